	.headerflags	@"EF_CUDA_TEXMODE_UNIFIED EF_CUDA_64BIT_ADDRESS EF_CUDA_SM86 EF_CUDA_VIRTUAL_SM(EF_CUDA_SM86)"
	.elftype	@"ET_EXEC"


//--------------------- .nv.info                  --------------------------
	.section	.nv.info,"",@"SHT_CUDA_INFO"
	.align	4


	//----- nvinfo : EIATTR_REGCOUNT
	.align		4
        /*0000*/ 	.byte	0x04, 0x2f
        /*0002*/ 	.short	(.L_1 - .L_0)
	.align		4
.L_0:
        /*0004*/ 	.word	index@(triton_)
        /*0008*/ 	.word	0x000000ff


	//----- nvinfo : EIATTR_MIN_STACK_SIZE
	.align		4
.L_1:
        /*000c*/ 	.byte	0x04, 0x12
        /*000e*/ 	.short	(.L_3 - .L_2)
	.align		4
.L_2:
        /*0010*/ 	.word	index@(triton_)
        /*0014*/ 	.word	0x000003c8


	//----- nvinfo : EIATTR_FRAME_SIZE
	.align		4
.L_3:
        /*0018*/ 	.byte	0x04, 0x11
        /*001a*/ 	.short	(.L_5 - .L_4)
	.align		4
.L_4:
        /*001c*/ 	.word	index@(triton_)
        /*0020*/ 	.word	0x000003c8


	//----- nvinfo : EIATTR_MIN_STACK_SIZE
	.align		4
.L_5:
        /*0024*/ 	.byte	0x04, 0x12
        /*0026*/ 	.short	(.L_7 - .L_6)
	.align		4
.L_6:
        /*0028*/ 	.word	index@(triton_)
        /*002c*/ 	.word	0x000003c8
.L_7:


//--------------------- .nv.info.triton_          --------------------------
	.section	.nv.info.triton_,"",@"SHT_CUDA_INFO"
	.sectionflags	@""
	.align	4


	//----- nvinfo : EIATTR_CUDA_API_VERSION
	.align		4
        /*0000*/ 	.byte	0x04, 0x37
        /*0002*/ 	.short	(.L_9 - .L_8)
.L_8:
        /*0004*/ 	.word	0x0000007c


	//----- nvinfo : EIATTR_SW2861232_WAR
	.align		4
.L_9:
        /*0008*/ 	.byte	0x01, 0x35
	.zero		2


	//----- nvinfo : EIATTR_PARAM_CBANK
	.align		4
        /*000c*/ 	.byte	0x04, 0x0a
        /*000e*/ 	.short	(.L_11 - .L_10)
	.align		4
.L_10:
        /*0010*/ 	.word	index@(.nv.constant0.triton_)
        /*0014*/ 	.short	0x0160
        /*0016*/ 	.short	0x0040


	//----- nvinfo : EIATTR_CBANK_PARAM_SIZE
	.align		4
.L_11:
        /*0018*/ 	.byte	0x03, 0x19
        /*001a*/ 	.short	0x0040


	//----- nvinfo : EIATTR_KPARAM_INFO
	.align		4
        /*001c*/ 	.byte	0x04, 0x17
        /*001e*/ 	.short	(.L_13 - .L_12)
.L_12:
        /*0020*/ 	.word	0x00000000
        /*0024*/ 	.short	0x0007
        /*0026*/ 	.short	0x0038
        /*0028*/ 	.byte	0x00, 0xf4, 0x21, 0x00


	//----- nvinfo : EIATTR_KPARAM_INFO
	.align		4
.L_13:
        /*002c*/ 	.byte	0x04, 0x17
        /*002e*/ 	.short	(.L_15 - .L_14)
.L_14:
        /*0030*/ 	.word	0x00000000
        /*0034*/ 	.short	0x0006
        /*0036*/ 	.short	0x0030
        /*0038*/ 	.byte	0x00, 0xf4, 0x21, 0x00


	//----- nvinfo : EIATTR_KPARAM_INFO
	.align		4
.L_15:
        /*003c*/ 	.byte	0x04, 0x17
        /*003e*/ 	.short	(.L_17 - .L_16)
.L_16:
        /*0040*/ 	.word	0x00000000
        /*0044*/ 	.short	0x0005
        /*0046*/ 	.short	0x0028
        /*0048*/ 	.byte	0x00, 0xf4, 0x21, 0x00


	//----- nvinfo : EIATTR_KPARAM_INFO
	.align		4
.L_17:
        /*004c*/ 	.byte	0x04, 0x17
        /*004e*/ 	.short	(.L_19 - .L_18)
.L_18:
        /*0050*/ 	.word	0x00000000
        /*0054*/ 	.short	0x0004
        /*0056*/ 	.short	0x0020
        /*0058*/ 	.byte	0x00, 0xf4, 0x21, 0x00


	//----- nvinfo : EIATTR_KPARAM_INFO
	.align		4
.L_19:
        /*005c*/ 	.byte	0x04, 0x17
        /*005e*/ 	.short	(.L_21 - .L_20)
.L_20:
        /*0060*/ 	.word	0x00000000
        /*0064*/ 	.short	0x0003
        /*0066*/ 	.short	0x0018
        /*0068*/ 	.byte	0x00, 0xf4, 0x21, 0x00


	//----- nvinfo : EIATTR_KPARAM_INFO
	.align		4
.L_21:
        /*006c*/ 	.byte	0x04, 0x17
        /*006e*/ 	.short	(.L_23 - .L_22)
.L_22:
        /*0070*/ 	.word	0x00000000
        /*0074*/ 	.short	0x0002
        /*0076*/ 	.short	0x0010
        /*0078*/ 	.byte	0x00, 0xf4, 0x21, 0x00


	//----- nvinfo : EIATTR_KPARAM_INFO
	.align		4
.L_23:
        /*007c*/ 	.byte	0x04, 0x17
        /*007e*/ 	.short	(.L_25 - .L_24)
.L_24:
        /*0080*/ 	.word	0x00000000
        /*0084*/ 	.short	0x0001
        /*0086*/ 	.short	0x0008
        /*0088*/ 	.byte	0x00, 0xf4, 0x21, 0x00


	//----- nvinfo : EIATTR_KPARAM_INFO
	.align		4
.L_25:
        /*008c*/ 	.byte	0x04, 0x17
        /*008e*/ 	.short	(.L_27 - .L_26)
.L_26:
        /*0090*/ 	.word	0x00000000
        /*0094*/ 	.short	0x0000
        /*0096*/ 	.short	0x0000
        /*0098*/ 	.byte	0x00, 0xf4, 0x21, 0x00


	//----- nvinfo : EIATTR_MAXREG_COUNT
	.align		4
.L_27:
        /*009c*/ 	.byte	0x03, 0x1b
        /*009e*/ 	.short	0x00ff


	//----- nvinfo : EIATTR_EXIT_INSTR_OFFSETS
	.align		4
        /*00a0*/ 	.byte	0x04, 0x1c
        /*00a2*/ 	.short	(.L_29 - .L_28)


	//   ....[0]....
.L_28:
        /*00a4*/ 	.word	0x00014d10


	//   ....[1]....
        /*00a8*/ 	.word	0x00014d60


	//----- nvinfo : EIATTR_REQNTID
	.align		4
.L_29:
        /*00ac*/ 	.byte	0x04, 0x10
        /*00ae*/ 	.short	(.L_31 - .L_30)
.L_30:
        /*00b0*/ 	.word	0x00000100
        /*00b4*/ 	.word	0x00000001
        /*00b8*/ 	.word	0x00000001
.L_31:


//--------------------- .nv.callgraph             --------------------------
	.section	.nv.callgraph,"",@"SHT_CUDA_CALLGRAPH"
	.align	4
	.sectionentsize	8
	.align		4
        /*0000*/ 	.word	0x00000000
	.align		4
        /*0004*/ 	.word	0xffffffff
	.align		4
        /*0008*/ 	.word	0x00000000
	.align		4
        /*000c*/ 	.word	0xfffffffe
	.align		4
        /*0010*/ 	.word	0x00000000
	.align		4
        /*0014*/ 	.word	0xfffffffd
	.align		4
        /*0018*/ 	.word	0x00000000
	.align		4
        /*001c*/ 	.word	0xfffffffc


//--------------------- .nv.rel.action            --------------------------
	.section	.nv.rel.action,"",@"SHT_CUDA_RELOCINFO"
	.align	8
	.sectionentsize	8
        /*0000*/ 	.byte	0x73, 0x00, 0x00, 0x00, 0x00, 0x00, 0x00, 0x00, 0x00, 0x00, 0x00, 0x11, 0x25, 0x00, 0x05, 0x36


//--------------------- .nv.constant0.triton_     --------------------------
	.section	.nv.constant0.triton_,"a",@progbits
	.sectionflags	@""
	.align	4
.nv.constant0.triton_:
	.zero		416


//--------------------- .text.triton_             --------------------------
	.section	.text.triton_,"ax",@progbits
	.sectionflags	@"SHF_BARRIERS=1"
	.sectioninfo	@"SHI_REGISTERS=255"
	.align	128
        .global         triton_
        .type           triton_,@function
        .size           triton_,(.L_x_2 - triton_)
        .other          triton_,@"STO_CUDA_ENTRY STV_DEFAULT"
triton_:
.text.triton_:
[----:B------:R-:W-:-:S03]  /*0000*/  IMAD.MOV.U32 R1, RZ, RZ, c[0x0][0x28] ;  /* 0x00000a00ff017624 */ /* 0x000fc600078e00ff */
[----:B------:R-:W1:Y:S01]  /*0010*/  S2R R11, SR_CTAID.X ;  /* 0x00000000000b7919 */ /* 0x000e620000002500 */
[----:B------:R-:W-:Y:S01]  /*0020*/  IMAD.MOV.U32 R5, RZ, RZ, -0x8 ;  /* 0xfffffff8ff057424 */ /* 0x000fe200078e00ff */
[----:B------:R-:W-:Y:S01]  /*0030*/  IADD3 R1, R1, -0x3c8, RZ ;  /* 0xfffffc3801017810 */ /* 0x000fe20007ffe0ff */
[----:B------:R-:W-:Y:S01]  /*0040*/  ULDC.64 UR6, c[0x0][0x118] ;  /* 0x0000460000067ab9 */ /* 0x000fe20000000a00 */
[----:B------:R-:W2:Y:S01]  /*0050*/  S2R R87, SR_TID.X ;  /* 0x0000000000577919 */ /* 0x000ea20000002100 */
[----:B------:R-:W-:Y:S01]  /*0060*/  IMAD.MOV.U32 R195, RZ, RZ, 0x1 ;  /* 0x00000001ffc37424 */ /* 0x000fe200078e00ff */
[----:B------:R-:W-:Y:S01]  /*0070*/  CS2R R188, SRZ ;  /* 0x0000000000bc7805 */ /* 0x000fe2000001ff00 */
        /* <DEDUP_REMOVED lines=17> */
[C---:B-1----:R-:W-:Y:S01]  /*0190*/  IMAD.HI R0, R11.reuse, 0x2aaaaaab, RZ ;  /* 0x2aaaaaab0b007827 */ /* 0x042fe200078e02ff */
[----:B------:R-:W-:Y:S01]  /*01a0*/  IABS R6, R11 ;  /* 0x0000000b00067213 */ /* 0x000fe20000000000 */
[----:B------:R-:W-:Y:S01]  /*01b0*/  CS2R R60, SRZ ;  /* 0x00000000003c7805 */ /* 0x000fe2000001ff00 */
[----:B------:R-:W-:Y:S01]  /*01c0*/  ISETP.GE.AND P2, PT, R11, RZ, PT ;  /* 0x000000ff0b00720c */ /* 0x000fe20003f46270 */
[C---:B--2---:R-:W-:Y:S01]  /*01d0*/  IMAD.SHL.U32 R196, R87.reuse, 0x10, RZ ;  /* 0x0000001057c47824 */ /* 0x044fe200078e00ff */
[----:B------:R-:W-:Y:S01]  /*01e0*/  SHF.R.U32.HI R3, RZ, 0x1f, R0 ;  /* 0x0000001fff037819 */ /* 0x000fe20000011600 */
[C---:B------:R-:W-:Y:S01]  /*01f0*/  IMAD.SHL.U32 R13, R87.reuse, 0x2, RZ ;  /* 0x00000002570d7824 */ /* 0x040fe200078e00ff */
[C---:B------:R-:W-:Y:S01]  /*0200*/  LOP3.LUT R12, R87.reuse, 0x10, RZ, 0xc0, !PT ;  /* 0x00000010570c7812 */ /* 0x040fe200078ec0ff */
[----:B------:R-:W-:Y:S01]  /*0210*/  CS2R R62, SRZ ;  /* 0x00000000003e7805 */ /* 0x000fe2000001ff00 */
[----:B------:R-:W-:Y:S01]  /*0220*/  LEA.HI.SX32 R0, R0, R3, 0x1a ;  /* 0x0000000300007211 */ /* 0x000fe200078fd2ff */
[----:B------:R-:W-:Y:S01]  /*0230*/  CS2R R164, SRZ ;  /* 0x0000000000a47805 */ /* 0x000fe2000001ff00 */
[C---:B------:R-:W-:Y:S01]  /*0240*/  LOP3.LUT R85, R87.reuse, 0x20, RZ, 0xc0, !PT ;  /* 0x0000002057557812 */ /* 0x040fe200078ec0ff */
[----:B------:R-:W-:Y:S01]  /*0250*/  CS2R R166, SRZ ;  /* 0x0000000000a67805 */ /* 0x000fe2000001ff00 */
[----:B------:R-:W-:Y:S01]  /*0260*/  LOP3.LUT R84, R87, 0x40, RZ, 0xc0, !PT ;  /* 0x0000004057547812 */ /* 0x000fe200078ec0ff */
[----:B------:R-:W-:Y:S01]  /*0270*/  IMAD R2, R0, R5, 0x21 ;  /* 0x0000002100027424 */ /* 0x000fe200078e0205 */
[----:B------:R-:W-:Y:S01]  /*0280*/  LOP3.LUT R229, R196, 0x30, RZ, 0xc0, !PT ;  /* 0x00000030c4e57812 */ /* 0x000fe200078ec0ff */
[----:B------:R-:W-:Y:S01]  /*0290*/  IMAD R7, R0, -0x180, R11 ;  /* 0xfffffe8000077824 */ /* 0x000fe200078e020b */
[----:B------:R-:W-:Y:S01]  /*02a0*/  SHF.R.U32.HI R86, RZ, 0x2, R85 ;  /* 0x00000002ff567819 */ /* 0x000fe20000011655 */
[----:B------:R-:W-:Y:S01]  /*02b0*/  CS2R R160, SRZ ;  /* 0x0000000000a07805 */ /* 0x000fe2000001ff00 */
[----:B------:R-:W-:Y:S01]  /*02c0*/  IMNMX R4, R2, 0x8, PT ;  /* 0x0000000802047817 */ /* 0x000fe20003800200 */
[----:B------:R-:W-:Y:S01]  /*02d0*/  CS2R R162, SRZ ;  /* 0x0000000000a27805 */ /* 0x000fe2000001ff00 */
[----:B------:R-:W-:Y:S01]  /*02e0*/  IABS R8, R7 ;  /* 0x0000000700087213 */ /* 0x000fe20000000000 */
[----:B------:R-:W-:Y:S01]  /*02f0*/  CS2R R152, SRZ ;  /* 0x0000000000987805 */ /* 0x000fe2000001ff00 */
[-C--:B------:R-:W-:Y:S01]  /*0300*/  IABS R18, R4.reuse ;  /* 0x0000000400127213 */ /* 0x080fe20000000000 */
[----:B------:R-:W-:Y:S01]  /*0310*/  CS2R R154, SRZ ;  /* 0x00000000009a7805 */ /* 0x000fe2000001ff00 */
[-C--:B------:R-:W-:Y:S01]  /*0320*/  IABS R10, R4.reuse ;  /* 0x00000004000a7213 */ /* 0x080fe20000000000 */
[----:B------:R-:W-:Y:S01]  /*0330*/  CS2R R144, SRZ ;  /* 0x0000000000907805 */ /* 0x000fe2000001ff00 */
[----:B------:R-:W1:Y:S01]  /*0340*/  I2F.RP R5, R18 ;  /* 0x0000001200057306 */ /* 0x000e620000209400 */
[----:B------:R-:W-:Y:S01]  /*0350*/  LOP3.LUT R7, R7, R4, RZ, 0x3c, !PT ;  /* 0x0000000407077212 */ /* 0x000fe200078e3cff */
[----:B------:R-:W-:Y:S01]  /*0360*/  CS2R R146, SRZ ;  /* 0x0000000000927805 */ /* 0x000fe2000001ff00 */
[----:B------:R-:W-:Y:S01]  /*0370*/  CS2R R64, SRZ ;  /* 0x0000000000407805 */ /* 0x000fe2000001ff00 */
[----:B------:R-:W-:Y:S01]  /*0380*/  CS2R R66, SRZ ;  /* 0x0000000000427805 */ /* 0x000fe2000001ff00 */
[----:B------:R-:W-:Y:S01]  /*0390*/  ISETP.GE.AND P4, PT, R7, RZ, PT ;  /* 0x000000ff0700720c */ /* 0x000fe20003f86270 */
[----:B------:R-:W-:Y:S01]  /*03a0*/  CS2R R68, SRZ ;  /* 0x0000000000447805 */ /* 0x000fe2000001ff00 */
[----:B------:R-:W-:Y:S01]  /*03b0*/  LOP3.LUT R7, R196, 0x20, RZ, 0xc0, !PT ;  /* 0x00000020c4077812 */ /* 0x000fe200078ec0ff */
[----:B------:R-:W-:Y:S01]  /*03c0*/  CS2R R70, SRZ ;  /* 0x0000000000467805 */ /* 0x000fe2000001ff00 */
[----:B------:R-:W-:Y:S01]  /*03d0*/  CS2R R72, SRZ ;  /* 0x0000000000487805 */ /* 0x000fe2000001ff00 */
[----:B------:R-:W-:Y:S01]  /*03e0*/  CS2R R74, SRZ ;  /* 0x00000000004a7805 */ /* 0x000fe2000001ff00 */
[----:B------:R-:W-:Y:S01]  /*03f0*/  LOP3.LUT R14, R7, 0x10, R87, 0xf8, !PT ;  /* 0x00000010070e7812 */ /* 0x000fe200078ef857 */
[----:B------:R-:W-:Y:S01]  /*0400*/  CS2R R76, SRZ ;  /* 0x00000000004c7805 */ /* 0x000fe2000001ff00 */
[----:B------:R-:W-:Y:S01]  /*0410*/  CS2R R78, SRZ ;  /* 0x00000000004e7805 */ /* 0x000fe2000001ff00 */
[----:B------:R-:W-:Y:S01]  /*0420*/  CS2R R136, SRZ ;  /* 0x0000000000887805 */ /* 0x000fe2000001ff00 */
[----:B------:R-:W-:Y:S01]  /*0430*/  CS2R R138, SRZ ;  /* 0x00000000008a7805 */ /* 0x000fe2000001ff00 */
[----:B-1----:R-:W1:Y:S01]  /*0440*/  MUFU.RCP R5, R5 ;  /* 0x0000000500057308 */ /* 0x002e620000001000 */
        /* <DEDUP_REMOVED lines=15> */
[----:B-1----:R-:W-:Y:S01]  /*0540*/  IADD3 R2, R5, 0xffffffe, RZ ;  /* 0x0ffffffe05027810 */ /* 0x002fe20007ffe0ff */
[----:B------:R-:W-:Y:S01]  /*0550*/  CS2R R90, SRZ ;  /* 0x00000000005a7805 */ /* 0x000fe2000001ff00 */
[----:B------:R-:W-:Y:S01]  /*0560*/  CS2R R156, SRZ ;  /* 0x00000000009c7805 */ /* 0x000fe2000001ff00 */
[----:B------:R-:W-:Y:S01]  /*0570*/  CS2R R158, SRZ ;  /* 0x00000000009e7805 */ /* 0x000fe2000001ff00 */
[----:B------:R1:W2:Y:S01]  /*0580*/  F2I.FTZ.U32.TRUNC.NTZ R3, R2 ;  /* 0x0000000200037305 */ /* 0x0002a2000021f000 */
[----:B------:R-:W-:Y:S01]  /*0590*/  UMOV UR4, 0xffffffff ;  /* 0xffffffff00047882 */ /* 0x000fe20000000000 */
[----:B-1----:R-:W-:-:S02]  /*05a0*/  IMAD.MOV.U32 R2, RZ, RZ, RZ ;  /* 0x000000ffff027224 */ /* 0x002fc400078e00ff */
[----:B--2---:R-:W-:-:S04]  /*05b0*/  IMAD.MOV R9, RZ, RZ, -R3 ;  /* 0x000000ffff097224 */ /* 0x004fc800078e0a03 */
[----:B------:R-:W-:-:S04]  /*05c0*/  IMAD R9, R9, R18, RZ ;  /* 0x0000001209097224 */ /* 0x000fc800078e02ff */
[----:B------:R-:W-:-:S04]  /*05d0*/  IMAD.HI.U32 R3, R3, R9, R2 ;  /* 0x0000000903037227 */ /* 0x000fc800078e0002 */
[----:B------:R-:W-:Y:S01]  /*05e0*/  IMAD.MOV R9, RZ, RZ, -R10 ;  /* 0x000000ffff097224 */ /* 0x000fe200078e0a0a */
[----:B------:R-:W-:Y:S01]  /*05f0*/  LOP3.LUT R10, R87, 0x80, RZ, 0xc0, !PT ;  /* 0x00000080570a7812 */ /* 0x000fe200078ec0ff */
[----:B------:R-:W-:-:S04]  /*0600*/  IMAD.HI.U32 R2, R3, R8, RZ ;  /* 0x0000000803027227 */ /* 0x000fc800078e00ff */
[----:B------:R-:W-:Y:S01]  /*0610*/  IMAD R5, R2, R9, R8 ;  /* 0x0000000902057224 */ /* 0x000fe200078e0208 */
[----:B------:R-:W-:Y:S01]  /*0620*/  SHF.R.U32.HI R8, RZ, 0x3, R87 ;  /* 0x00000003ff087819 */ /* 0x000fe20000011657 */
[----:B------:R-:W-:-:S03]  /*0630*/  IMAD.HI.U32 R3, R3, R6, RZ ;  /* 0x0000000603037227 */ /* 0x000fc600078e00ff */
[----:B------:R-:W-:Y:S01]  /*0640*/  ISETP.GT.U32.AND P3, PT, R18, R5, PT ;  /* 0x000000051200720c */ /* 0x000fe20003f64070 */
[----:B------:R-:W-:Y:S01]  /*0650*/  IMAD R3, R3, R9, R6 ;  /* 0x0000000903037224 */ /* 0x000fe200078e0206 */
[----:B------:R-:W-:Y:S02]  /*0660*/  SGXT.U32 R6, R8, 0x1 ;  /* 0x000000010806781a */ /* 0x000fe40000000000 */
[----:B------:R-:W-:Y:S02]  /*0670*/  SHF.R.U32.HI R9, RZ, 0x3, R12 ;  /* 0x00000003ff097819 */ /* 0x000fe4000001160c */
[----:B------:R-:W-:Y:S02]  /*0680*/  ISETP.GT.U32.AND P1, PT, R18, R3, PT ;  /* 0x000000031200720c */ /* 0x000fe40003f24070 */
[----:B------:R-:W-:-:S04]  /*0690*/  SHF.R.U32.HI R8, RZ, 0x3, R85 ;  /* 0x00000003ff087819 */ /* 0x000fc80000011655 */
[----:B------:R-:W-:Y:S01]  /*06a0*/  LOP3.LUT R6, R8, R6, R9, 0xfe, !PT ;  /* 0x0000000608067212 */ /* 0x000fe200078efe09 */
[----:B------:R-:W-:Y:S01]  /*06b0*/  @!P3 IMAD.IADD R5, R5, 0x1, -R18 ;  /* 0x000000010505b824 */ /* 0x000fe200078e0a12 */
[----:B------:R-:W-:Y:S02]  /*06c0*/  @!P3 IADD3 R2, R2, 0x1, RZ ;  /* 0x000000010202b810 */ /* 0x000fe40007ffe0ff */
[----:B------:R-:W-:Y:S02]  /*06d0*/  SHF.R.U32.HI R8, RZ, 0x3, R10 ;  /* 0x00000003ff087819 */ /* 0x000fe4000001160a */
[----:B------:R-:W-:Y:S01]  /*06e0*/  ISETP.GE.U32.AND P0, PT, R5, R18, PT ;  /* 0x000000120500720c */ /* 0x000fe20003f06070 */
[----:B------:R-:W-:Y:S01]  /*06f0*/  @!P1 IMAD.IADD R3, R3, 0x1, -R18 ;  /* 0x0000000103039824 */ /* 0x000fe200078e0a12 */
[----:B------:R-:W-:Y:S02]  /*0700*/  SHF.R.U32.HI R9, RZ, 0x3, R84 ;  /* 0x00000003ff097819 */ /* 0x000fe40000011654 */
[----:B------:R-:W-:-:S02]  /*0710*/  LOP3.LUT R10, R87, 0x4, RZ, 0xc0, !PT ;  /* 0x00000004570a7812 */ /* 0x000fc400078ec0ff */
[----:B------:R-:W-:Y:S02]  /*0720*/  LOP3.LUT R6, R8, R6, R9, 0xfe, !PT ;  /* 0x0000000608067212 */ /* 0x000fe400078efe09 */
[----:B------:R-:W-:Y:S01]  /*0730*/  ISETP.GT.U32.AND P1, PT, R18, R3, PT ;  /* 0x000000031200720c */ /* 0x000fe20003f24070 */
[----:B------:R-:W-:Y:S01]  /*0740*/  IMAD.SHL.U32 R9, R10, 0x10, RZ ;  /* 0x000000100a097824 */ /* 0x000fe200078e00ff */
[----:B------:R-:W-:-:S03]  /*0750*/  LOP3.LUT R5, R196, 0x10, RZ, 0xc0, !PT ;  /* 0x00000010c4057812 */ /* 0x000fc600078ec0ff */
[----:B------:R-:W-:Y:S02]  /*0760*/  @P0 IADD3 R2, R2, 0x1, RZ ;  /* 0x0000000102020810 */ /* 0x000fe40007ffe0ff */
[----:B------:R-:W-:Y:S02]  /*0770*/  ISETP.NE.AND P0, PT, R4, RZ, PT ;  /* 0x000000ff0400720c */ /* 0x000fe40003f05270 */
[----:B------:R-:W-:Y:S01]  /*0780*/  LOP3.LUT R4, RZ, R4, RZ, 0x33, !PT ;  /* 0x00000004ff047212 */ /* 0x000fe200078e33ff */
[----:B------:R-:W-:Y:S01]  /*0790*/  @!P4 IMAD.MOV R2, RZ, RZ, -R2 ;  /* 0x000000ffff02c224 */ /* 0x000fe200078e0a02 */
[----:B------:R-:W-:Y:S02]  /*07a0*/  LOP3.LUT R14, R14, R9, RZ, 0xfc, !PT ;  /* 0x000000090e0e7212 */ /* 0x000fe400078efcff */
[----:B------:R-:W-:Y:S01]  /*07b0*/  LOP3.LUT R12, R196, 0x20, R5, 0x2e, !PT ;  /* 0x00000020c40c7812 */ /* 0x000fe200078e2e05 */
[----:B------:R-:W-:Y:S01]  /*07c0*/  @!P1 IMAD.IADD R3, R3, 0x1, -R18 ;  /* 0x0000000103039824 */ /* 0x000fe200078e0a12 */
[----:B------:R-:W-:-:S02]  /*07d0*/  SEL R2, R4, R2, !P0 ;  /* 0x0000000204027207 */ /* 0x000fc40004000000 */
[----:B------:R-:W-:Y:S01]  /*07e0*/  LOP3.LUT R14, R14, 0x60, R5, 0x1e, !PT ;  /* 0x000000600e0e7812 */ /* 0x000fe200078e1e05 */
[----:B------:R-:W-:Y:S01]  /*07f0*/  @!P2 IMAD.MOV R3, RZ, RZ, -R3 ;  /* 0x000000ffff03a224 */ /* 0x000fe200078e0a03 */
[--C-:B------:R-:W-:Y:S01]  /*0800*/  LOP3.LUT R5, R8, 0x8, R87.reuse, 0xf8, !PT ;  /* 0x0000000808057812 */ /* 0x100fe200078ef857 */
[----:B------:R-:W-:Y:S01]  /*0810*/  IMAD.SHL.U32 R11, R2, 0x100, RZ ;  /* 0x00000100020b7824 */ /* 0x000fe200078e00ff */
[--C-:B------:R-:W-:Y:S02]  /*0820*/  LOP3.LUT R8, R8, 0xf, R87.reuse, 0xf8, !PT ;  /* 0x0000000f08087812 */ /* 0x100fe400078ef857 */
[--C-:B------:R-:W-:Y:S02]  /*0830*/  LOP3.LUT R5, R5, 0x7, R87.reuse, 0xf8, !PT ;  /* 0x0000000705057812 */ /* 0x100fe400078ef857 */
[----:B------:R-:W-:Y:S01]  /*0840*/  LOP3.LUT R247, R11, R6, RZ, 0xfc, !PT ;  /* 0x000000060bf77212 */ /* 0x000fe200078efcff */
[----:B------:R-:W-:Y:S01]  /*0850*/  IMAD.SHL.U32 R243, R8, 0x80, RZ ;  /* 0x0000008008f37824 */ /* 0x000fe200078e00ff */
[----:B------:R-:W-:Y:S01]  /*0860*/  LOP3.LUT R12, R12, R9, RZ, 0xfc, !PT ;  /* 0x000000090c0c7212 */ /* 0x000fe200078efcff */
[----:B------:R-:W-:Y:S01]  /*0870*/  IMAD.SHL.U32 R5, R5, 0x80, RZ ;  /* 0x0000008005057824 */ /* 0x000fe200078e00ff */
[----:B------:R-:W-:Y:S01]  /*0880*/  SEL R3, R4, R3, !P0 ;  /* 0x0000000304037207 */ /* 0x000fe20004000000 */
[----:B------:R-:W-:Y:S01]  /*0890*/  IMAD.HI R2, R247, 0x2aaaaaab, RZ ;  /* 0x2aaaaaabf7027827 */ /* 0x000fe200078e02ff */
[----:B------:R-:W-:Y:S01]  /*08a0*/  LOP3.LUT R12, R12, 0x10, R87, 0x78, !PT ;  /* 0x000000100c0c7812 */ /* 0x000fe200078e7857 */
[----:B------:R1:W-:Y:S01]  /*08b0*/  STL [R1+0x60], R11 ;  /* 0x0000600b01007387 */ /* 0x0003e20000100800 */
[C---:B------:R-:W-:Y:S01]  /*08c0*/  IADD3 R239, R5.reuse, 0x1000, RZ ;  /* 0x0000100005ef7810 */ /* 0x040fe20007ffe0ff */
[----:B------:R-:W-:Y:S01]  /*08d0*/  IMAD R4, R0, 0x8, R3 ;  /* 0x0000000800047824 */ /* 0x000fe200078e0203 */
[----:B------:R-:W-:-:S02]  /*08e0*/  IADD3 R235, R5, 0x2000, RZ ;  /* 0x0000200005eb7810 */ /* 0x000fc40007ffe0ff */
[----:B------:R-:W-:Y:S02]  /*08f0*/  IADD3 R231, R5, 0x3000, RZ ;  /* 0x0000300005e77810 */ /* 0x000fe40007ffe0ff */
[----:B------:R-:W-:Y:S02]  /*0900*/  SHF.R.U32.HI R5, RZ, 0x1f, R2 ;  /* 0x0000001fff057819 */ /* 0x000fe40000011602 */
[----:B------:R-:W-:Y:S02]  /*0910*/  LOP3.LUT R196, R9, 0x30, R196, 0xf8, !PT ;  /* 0x0000003009c47812 */ /* 0x000fe400078ef8c4 */
[C---:B------:R-:W-:Y:S02]  /*0920*/  LOP3.LUT R245, R12.reuse, R243, RZ, 0xfc, !PT ;  /* 0x000000f30cf57212 */ /* 0x040fe400078efcff */
[C---:B------:R-:W-:Y:S02]  /*0930*/  LOP3.LUT R241, R12.reuse, R239, RZ, 0xfc, !PT ;  /* 0x000000ef0cf17212 */ /* 0x040fe400078efcff */
[----:B------:R-:W-:-:S02]  /*0940*/  LOP3.LUT R237, R12, R235, RZ, 0xfc, !PT ;  /* 0x000000eb0ced7212 */ /* 0x000fc400078efcff */
[----:B------:R-:W-:Y:S02]  /*0950*/  LOP3.LUT R233, R12, R231, RZ, 0xfc, !PT ;  /* 0x000000e70ce97212 */ /* 0x000fe400078efcff */
[----:B------:R-:W-:Y:S02]  /*0960*/  LOP3.LUT R0, R6, 0x20, RZ, 0xfc, !PT ;  /* 0x0000002006007812 */ /* 0x000fe400078efcff */
[----:B------:R-:W-:Y:S01]  /*0970*/  LEA.HI R12, R2, R5, RZ, 0x15 ;  /* 0x00000005020c7211 */ /* 0x000fe200078fa8ff */
[----:B------:R-:W-:Y:S01]  /*0980*/  IMAD.SHL.U32 R5, R85, 0x2, RZ ;  /* 0x0000000255057824 */ /* 0x000fe200078e00ff */
[----:B------:R-:W-:Y:S01]  /*0990*/  LOP3.LUT R2, R6, 0x40, RZ, 0xfc, !PT ;  /* 0x0000004006027812 */ /* 0x000fe200078efcff */
[----:B------:R-:W-:Y:S01]  /*09a0*/  IMAD.IADD R20, R0, 0x1, R11 ;  /* 0x0000000100147824 */ /* 0x000fe200078e020b */
[----:B------:R-:W-:Y:S01]  /*09b0*/  LOP3.LUT R3, R6, 0x60, RZ, 0xfc, !PT ;  /* 0x0000006006037812 */ /* 0x000fe200078efcff */
[----:B------:R-:W-:Y:S01]  /*09c0*/  IMAD R12, R12, -0x3000, R247 ;  /* 0xffffd0000c0c7824 */ /* 0x000fe200078e02f7 */
[----:B------:R-:W-:Y:S01]  /*09d0*/  LOP3.LUT R248, R196, 0x30, R13, 0x78, !PT ;  /* 0x00000030c4f87812 */ /* 0x000fe200078e780d */
[----:B------:R-:W-:Y:S01]  /*09e0*/  IMAD.IADD R252, R2, 0x1, R11 ;  /* 0x0000000102fc7824 */ /* 0x000fe200078e020b */
[----:B------:R-:W-:Y:S01]  /*09f0*/  LOP3.LUT R10, R9, 0x10, R87, 0xf8, !PT ;  /* 0x00000010090a7812 */ /* 0x000fe200078ef857 */
[----:B------:R-:W-:Y:S01]  /*0a00*/  IMAD.IADD R251, R3, 0x1, R11 ;  /* 0x0000000103fb7824 */ /* 0x000fe200078e020b */
[----:B------:R-:W-:Y:S01]  /*0a10*/  LOP3.LUT R5, R248, R5, RZ, 0x3c, !PT ;  /* 0x00000005f8057212 */ /* 0x000fe200078e3cff */
[----:B-1----:R-:W-:Y:S01]  /*0a20*/  IMAD.SHL.U32 R11, R4, 0x80, RZ ;  /* 0x00000080040b7824 */ /* 0x002fe200078e00ff */
[----:B------:R-:W-:Y:S01]  /*0a30*/  LOP3.LUT R16, R9, 0x30, R13, 0xf8, !PT ;  /* 0x0000003009107812 */ /* 0x000fe200078ef80d */
[----:B------:R-:W-:Y:S01]  /*0a40*/  IMAD.HI R4, R20, 0x2aaaaaab, RZ ;  /* 0x2aaaaaab14047827 */ /* 0x000fe200078e02ff */
[--C-:B------:R-:W-:Y:S01]  /*0a50*/  LOP3.LUT R10, R10, 0x40, R229.reuse, 0x1e, !PT ;  /* 0x000000400a0a7812 */ /* 0x100fe200078e1ee5 */
[----:B------:R-:W-:Y:S01]  /*0a60*/  STL [R1], R20 ;  /* 0x0000001401007387 */ /* 0x000fe20000100800 */
[----:B------:R-:W-:Y:S01]  /*0a70*/  LOP3.LUT R229, R16, 0x40, R229, 0x1e, !PT ;  /* 0x0000004010e57812 */ /* 0x000fe200078e1ee5 */
[----:B------:R-:W-:Y:S01]  /*0a80*/  IMAD R190, R6, 0x80, R5 ;  /* 0x0000008006be7824 */ /* 0x000fe200078e0205 */
[----:B------:R-:W-:Y:S01]  /*0a90*/  LOP3.LUT R6, R11, R6, RZ, 0xfc, !PT ;  /* 0x000000060b067212 */ /* 0x000fe200078efcff */
[----:B------:R-:W-:Y:S01]  /*0aa0*/  IMAD.HI R9, R251, 0x2aaaaaab, RZ ;  /* 0x2aaaaaabfb097827 */ /* 0x000fe200078e02ff */
[----:B------:R-:W-:Y:S01]  /*0ab0*/  SHF.R.U32.HI R5, RZ, 0x1f, R4 ;  /* 0x0000001fff057819 */ /* 0x000fe20000011604 */
[----:B------:R1:W-:Y:S01]  /*0ac0*/  STL [R1+0x5c], R11 ;  /* 0x00005c0b01007387 */ /* 0x0003e20000100800 */
[----:B------:R-:W-:Y:S01]  /*0ad0*/  LOP3.LUT R244, R10, R243, RZ, 0xfc, !PT ;  /* 0x000000f30af47212 */ /* 0x000fe200078efcff */
[----:B------:R-:W-:Y:S01]  /*0ae0*/  IMAD.HI R7, R252, 0x2aaaaaab, RZ ;  /* 0x2aaaaaabfc077827 */ /* 0x000fe200078e02ff */
[----:B------:R-:W-:-:S02]  /*0af0*/  LOP3.LUT R240, R10, R239, RZ, 0xfc, !PT ;  /* 0x000000ef0af07212 */ /* 0x000fc400078efcff */
[C---:B------:R-:W-:Y:S01]  /*0b00*/  LOP3.LUT R236, R10.reuse, R235, RZ, 0xfc, !PT ;  /* 0x000000eb0aec7212 */ /* 0x040fe200078efcff */
[C---:B------:R-:W-:Y:S01]  /*0b10*/  IMAD.IADD R2, R11.reuse, 0x1, R2 ;  /* 0x000000010b027824 */ /* 0x040fe200078e0202 */
[----:B------:R-:W-:Y:S01]  /*0b20*/  LOP3.LUT R232, R10, R231, RZ, 0xfc, !PT ;  /* 0x000000e70ae87212 */ /* 0x000fe200078efcff */
[C---:B------:R-:W-:Y:S01]  /*0b30*/  IMAD.IADD R0, R11.reuse, 0x1, R0 ;  /* 0x000000010b007824 */ /* 0x040fe200078e0200 */
[----:B------:R-:W-:Y:S01]  /*0b40*/  LEA.HI R13, R4, R5, RZ, 0x15 ;  /* 0x00000005040d7211 */ /* 0x000fe200078fa8ff */
[----:B------:R-:W-:Y:S01]  /*0b50*/  IMAD.HI R4, R6, 0x7f807f81, RZ ;  /* 0x7f807f8106047827 */ /* 0x000fe200078e02ff */
[----:B------:R-:W-:Y:S02]  /*0b60*/  SHF.R.U32.HI R10, RZ, 0x1f, R9 ;  /* 0x0000001fff0a7819 */ /* 0x000fe40000011609 */
[----:B------:R-:W-:Y:S01]  /*0b70*/  SHF.R.U32.HI R8, RZ, 0x1f, R7 ;  /* 0x0000001fff087819 */ /* 0x000fe20000011607 */
[----:B------:R-:W-:Y:S01]  /*0b80*/  IMAD.IADD R3, R11, 0x1, R3 ;  /* 0x000000010b037824 */ /* 0x000fe200078e0203 */
[----:B------:R-:W-:Y:S01]  /*0b90*/  LEA.HI R16, R9, R10, RZ, 0x15 ;  /* 0x0000000a09107211 */ /* 0x000fe200078fa8ff */
[----:B------:R-:W-:Y:S01]  /*0ba0*/  IMAD.HI R9, R2, 0x7f807f81, RZ ;  /* 0x7f807f8102097827 */ /* 0x000fe200078e02ff */
[----:B------:R-:W-:-:S02]  /*0bb0*/  SHF.R.U32.HI R5, RZ, 0x1f, R4 ;  /* 0x0000001fff057819 */ /* 0x000fc40000011604 */
[----:B------:R-:W-:Y:S01]  /*0bc0*/  LEA.HI R17, R7, R8, RZ, 0x15 ;  /* 0x0000000807117211 */ /* 0x000fe200078fa8ff */
[----:B------:R-:W-:Y:S01]  /*0bd0*/  IMAD.HI R7, R0, 0x7f807f81, RZ ;  /* 0x7f807f8100077827 */ /* 0x000fe200078e02ff */
[----:B------:R-:W-:Y:S02]  /*0be0*/  LEA.HI.SX32 R5, R4, R5, 0x15 ;  /* 0x0000000504057211 */ /* 0x000fe400078faaff */
[----:B------:R-:W-:Y:S01]  /*0bf0*/  SHF.R.U32.HI R4, RZ, 0x1f, R9 ;  /* 0x0000001fff047819 */ /* 0x000fe20000011609 */
[----:B------:R-:W-:Y:S01]  /*0c00*/  IMAD.HI R10, R3, 0x7f807f81, RZ ;  /* 0x7f807f81030a7827 */ /* 0x000fe200078e02ff */
[----:B------:R-:W-:Y:S02]  /*0c10*/  IADD3 R249, R247, 0xa0, RZ ;  /* 0x000000a0f7f97810 */ /* 0x000fe40007ffe0ff */
[----:B------:R-:W-:Y:S01]  /*0c20*/  LOP3.LUT R234, R196, 0x10, R87, 0x78, !PT ;  /* 0x00000010c4ea7812 */ /* 0x000fe200078e7857 */
[----:B------:R-:W-:Y:S01]  /*0c30*/  IMAD R5, R5, -0x1010, R6 ;  /* 0xffffeff005057824 */ /* 0x000fe200078e0206 */
[----:B------:R-:W-:Y:S01]  /*0c40*/  SHF.R.U32.HI R8, RZ, 0x1f, R7 ;  /* 0x0000001fff087819 */ /* 0x000fe20000011607 */
[----:B------:R-:W-:Y:S01]  /*0c50*/  IMAD R13, R13, -0x3000, R20 ;  /* 0xffffd0000d0d7824 */ /* 0x000fe200078e0214 */
[----:B------:R-:W-:Y:S01]  /*0c60*/  IADD3 R30, R247, 0xc0, RZ ;  /* 0x000000c0f71e7810 */ /* 0x000fe20007ffe0ff */
[----:B------:R-:W-:Y:S01]  /*0c70*/  IMAD R23, R5, 0xc00, RZ ;  /* 0x00000c0005177824 */ /* 0x000fe200078e02ff */
[----:B------:R-:W-:Y:S01]  /*0c80*/  LEA.HI.SX32 R9, R9, R4, 0x15 ;  /* 0x0000000409097211 */ /* 0x000fe200078faaff */
[----:B------:R-:W-:Y:S01]  /*0c90*/  IMAD.HI R4, R249, 0x2aaaaaab, RZ ;  /* 0x2aaaaaabf9047827 */ /* 0x000fe200078e02ff */
[-C--:B------:R-:W-:Y:S01]  /*0ca0*/  LOP3.LUT R246, R234, R243.reuse, RZ, 0xfc, !PT ;  /* 0x000000f3eaf67212 */ /* 0x080fe200078efcff */
[----:B------:R2:W-:Y:S01]  /*0cb0*/  STL [R1+0xc], R30 ;  /* 0x00000c1e01007387 */ /* 0x0005e20000100800 */
[-C--:B------:R-:W-:Y:S01]  /*0cc0*/  LOP3.LUT R242, R239, R234.reuse, RZ, 0xfc, !PT ;  /* 0x000000eaeff27212 */ /* 0x080fe200078efcff */
[----:B------:R-:W-:Y:S01]  /*0cd0*/  IMAD R9, R9, -0x1010, R2 ;  /* 0xffffeff009097824 */ /* 0x000fe200078e0202 */
[----:B------:R-:W-:Y:S01]  /*0ce0*/  LOP3.LUT R238, R235, R234, RZ, 0xfc, !PT ;  /* 0x000000eaebee7212 */ /* 0x000fe200078efcff */
[----:B------:R-:W-:Y:S01]  /*0cf0*/  IMAD R16, R16, -0x3000, R251 ;  /* 0xffffd00010107824 */ /* 0x000fe200078e02fb */
[----:B------:R-:W-:Y:S01]  /*0d00*/  LEA.HI.SX32 R7, R7, R8, 0x15 ;  /* 0x0000000807077211 */ /* 0x000fe200078faaff */
[----:B------:R-:W-:Y:S01]  /*0d10*/  IMAD R31, R9, 0xc00, RZ ;  /* 0x00000c00091f7824 */ /* 0x000fe200078e02ff */
[----:B------:R-:W-:Y:S01]  /*0d20*/  LOP3.LUT R234, R231, R234, RZ, 0xfc, !PT ;  /* 0x000000eae7ea7212 */ /* 0x000fe200078efcff */
[----:B------:R-:W-:Y:S01]  /*0d30*/  IMAD R35, R13, 0xc00, RZ ;  /* 0x00000c000d237824 */ /* 0x000fe200078e02ff */
[C---:B------:R-:W-:Y:S01]  /*0d40*/  LOP3.LUT R243, R14.reuse, R243, RZ, 0xfc, !PT ;  /* 0x000000f30ef37212 */ /* 0x040fe200078efcff */
[----:B------:R-:W-:Y:S01]  /*0d50*/  IMAD R7, R7, -0x1010, R0 ;  /* 0xffffeff007077824 */ /* 0x000fe200078e0200 */
[----:B------:R-:W-:Y:S01]  /*0d60*/  LOP3.LUT R239, R14, R239, RZ, 0xfc, !PT ;  /* 0x000000ef0eef7212 */ /* 0x000fe200078efcff */
[----:B------:R-:W-:Y:S01]  /*0d70*/  IMAD R39, R16, 0xc00, RZ ;  /* 0x00000c0010277824 */ /* 0x000fe200078e02ff */
[C---:B------:R-:W-:Y:S01]  /*0d80*/  LOP3.LUT R235, R14.reuse, R235, RZ, 0xfc, !PT ;  /* 0x000000eb0eeb7212 */ /* 0x040fe200078efcff */
[----:B------:R-:W-:Y:S01]  /*0d90*/  IMAD R29, R7, 0xc00, RZ ;  /* 0x00000c00071d7824 */ /* 0x000fe200078e02ff */
[----:B------:R-:W-:Y:S01]  /*0da0*/  LOP3.LUT R231, R14, R231, RZ, 0xfc, !PT ;  /* 0x000000e70ee77212 */ /* 0x000fe200078efcff */
[----:B------:R-:W-:Y:S01]  /*0db0*/  IMAD.HI R14, R30, 0x2aaaaaab, RZ ;  /* 0x2aaaaaab1e0e7827 */ /* 0x000fe200078e02ff */
[----:B------:R-:W-:-:S02]  /*0dc0*/  SHF.R.U32.HI R15, RZ, 0x1f, R4 ;  /* 0x0000001fff0f7819 */ /* 0x000fc40000011604 */
[----:B-1----:R-:W-:Y:S01]  /*0dd0*/  SHF.R.U32.HI R11, RZ, 0x1f, R10 ;  /* 0x0000001fff0b7819 */ /* 0x002fe2000001160a */
[----:B------:R-:W-:Y:S01]  /*0de0*/  IMAD R17, R17, -0x3000, R252 ;  /* 0xffffd00011117824 */ /* 0x000fe200078e02fc */
[----:B------:R-:W-:Y:S02]  /*0df0*/  IADD3 R28, R247, 0xe0, RZ ;  /* 0x000000e0f71c7810 */ /* 0x000fe40007ffe0ff */
[----:B------:R-:W-:Y:S01]  /*0e00*/  SHF.R.U32.HI R19, RZ, 0x1f, R14 ;  /* 0x0000001fff137819 */ /* 0x000fe2000001160e */
[----:B------:R-:W-:Y:S01]  /*0e10*/  IMAD R37, R17, 0xc00, RZ ;  /* 0x00000c0011257824 */ /* 0x000fe200078e02ff */
[----:B------:R-:W-:Y:S01]  /*0e20*/  LEA.HI R18, R4, R15, RZ, 0x15 ;  /* 0x0000000f04127211 */ /* 0x000fe200078fa8ff */
[----:B------:R-:W-:Y:S01]  /*0e30*/  IMAD.HI R6, R28, 0x2aaaaaab, RZ ;  /* 0x2aaaaaab1c067827 */ /* 0x000fe200078e02ff */
[----:B------:R-:W-:Y:S01]  /*0e40*/  LEA.HI.SX32 R10, R10, R11, 0x15 ;  /* 0x0000000b0a0a7211 */ /* 0x000fe200078faaff */
[----:B------:R1:W-:Y:S01]  /*0e50*/  STL [R1+0x8], R28 ;  /* 0x0000081c01007387 */ /* 0x0003e20000100800 */
[----:B------:R-:W-:Y:S01]  /*0e60*/  LOP3.LUT R4, R23, R196, RZ, 0xfc, !PT ;  /* 0x000000c417047212 */ /* 0x000fe200078efcff */
[----:B------:R-:W-:Y:S01]  /*0e70*/  IMAD R18, R18, -0x3000, R249 ;  /* 0xffffd00012127824 */ /* 0x000fe200078e02f9 */
[----:B------:R-:W-:Y:S01]  /*0e80*/  IADD3 R250, R247, 0x80, RZ ;  /* 0x00000080f7fa7810 */ /* 0x000fe20007ffe0ff */
[----:B------:R-:W-:Y:S01]  /*0e90*/  IMAD R10, R10, -0x1010, R3 ;  /* 0xffffeff00a0a7824 */ /* 0x000fe200078e0203 */
[----:B------:R-:W-:-:S02]  /*0ea0*/  LEA.HI R19, R14, R19, RZ, 0x15 ;  /* 0x000000130e137211 */ /* 0x000fc400078fa8ff */
[----:B------:R-:W-:Y:S01]  /*0eb0*/  IADD3 R14, P5, R4, c[0x0][0x160], RZ ;  /* 0x00005800040e7a10 */ /* 0x000fe20007fbe0ff */
[----:B------:R-:W-:Y:S01]  /*0ec0*/  IMAD.HI R8, R250, 0x2aaaaaab, RZ ;  /* 0x2aaaaaabfa087827 */ /* 0x000fe200078e02ff */
[-C--:B------:R-:W-:Y:S02]  /*0ed0*/  LOP3.LUT R2, R29, R196.reuse, RZ, 0xfc, !PT ;  /* 0x000000c41d027212 */ /* 0x080fe400078efcff */
[----:B------:R-:W-:Y:S01]  /*0ee0*/  SHF.R.U32.HI R5, RZ, 0x1f, R6 ;  /* 0x0000001fff057819 */ /* 0x000fe20000011606 */
[----:B------:R-:W-:Y:S01]  /*0ef0*/  IMAD R33, R10, 0xc00, RZ ;  /* 0x00000c000a217824 */ /* 0x000fe200078e02ff */
[----:B------:R-:W-:Y:S01]  /*0f00*/  LEA.HI.X.SX32 R15, R4, c[0x0][0x164], 0x1, P5 ;  /* 0x00005900040f7a11 */ /* 0x000fe200028f0eff */
[----:B------:R-:W-:Y:S01]  /*0f10*/  IMAD R19, R19, -0x3000, R30 ;  /* 0xffffd00013137824 */ /* 0x000fe200078e021e */
[----:B------:R-:W-:Y:S02]  /*0f20*/  IADD3 R4, P6, R2, c[0x0][0x160], RZ ;  /* 0x0000580002047a10 */ /* 0x000fe40007fde0ff */
[----:B------:R-:W-:Y:S01]  /*0f30*/  LEA.HI R0, R6, R5, RZ, 0x15 ;  /* 0x0000000506007211 */ /* 0x000fe200078fa8ff */
[----:B------:R3:W-:Y:S01]  /*0f40*/  LDGSTS.E.BYPASS.128 [R190+0x10000], [R14.64] ;  /* 0x100000000ebe7fae */ /* 0x0007e2000b901c46 */
[----:B------:R-:W-:Y:S01]  /*0f50*/  SHF.R.U32.HI R11, RZ, 0x1f, R8 ;  /* 0x0000001fff0b7819 */ /* 0x000fe20000011608 */
[----:B------:R-:W-:Y:S01]  /*0f60*/  IMAD R43, R19, 0xc00, RZ ;  /* 0x00000c00132b7824 */ /* 0x000fe200078e02ff */
[----:B------:R-:W-:Y:S01]  /*0f70*/  LEA.HI.X.SX32 R5, R2, c[0x0][0x164], 0x1, P6 ;  /* 0x0000590002057a11 */ /* 0x000fe200030f0eff */
[----:B------:R-:W-:Y:S01]  /*0f80*/  IMAD R0, R0, -0x3000, R28 ;  /* 0xffffd00000007824 */ /* 0x000fe200078e021c */
[----:B------:R-:W-:-:S02]  /*0f90*/  LOP3.LUT R2, R33, R196, RZ, 0xfc, !PT ;  /* 0x000000c421027212 */ /* 0x000fc400078efcff */
[----:B------:R-:W-:Y:S01]  /*0fa0*/  LEA.HI R11, R8, R11, RZ, 0x15 ;  /* 0x0000000b080b7211 */ /* 0x000fe200078fa8ff */
[----:B------:R-:W-:Y:S01]  /*0fb0*/  IMAD R45, R0, 0xc00, RZ ;  /* 0x00000c00002d7824 */ /* 0x000fe200078e02ff */
[----:B------:R-:W-:Y:S02]  /*0fc0*/  IADD3 R8, P1, R2, c[0x0][0x160], RZ ;  /* 0x0000580002087a10 */ /* 0x000fe40007f3e0ff */
[----:B------:R-:W-:Y:S01]  /*0fd0*/  LOP3.LUT R193, R190, 0x1000, RZ, 0xfc, !PT ;  /* 0x00001000bec17812 */ /* 0x000fe200078efcff */
[----:B---3--:R-:W-:Y:S01]  /*0fe0*/  IMAD R15, R12, 0xc00, RZ ;  /* 0x00000c000c0f7824 */ /* 0x008fe200078e02ff */
[-C--:B------:R-:W-:Y:S01]  /*0ff0*/  LOP3.LUT R3, R31, R196.reuse, RZ, 0xfc, !PT ;  /* 0x000000c41f037212 */ /* 0x080fe200078efcff */
[----:B------:R-:W-:Y:S01]  /*1000*/  IMAD R11, R11, -0x3000, R250 ;  /* 0xffffd0000b0b7824 */ /* 0x000fe200078e02fa */
[----:B------:R-:W-:Y:S01]  /*1010*/  LEA.HI.X.SX32 R9, R2, c[0x0][0x164], 0x1, P1 ;  /* 0x0000590002097a11 */ /* 0x000fe200008f0eff */
[----:B------:R3:W-:Y:S01]  /*1020*/  LDGSTS.E.BYPASS.128 [R193+0x10000], [R4.64] ;  /* 0x1000000004c17fae */ /* 0x0007e2000b901c46 */
[----:B------:R-:W-:Y:S01]  /*1030*/  LOP3.LUT R2, R15, R196, RZ, 0xfc, !PT ;  /* 0x000000c40f027212 */ /* 0x000fe200078efcff */
[----:B------:R-:W-:Y:S01]  /*1040*/  IMAD R41, R11, 0xc00, RZ ;  /* 0x00000c000b297824 */ /* 0x000fe200078e02ff */
[----:B------:R-:W-:-:S02]  /*1050*/  IADD3 R6, P0, R3, c[0x0][0x160], RZ ;  /* 0x0000580003067a10 */ /* 0x000fc40007f1e0ff */
[----:B------:R-:W-:Y:S02]  /*1060*/  IADD3 R20, P2, R2, c[0x0][0x168], RZ ;  /* 0x00005a0002147a10 */ /* 0x000fe40007f5e0ff */
[-C--:B------:R-:W-:Y:S02]  /*1070*/  LOP3.LUT R10, R39, R196.reuse, RZ, 0xfc, !PT ;  /* 0x000000c4270a7212 */ /* 0x080fe400078efcff */
[----:B------:R-:W-:Y:S02]  /*1080*/  LEA.HI.X.SX32 R7, R3, c[0x0][0x164], 0x1, P0 ;  /* 0x0000590003077a11 */ /* 0x000fe400000f0eff */
[----:B------:R-:W-:Y:S02]  /*1090*/  LOP3.LUT R192, R190, 0x2000, RZ, 0xfc, !PT ;  /* 0x00002000bec07812 */ /* 0x000fe400078efcff */
[----:B---3--:R-:W-:Y:S02]  /*10a0*/  LOP3.LUT R5, R35, R196, RZ, 0xfc, !PT ;  /* 0x000000c423057212 */ /* 0x008fe400078efcff */
[----:B------:R-:W-:Y:S01]  /*10b0*/  LEA.HI.X.SX32 R3, R23, c[0x0][0x164], 0x1, P5 ;  /* 0x0000590017037a11 */ /* 0x000fe200028f0eff */
[----:B------:R3:W-:Y:S01]  /*10c0*/  LDGSTS.E.BYPASS.128 [R192+0x10000], [R6.64] ;  /* 0x1000000006c07fae */ /* 0x0007e2000b901c46 */
[----:B------:R-:W-:-:S02]  /*10d0*/  IADD3 R22, P3, R5, c[0x0][0x168], RZ ;  /* 0x00005a0005167a10 */ /* 0x000fc40007f7e0ff */
[----:B------:R-:W-:Y:S02]  /*10e0*/  LEA.HI.X.SX32 R21, R2, c[0x0][0x16c], 0x1, P2 ;  /* 0x00005b0002157a11 */ /* 0x000fe400010f0eff */
[----:B------:R-:W-:Y:S02]  /*10f0*/  IADD3 R26, P5, R10, c[0x0][0x168], RZ ;  /* 0x00005a000a1a7a10 */ /* 0x000fe40007fbe0ff */
[-C--:B------:R-:W-:Y:S02]  /*1100*/  LOP3.LUT R2, R41, R196.reuse, RZ, 0xfc, !PT ;  /* 0x000000c429027212 */ /* 0x080fe400078efcff */
[----:B------:R-:W-:Y:S02]  /*1110*/  LEA.HI.X.SX32 R23, R5, c[0x0][0x16c], 0x1, P3 ;  /* 0x00005b0005177a11 */ /* 0x000fe400018f0eff */
[----:B------:R-:W-:Y:S01]  /*1120*/  LEA.HI.X.SX32 R5, R29, c[0x0][0x164], 0x1, P6 ;  /* 0x000059001d057a11 */ /* 0x000fe200030f0eff */
[----:B------:R-:W-:Y:S01]  /*1130*/  IMAD R29, R18, 0xc00, RZ ;  /* 0x00000c00121d7824 */ /* 0x000fe200078e02ff */
[----:B---3--:R-:W-:-:S02]  /*1140*/  LOP3.LUT R7, R37, R196, RZ, 0xfc, !PT ;  /* 0x000000c425077212 */ /* 0x008fc400078efcff */
[----:B------:R-:W-:Y:S02]  /*1150*/  LEA.HI.X.SX32 R27, R10, c[0x0][0x16c], 0x1, P5 ;  /* 0x00005b000a1b7a11 */ /* 0x000fe400028f0eff */
[----:B------:R-:W-:Y:S02]  /*1160*/  IADD3 R10, P6, R2, c[0x0][0x168], RZ ;  /* 0x00005a00020a7a10 */ /* 0x000fe40007fde0ff */
[----:B------:R-:W-:Y:S02]  /*1170*/  LOP3.LUT R191, R190, 0x3000, RZ, 0xfc, !PT ;  /* 0x00003000bebf7812 */ /* 0x000fe400078efcff */
[----:B------:R-:W-:Y:S02]  /*1180*/  IADD3 R24, P4, R7, c[0x0][0x168], RZ ;  /* 0x00005a0007187a10 */ /* 0x000fe40007f9e0ff */
[----:B------:R-:W-:Y:S01]  /*1190*/  LEA.HI.X.SX32 R11, R2, c[0x0][0x16c], 0x1, P6 ;  /* 0x00005b00020b7a11 */ /* 0x000fe200030f0eff */
[----:B------:R3:W-:Y:S01]  /*11a0*/  LDGSTS.E.BYPASS.128 [R191+0x10000], [R8.64] ;  /* 0x1000000008bf7fae */ /* 0x0007e2000b901c46 */
[----:B------:R-:W-:-:S02]  /*11b0*/  LOP3.LUT R0, R29, R196, RZ, 0xfc, !PT ;  /* 0x000000c41d007212 */ /* 0x000fc400078efcff */
[-C--:B------:R-:W-:Y:S01]  /*11c0*/  LOP3.LUT R2, R43, R196.reuse, RZ, 0xfc, !PT ;  /* 0x000000c42b027212 */ /* 0x080fe200078efcff */
[----:B------:R-:W0:Y:S01]  /*11d0*/  LDGDEPBAR ;  /* 0x00000000000079af */ /* 0x000e220000000000 */
[----:B------:R-:W-:Y:S02]  /*11e0*/  LEA.HI.X.SX32 R25, R7, c[0x0][0x16c], 0x1, P4 ;  /* 0x00005b0007197a11 */ /* 0x000fe400020f0eff */
[----:B------:R-:W-:Y:S01]  /*11f0*/  LOP3.LUT R19, R45, R196, RZ, 0xfc, !PT ;  /* 0x000000c42d137212 */ /* 0x000fe200078efcff */
[----:B------:R4:W-:Y:S01]  /*1200*/  LDGSTS.E.BYPASS.128 [R190], [R20.64] ;  /* 0x0000000014be7fae */ /* 0x0009e2000b901c46 */
[----:B------:R-:W-:Y:S02]  /*1210*/  LEA.HI.X.SX32 R7, R31, c[0x0][0x164], 0x1, P0 ;  /* 0x000059001f077a11 */ /* 0x000fe400000f0eff */
[----:B------:R-:W-:Y:S01]  /*1220*/  IADD3 R12, P0, R0, c[0x0][0x168], RZ ;  /* 0x00005a00000c7a10 */ /* 0x000fe20007f1e0ff */
[----:B------:R5:W-:Y:S01]  /*1230*/  LDGSTS.E.BYPASS.128 [R193], [R22.64] ;  /* 0x0000000016c17fae */ /* 0x000be2000b901c46 */
[----:B---3--:R-:W-:Y:S01]  /*1240*/  LEA.HI.X.SX32 R9, R33, c[0x0][0x164], 0x1, P1 ;  /* 0x0000590021097a11 */ /* 0x008fe200008f0eff */
[----:B--2---:R-:W-:Y:S01]  /*1250*/  CS2R R30, SRZ ;  /* 0x00000000001e7805 */ /* 0x004fe2000001ff00 */
[----:B------:R-:W-:Y:S01]  /*1260*/  IADD3 R16, P1, R2, c[0x0][0x168], RZ ;  /* 0x00005a0002107a10 */ /* 0x000fe20007f3e0ff */
[----:B------:R2:W-:Y:S01]  /*1270*/  LDGSTS.E.BYPASS.128 [R192], [R24.64] ;  /* 0x0000000018c07fae */ /* 0x0005e2000b901c46 */
[C---:B------:R-:W-:Y:S01]  /*1280*/  LOP3.LUT R200, R190.reuse, 0x4000, RZ, 0xfc, !PT ;  /* 0x00004000bec87812 */ /* 0x040fe200078efcff */
[----:B------:R-:W-:Y:S01]  /*1290*/  CS2R R32, SRZ ;  /* 0x0000000000207805 */ /* 0x000fe2000001ff00 */
[----:B------:R-:W-:Y:S01]  /*12a0*/  LOP3.LUT R199, R190, 0x5000, RZ, 0xfc, !PT ;  /* 0x00005000bec77812 */ /* 0x000fe200078efcff */
[----:B------:R3:W-:Y:S01]  /*12b0*/  LDGSTS.E.BYPASS.128 [R191], [R26.64] ;  /* 0x000000001abf7fae */ /* 0x0007e2000b901c46 */
[----:B----4-:R-:W-:-:S02]  /*12c0*/  LEA.HI.X.SX32 R21, R15, c[0x0][0x16c], 0x1, P2 ;  /* 0x00005b000f157a11 */ /* 0x010fc400010f0eff */
[C---:B------:R-:W-:Y:S01]  /*12d0*/  IADD3 R18, P2, R19.reuse, c[0x0][0x168], RZ ;  /* 0x00005a0013127a10 */ /* 0x040fe20007f5e0ff */
[----:B------:R4:W-:Y:S01]  /*12e0*/  LDGSTS.E.BYPASS.128 [R200], [R10.64] ;  /* 0x000000000ac87fae */ /* 0x0009e2000b901c46 */
[----:B------:R-:W-:Y:S01]  /*12f0*/  LEA.HI.X.SX32 R13, R0, c[0x0][0x16c], 0x1, P0 ;  /* 0x00005b00000d7a11 */ /* 0x000fe200000f0eff */
[----:B------:R-:W-:Y:S01]  /*1300*/  IMAD.MOV.U32 R0, RZ, RZ, RZ ;  /* 0x000000ffff007224 */ /* 0x000fe200078e00ff */
[----:B------:R-:W-:Y:S02]  /*1310*/  LOP3.LUT R198, R190, 0x6000, RZ, 0xfc, !PT ;  /* 0x00006000bec67812 */ /* 0x000fe400078efcff */
[----:B------:R-:W-:Y:S01]  /*1320*/  LEA.HI.X.SX32 R17, R2, c[0x0][0x16c], 0x1, P1 ;  /* 0x00005b0002117a11 */ /* 0x000fe200008f0eff */
[----:B------:R1:W-:Y:S01]  /*1330*/  LDGSTS.E.BYPASS.128 [R199], [R12.64] ;  /* 0x000000000cc77fae */ /* 0x0003e2000b901c46 */
[----:B------:R-:W-:Y:S01]  /*1340*/  LOP3.LUT R197, R190, 0x7000, RZ, 0xfc, !PT ;  /* 0x00007000bec57812 */ /* 0x000fe200078efcff */
[----:B------:R-:W-:Y:S01]  /*1350*/  IMAD.MOV.U32 R2, RZ, RZ, R14 ;  /* 0x000000ffff027224 */ /* 0x000fe200078e000e */
[----:B------:R-:W-:Y:S01]  /*1360*/  LEA.HI.X.SX32 R19, R19, c[0x0][0x16c], 0x1, P2 ;  /* 0x00005b0013137a11 */ /* 0x000fe200010f0eff */
[----:B------:R1:W-:Y:S01]  /*1370*/  LDGSTS.E.BYPASS.128 [R198], [R16.64] ;  /* 0x0000000010c67fae */ /* 0x0003e2000b901c46 */
[----:B-----5:R-:W-:-:S02]  /*1380*/  LEA.HI.X.SX32 R23, R35, c[0x0][0x16c], 0x1, P3 ;  /* 0x00005b0023177a11 */ /* 0x020fc400018f0eff */
[----:B--2---:R-:W-:Y:S01]  /*1390*/  LEA.HI.X.SX32 R25, R37, c[0x0][0x16c], 0x1, P4 ;  /* 0x00005b0025197a11 */ /* 0x004fe200020f0eff */
[----:B------:R2:W-:Y:S01]  /*13a0*/  LDGSTS.E.BYPASS.128 [R197], [R18.64] ;  /* 0x0000000012c57fae */ /* 0x0005e2000b901c46 */
[----:B---3--:R-:W-:Y:S01]  /*13b0*/  LEA.HI.X.SX32 R27, R39, c[0x0][0x16c], 0x1, P5 ;  /* 0x00005b00271b7a11 */ /* 0x008fe200028f0eff */
[----:B------:R-:W-:Y:S01]  /*13c0*/  CS2R R36, SRZ ;  /* 0x0000000000247805 */ /* 0x000fe2000001ff00 */
[----:B----4-:R-:W-:Y:S01]  /*13d0*/  LEA.HI.X.SX32 R11, R41, c[0x0][0x16c], 0x1, P6 ;  /* 0x00005b00290b7a11 */ /* 0x010fe200030f0eff */
[----:B------:R-:W0:Y:S01]  /*13e0*/  LDGDEPBAR ;  /* 0x00000000000079af */ /* 0x000e220000000000 */
[----:B-1----:R-:W-:Y:S01]  /*13f0*/  LEA.HI.X.SX32 R13, R29, c[0x0][0x16c], 0x1, P0 ;  /* 0x00005b001d0d7a11 */ /* 0x002fe200000f0eff */
[----:B------:R-:W-:Y:S01]  /*1400*/  CS2R R38, SRZ ;  /* 0x0000000000267805 */ /* 0x000fe2000001ff00 */
[----:B------:R-:W-:Y:S01]  /*1410*/  SHF.R.U32.HI R85, RZ, 0x2, R84 ;  /* 0x00000002ff557819 */ /* 0x000fe20000011654 */
[----:B------:R-:W-:Y:S01]  /*1420*/  BAR.SYNC.DEFER_BLOCKING 0x0 ;  /* 0x0000000000007b1d */ /* 0x000fe20000010000 */
[----:B------:R-:W-:Y:S01]  /*1430*/  LEA.HI.X.SX32 R17, R43, c[0x0][0x16c], 0x1, P1 ;  /* 0x00005b002b117a11 */ /* 0x000fe200008f0eff */
[----:B------:R-:W-:Y:S01]  /*1440*/  CS2R R40, SRZ ;  /* 0x0000000000287805 */ /* 0x000fe2000001ff00 */
[----:B------:R-:W-:Y:S01]  /*1450*/  LOP3.LUT R84, R86, 0x7, R87, 0xf8, !PT ;  /* 0x0000000756547812 */ /* 0x000fe200078ef857 */
[----:B------:R-:W-:Y:S01]  /*1460*/  CS2R R42, SRZ ;  /* 0x00000000002a7805 */ /* 0x000fe2000001ff00 */
[----:B--2---:R-:W-:Y:S01]  /*1470*/  LEA.HI.X.SX32 R19, R45, c[0x0][0x16c], 0x1, P2 ;  /* 0x00005b002d137a11 */ /* 0x004fe200010f0eff */
[----:B------:R-:W-:Y:S01]  /*1480*/  CS2R R28, SRZ ;  /* 0x00000000001c7805 */ /* 0x000fe2000001ff00 */
[----:B------:R-:W-:Y:S01]  /*1490*/  LOP3.LUT R15, R87, 0x7, RZ, 0xc0, !PT ;  /* 0x00000007570f7812 */ /* 0x000fe200078ec0ff */
[----:B------:R-:W-:Y:S01]  /*14a0*/  CS2R R44, SRZ ;  /* 0x00000000002c7805 */ /* 0x000fe2000001ff00 */
[----:B------:R-:W-:Y:S01]  /*14b0*/  LOP3.LUT R84, R84, R85, RZ, 0xfc, !PT ;  /* 0x0000005554547212 */ /* 0x000fe200078efcff */
[----:B------:R-:W-:Y:S01]  /*14c0*/  CS2R R34, SRZ ;  /* 0x0000000000227805 */ /* 0x000fe2000001ff00 */
[----:B------:R-:W-:-:S02]  /*14d0*/  IADD3 R217, P2, R26, 0x100, RZ ;  /* 0x000001001ad97810 */ /* 0x000fc40007f5e0ff */
[----:B------:R-:W-:Y:S01]  /*14e0*/  IADD3 R215, P4, R24, 0x100, RZ ;  /* 0x0000010018d77810 */ /* 0x000fe20007f9e0ff */
[----:B------:R-:W-:Y:S01]  /*14f0*/  IMAD.SHL.U32 R84, R84, 0x80, RZ ;  /* 0x0000008054547824 */ /* 0x000fe200078e00ff */
[----:B------:R-:W-:Y:S01]  /*1500*/  IADD3 R213, P5, R22, 0x100, RZ ;  /* 0x0000010016d57810 */ /* 0x000fe20007fbe0ff */
[----:B------:R-:W-:Y:S01]  /*1510*/  IMAD.X R216, RZ, RZ, R27, P2 ;  /* 0x000000ffffd87224 */ /* 0x000fe200010e061b */
[----:B------:R-:W-:Y:S01]  /*1520*/  IADD3 R225, P3, R18, 0x100, RZ ;  /* 0x0000010012e17810 */ /* 0x000fe20007f7e0ff */
[----:B------:R-:W-:Y:S01]  /*1530*/  IMAD.X R214, RZ, RZ, R25, P4 ;  /* 0x000000ffffd67224 */ /* 0x000fe200020e0619 */
[----:B------:R-:W-:Y:S01]  /*1540*/  IADD3 R223, P1, R16, 0x100, RZ ;  /* 0x0000010010df7810 */ /* 0x000fe20007f3e0ff */
[----:B------:R-:W-:Y:S01]  /*1550*/  IMAD.X R212, RZ, RZ, R23, P5 ;  /* 0x000000ffffd47224 */ /* 0x000fe200028e0617 */
[----:B------:R-:W-:Y:S01]  /*1560*/  IADD3 R15, R15, R85, R86 ;  /* 0x000000550f0f7210 */ /* 0x000fe20007ffe056 */
[----:B------:R-:W-:Y:S01]  /*1570*/  IMAD.X R224, RZ, RZ, R19, P3 ;  /* 0x000000ffffe07224 */ /* 0x000fe200018e0613 */
[----:B------:R-:W-:Y:S01]  /*1580*/  IADD3 R211, P6, R20, 0x100, RZ ;  /* 0x0000010014d37810 */ /* 0x000fe20007fde0ff */
[----:B------:R-:W-:Y:S01]  /*1590*/  @!PT LDS RZ, [RZ] ;  /* 0x00000000fffff984 */ /* 0x000fe20000000800 */
[----:B------:R-:W-:Y:S01]  /*15a0*/  @!PT LDS RZ, [RZ] ;  /* 0x00000000fffff984 */ /* 0x000fe20000000800 */
[----:B------:R-:W-:Y:S01]  /*15b0*/  @!PT LDS RZ, [RZ] ;  /* 0x00000000fffff984 */ /* 0x000fe20000000800 */
[----:B------:R1:W-:Y:S01]  /*15c0*/  LDGSTS.E.BYPASS.128 [R190+0x14000], [R2.64+0x80] ;  /* 0x1400008002be7fae */ /* 0x0003e2000b901c46 */
[----:B------:R-:W-:Y:S01]  /*15d0*/  IMAD.X R222, RZ, RZ, R17, P1 ;  /* 0x000000ffffde7224 */ /* 0x000fe200008e0611 */
[----:B------:R-:W-:Y:S01]  /*15e0*/  IADD3 R221, P0, R12, 0x100, RZ ;  /* 0x000001000cdd7810 */ /* 0x000fe20007f1e0ff */
[----:B------:R-:W-:Y:S01]  /*15f0*/  IMAD.SHL.U32 R194, R15, 0x80, RZ ;  /* 0x000000800fc27824 */ /* 0x000fe200078e00ff */
[----:B------:R2:W-:Y:S01]  /*1600*/  LDGSTS.E.BYPASS.128 [R193+0x14000], [R4.64+0x80] ;  /* 0x1400008004c17fae */ /* 0x0005e2000b901c46 */
[----:B------:R-:W-:Y:S01]  /*1610*/  IADD3 R219, P2, R10, 0x100, RZ ;  /* 0x000001000adb7810 */ /* 0x000fe20007f5e0ff */
[----:B------:R-:W-:Y:S01]  /*1620*/  IMAD.X R210, RZ, RZ, R21, P6 ;  /* 0x000000ffffd27224 */ /* 0x000fe200030e0615 */
[----:B------:R-:W-:Y:S01]  /*1630*/  IADD3 R209, P5, R8, 0x100, RZ ;  /* 0x0000010008d17810 */ /* 0x000fe20007fbe0ff */
[----:B------:R2:W-:Y:S01]  /*1640*/  LDGSTS.E.BYPASS.128 [R192+0x14000], [R6.64+0x80] ;  /* 0x1400008006c07fae */ /* 0x0005e2000b901c46 */
[----:B------:R-:W-:Y:S01]  /*1650*/  IADD3 R207, P4, R6, 0x100, RZ ;  /* 0x0000010006cf7810 */ /* 0x000fe20007f9e0ff */
[----:B------:R-:W-:Y:S01]  /*1660*/  IMAD.X R220, RZ, RZ, R13, P0 ;  /* 0x000000ffffdc7224 */ /* 0x000fe200000e060d */
[----:B------:R-:W-:Y:S01]  /*1670*/  IADD3 R205, P3, R4, 0x100, RZ ;  /* 0x0000010004cd7810 */ /* 0x000fe20007f7e0ff */
[----:B------:R2:W-:Y:S01]  /*1680*/  LDGSTS.E.BYPASS.128 [R191+0x14000], [R8.64+0x80] ;  /* 0x1400008008bf7fae */ /* 0x0005e2000b901c46 */
[----:B------:R-:W-:Y:S01]  /*1690*/  IADD3 R203, P1, R14, 0x100, RZ ;  /* 0x000001000ecb7810 */ /* 0x000fe20007f3e0ff */
[----:B-1----:R-:W-:Y:S01]  /*16a0*/  IMAD.MOV.U32 R2, RZ, RZ, RZ ;  /* 0x000000ffff027224 */ /* 0x002fe200078e00ff */
[C---:B------:R-:W-:Y:S01]  /*16b0*/  IADD3 R227, R84.reuse, 0x2000, RZ ;  /* 0x0000200054e37810 */ /* 0x040fe20007ffe0ff */
[----:B------:R-:W0:Y:S01]  /*16c0*/  LDGDEPBAR ;  /* 0x00000000000079af */ /* 0x000e220000000000 */
[C---:B------:R-:W-:Y:S01]  /*16d0*/  IADD3 R15, R84.reuse, 0x3000, RZ ;  /* 0x00003000540f7810 */ /* 0x040fe20007ffe0ff */
[----:B------:R-:W-:Y:S01]  /*16e0*/  IMAD.X R218, RZ, RZ, R11, P2 ;  /* 0x000000ffffda7224 */ /* 0x000fe200010e060b */
[----:B------:R-:W-:Y:S01]  /*16f0*/  IADD3 R201, R84, 0x1000, RZ ;  /* 0x0000100054c97810 */ /* 0x000fe20007ffe0ff */
[----:B------:R2:W-:Y:S01]  /*1700*/  LDGSTS.E.BYPASS.128 [R190+0x8000], [R20.64+0x80] ;  /* 0x0800008014be7fae */ /* 0x0005e2000b901c46 */
[C---:B------:R-:W-:Y:S01]  /*1710*/  LOP3.LUT R230, R248.reuse, R194, RZ, 0xfc, !PT ;  /* 0x000000c2f8e67212 */ /* 0x040fe200078efcff */
[----:B------:R-:W-:Y:S01]  /*1720*/  IMAD.X R208, RZ, RZ, R9, P5 ;  /* 0x000000ffffd07224 */ /* 0x000fe200028e0609 */
[C---:B------:R-:W-:Y:S01]  /*1730*/  LOP3.LUT R227, R248.reuse, R227, RZ, 0xfc, !PT ;  /* 0x000000e3f8e37212 */ /* 0x040fe200078efcff */
[----:B------:R2:W-:Y:S01]  /*1740*/  LDGSTS.E.BYPASS.128 [R193+0x8000], [R22.64+0x80] ;  /* 0x0800008016c17fae */ /* 0x0005e2000b901c46 */
[C---:B------:R-:W-:Y:S01]  /*1750*/  LOP3.LUT R226, R248.reuse, R15, RZ, 0xfc, !PT ;  /* 0x0000000ff8e27212 */ /* 0x040fe200078efcff */
[----:B------:R-:W-:Y:S01]  /*1760*/  IMAD.X R206, RZ, RZ, R7, P4 ;  /* 0x000000ffffce7224 */ /* 0x000fe200020e0607 */
[----:B------:R-:W-:Y:S01]  /*1770*/  LOP3.LUT R228, R248, R201, RZ, 0xfc, !PT ;  /* 0x000000c9f8e47212 */ /* 0x000fe200078efcff */
[----:B------:R2:W-:Y:S01]  /*1780*/  LDGSTS.E.BYPASS.128 [R192+0x8000], [R24.64+0x80] ;  /* 0x0800008018c07fae */ /* 0x0005e2000b901c46 */
[----:B------:R-:W-:-:S02]  /*1790*/  IMAD.X R204, RZ, RZ, R5, P3 ;  /* 0x000000ffffcc7224 */ /* 0x000fc400018e0605 */
[----:B------:R-:W-:Y:S01]  /*17a0*/  IMAD.X R202, RZ, RZ, R3, P1 ;  /* 0x000000ffffca7224 */ /* 0x000fe200008e0603 */
[----:B------:R2:W-:Y:S04]  /*17b0*/  LDGSTS.E.BYPASS.128 [R191+0x8000], [R26.64+0x80] ;  /* 0x080000801abf7fae */ /* 0x0005e8000b901c46 */
[----:B------:R2:W-:Y:S04]  /*17c0*/  LDGSTS.E.BYPASS.128 [R200+0x8000], [R10.64+0x80] ;  /* 0x080000800ac87fae */ /* 0x0005e8000b901c46 */
[----:B------:R2:W-:Y:S04]  /*17d0*/  LDGSTS.E.BYPASS.128 [R199+0x8000], [R12.64+0x80] ;  /* 0x080000800cc77fae */ /* 0x0005e8000b901c46 */
[----:B------:R2:W-:Y:S04]  /*17e0*/  LDGSTS.E.BYPASS.128 [R198+0x8000], [R16.64+0x80] ;  /* 0x0800008010c67fae */ /* 0x0005e8000b901c46 */
[----:B------:R2:W-:Y:S04]  /*17f0*/  LDGSTS.E.BYPASS.128 [R197+0x8000], [R18.64+0x80] ;  /* 0x0800008012c57fae */ /* 0x0005e8000b901c46 */
[----:B------:R-:W0:Y:S02]  /*1800*/  LDGDEPBAR ;  /* 0x00000000000079af */ /* 0x000e240000000000 */
.L_x_0:
[----:B------:R-:W-:-:S04]  /*1810*/  DEPBAR.LE SB0, 0x2 ;  /* 0x000080800000791a */ /* 0x000fc80000000000 */
[----:B------:R-:W-:Y:S01]  /*1820*/  UIADD3 UR4, UR4, 0x1, URZ ;  /* 0x0000000104047890 */ /* 0x000fe2000fffe03f */
[----:B------:R-:W-:Y:S01]  /*1830*/  IMAD.IADD R116, R248, 0x1, R194 ;  /* 0x00000001f8747824 */ /* 0x000fe200078e02c2 */
[----:B------:R-:W-:Y:S02]  /*1840*/  IADD3 R195, R195, 0x1, RZ ;  /* 0x00000001c3c37810 */ /* 0x000fe40007ffe0ff */
[----:B------:R-:W-:Y:S01]  /*1850*/  UISETP.GE.AND UP0, UPT, UR4, 0x2, UPT ;  /* 0x000000020400788c */ /* 0x000fe2000bf06270 */
[----:B------:R-:W-:Y:S01]  /*1860*/  BAR.SYNC.DEFER_BLOCKING 0x0 ;  /* 0x0000000000007b1d */ /* 0x000fe20000010000 */
[----:B------:R-:W-:Y:S02]  /*1870*/  ISETP.GE.AND P1, PT, R195, 0x2, PT ;  /* 0x00000002c300780c */ /* 0x000fe40003f26270 */
[----:B------:R-:W-:Y:S01]  /*1880*/  USEL UR4, UR4, URZ, !UP0 ;  /* 0x0000003f04047287 */ /* 0x000fe2000c000000 */
[----:B------:R-:W-:Y:S02]  /*1890*/  ISETP.GE.U32.AND P0, PT, R189, 0x16, PT ;  /* 0x00000016bd00780c */ /* 0x000fe40003f06070 */
[----:B------:R-:W-:Y:S01]  /*18a0*/  SEL R195, R195, RZ, !P1 ;  /* 0x000000ffc3c37207 */ /* 0x000fe20004800000 */
[----:B------:R-:W-:Y:S01]  /*18b0*/  ULEA UR5, UR4, 0x10000, 0xe ;  /* 0x0001000004057891 */ /* 0x000fe2000f8e703f */
[----:B------:R-:W-:Y:S01]  /*18c0*/  ISETP.GE.U32.AND.EX P0, PT, R188, RZ, PT, P0 ;  /* 0x000000ffbc00720c */ /* 0x000fe20003f06100 */
[----:B------:R-:W-:-:S04]  /*18d0*/  IMAD.U32 R3, RZ, RZ, UR4 ;  /* 0x00000004ff037e24 */ /* 0x000fc8000f8e00ff */
[C---:B--2---:R-:W-:Y:S02]  /*18e0*/  IMAD R16, R3.reuse, 0x8000, R230 ;  /* 0x0000800003107824 */ /* 0x044fe400078e02e6 */
[C---:B------:R-:W-:Y:S02]  /*18f0*/  IMAD R12, R3.reuse, 0x8000, R228 ;  /* 0x00008000030c7824 */ /* 0x040fe400078e02e4 */
[C---:B------:R-:W-:Y:S02]  /*1900*/  IMAD R8, R3.reuse, 0x8000, R227 ;  /* 0x0000800003087824 */ /* 0x040fe400078e02e3 */
[C---:B------:R-:W-:Y:S02]  /*1910*/  IMAD R4, R3.reuse, 0x8000, R226 ;  /* 0x0000800003047824 */ /* 0x040fe400078e02e2 */
[C---:B------:R-:W-:Y:S01]  /*1920*/  IMAD R116, R3.reuse, 0x8000, R116 ;  /* 0x0000800003747824 */ /* 0x040fe200078e0274 */
[----:B------:R-:W-:Y:S04]  /*1930*/  LDSM.16.M88.4 R16, [R16] ;  /* 0x000000001010783b */ /* 0x000fe80000000200 */
[----:B------:R-:W1:Y:S04]  /*1940*/  LDSM.16.M88.4 R124, [R238+UR5] ;  /* 0x00000005ee7c783b */ /* 0x000e680008000200 */
[----:B------:R-:W2:Y:S04]  /*1950*/  LDSM.16.M88.4 R12, [R12] ;  /* 0x000000000c0c783b */ /* 0x000ea80000000200 */
[----:B------:R-:W3:Y:S04]  /*1960*/  LDSM.16.M88.4 R8, [R8] ;  /* 0x000000000808783b */ /* 0x000ee80000000200 */
[----:B------:R-:W4:Y:S04]  /*1970*/  LDSM.16.M88.4 R4, [R4] ;  /* 0x000000000404783b */ /* 0x000f280000000200 */
[----:B------:R-:W5:Y:S04]  /*1980*/  LDSM.16.M88.4 R148, [R116+0x4000] ;  /* 0x004000007494783b */ /* 0x000f680000000200 */
[----:B------:R-:W4:Y:S04]  /*1990*/  LDSM.16.M88.4 R140, [R116+0x5000] ;  /* 0x00500000748c783b */ /* 0x000f280000000200 */
[----:B------:R-:W4:Y:S04]  /*19a0*/  LDSM.16.M88.4 R120, [R116+0x6000] ;  /* 0x006000007478783b */ /* 0x000f280000000200 */
[----:B------:R-:W5:Y:S04]  /*19b0*/  LDSM.16.M88.4 R116, [R116+0x7000] ;  /* 0x007000007474783b */ /* 0x000f680000000200 */
[----:B------:R-:W5:Y:S04]  /*19c0*/  LDSM.16.M88.4 R84, [R234+UR5] ;  /* 0x00000005ea54783b */ /* 0x000f680008000200 */
[----:B------:R-:W5:Y:S04]  /*19d0*/  LDSM.16.M88.4 R176, [R246+UR5] ;  /* 0x00000005f6b0783b */ /* 0x000f680008000200 */
[----:B------:R-:W5:Y:S01]  /*19e0*/  LDSM.16.M88.4 R172, [R242+UR5] ;  /* 0x00000005f2ac783b */ /* 0x000f620008000200 */
[C---:B-1----:R-:W-:Y:S08]  /*19f0*/  IMMA.16832.S8.S8.SAT R64, R124.reuse.ROW, R16.COL, R64 ;  /* 0x000000107c407237 */ /* 0x042ff00000445c40 */
[C---:B--2---:R-:W-:Y:S08]  /*1a00*/  IMMA.16832.S8.S8.SAT R68, R124.reuse.ROW, R12.COL, R68 ;  /* 0x0000000c7c447237 */ /* 0x044ff00000445c44 */
[C---:B---3--:R-:W-:Y:S08]  /*1a10*/  IMMA.16832.S8.S8.SAT R72, R124.reuse.ROW, R8.COL, R72 ;  /* 0x000000087c487237 */ /* 0x048ff00000445c48 */
[C---:B----4-:R-:W-:Y:S08]  /*1a20*/  IMMA.16832.S8.S8.SAT R76, R124.reuse.ROW, R4.COL, R76 ;  /* 0x000000047c4c7237 */ /* 0x050ff00000445c4c */
[C---:B-----5:R-:W-:Y:S08]  /*1a30*/  IMMA.16832.S8.S8.SAT R136, R124.reuse.ROW, R148.COL, R136 ;  /* 0x000000947c887237 */ /* 0x060ff00000445c88 */
[C---:B------:R-:W-:Y:S08]  /*1a40*/  IMMA.16832.S8.S8.SAT R132, R124.reuse.ROW, R140.COL, R132 ;  /* 0x0000008c7c847237 */ /* 0x040ff00000445c84 */
[C---:B------:R-:W-:Y:S08]  /*1a50*/  IMMA.16832.S8.S8.SAT R128, R124.reuse.ROW, R120.COL, R128 ;  /* 0x000000787c807237 */ /* 0x040ff00000445c80 */
[----:B------:R-:W-:Y:S08]  /*1a60*/  IMMA.16832.S8.S8.SAT R124, R124.ROW, R116.COL, R112 ;  /* 0x000000747c7c7237 */ /* 0x000ff00000445c70 */
[----:B------:R-:W-:Y:S08]  /*1a70*/  IMMA.16832.S8.S8.SAT R112, R84.ROW, R140.COL, R80 ;  /* 0x0000008c54707237 */ /* 0x000ff00000445c50 */
[-C--:B------:R-:W-:Y:S08]  /*1a80*/  IMMA.16832.S8.S8.SAT R96, R176.ROW, R16.reuse.COL, R96 ;  /* 0x00000010b0607237 */ /* 0x080ff00000445c60 */
        /* <DEDUP_REMOVED lines=9> */
[C---:B------:R-:W-:Y:S08]  /*1b20*/  IMMA.16832.S8.S8.SAT R104, R176.reuse.ROW, R140.COL, R104 ;  /* 0x0000008cb0687237 */ /* 0x040ff00000445c68 */
[C---:B------:R-:W-:Y:S08]  /*1b30*/  IMMA.16832.S8.S8.SAT R108, R176.reuse.ROW, R120.COL, R108 ;  /* 0x00000078b06c7237 */ /* 0x040ff00000445c6c */
[----:B------:R-:W-:Y:S01]  /*1b40*/  IMMA.16832.S8.S8.SAT R168, R176.ROW, R116.COL, R168 ;  /* 0x00000074b0a87237 */ /* 0x000fe20000445ca8 */
[----:B------:R-:W1:Y:S07]  /*1b50*/  LDSM.16.M88.4 R176, [R245+UR5] ;  /* 0x00000005f5b0783b */ /* 0x000e6e0008000200 */
[C---:B------:R-:W-:Y:S08]  /*1b60*/  IMMA.16832.S8.S8.SAT R160, R172.reuse.ROW, R140.COL, R160 ;  /* 0x0000008caca07237 */ /* 0x040ff00000445ca0 */
[C---:B------:R-:W-:Y:S08]  /*1b70*/  IMMA.16832.S8.S8.SAT R152, R172.reuse.ROW, R120.COL, R152 ;  /* 0x00000078ac987237 */ /* 0x040ff00000445c98 */
[-C--:B------:R-:W-:Y:S01]  /*1b80*/  IMMA.16832.S8.S8.SAT R144, R172.ROW, R116.reuse.COL, R144 ;  /* 0x00000074ac907237 */ /* 0x080fe20000445c90 */
[----:B------:R-:W2:Y:S07]  /*1b90*/  LDSM.16.M88.4 R172, [R241+UR5] ;  /* 0x00000005f1ac783b */ /* 0x000eae0008000200 */
[C---:B------:R-:W-:Y:S01]  /*1ba0*/  IMMA.16832.S8.S8.SAT R80, R84.reuse.ROW, R116.COL, R156 ;  /* 0x0000007454507237 */ /* 0x040fe20000445c9c */
[----:B------:R-:W3:Y:S07]  /*1bb0*/  LDSM.16.M88.4 R156, [R237+UR5] ;  /* 0x00000005ed9c783b */ /* 0x000eee0008000200 */
[C---:B------:R-:W-:Y:S08]  /*1bc0*/  IMMA.16832.S8.S8.SAT R20, R84.reuse.ROW, R16.COL, R184 ;  /* 0x0000001054147237 */ /* 0x040ff00000445cb8 */
[C---:B------:R-:W-:Y:S08]  /*1bd0*/  IMMA.16832.S8.S8.SAT R24, R84.reuse.ROW, R12.COL, R180 ;  /* 0x0000000c54187237 */ /* 0x040ff00000445cb4 */
[C---:B------:R-:W-:Y:S08]  /*1be0*/  IMMA.16832.S8.S8.SAT R28, R84.reuse.ROW, R8.COL, R28 ;  /* 0x00000008541c7237 */ /* 0x040ff00000445c1c */
[C---:B------:R-:W-:Y:S07]  /*1bf0*/  IMMA.16832.S8.S8.SAT R92, R84.reuse.ROW, R4.COL, R92 ;  /* 0x00000004545c7237 */ /* 0x040fee0000445c5c */
[----:B------:R-:W-:Y:S01]  /*1c00*/  IMAD R4, R3, 0x8000, R229 ;  /* 0x0000800003047824 */ /* 0x000fe200078e02e5 */
[----:B------:R-:W-:Y:S03]  /*1c10*/  IMMA.16832.S8.S8.SAT R32, R84.ROW, R148.COL, R32 ;  /* 0x0000009454207237 */ /* 0x000fe60000445c20 */
[----:B------:R-:W-:-:S02]  /*1c20*/  IMAD.IADD R3, R194, 0x1, R4 ;  /* 0x00000001c2037824 */ /* 0x000fc400078e0204 */
[----:B------:R-:W-:-:S03]  /*1c30*/  IMAD.IADD R4, R201, 0x1, R4 ;  /* 0x00000001c9047824 */ /* 0x000fc600078e0204 */
[----:B------:R-:W-:Y:S01]  /*1c40*/  IMMA.16832.S8.S8.SAT R88, R84.ROW, R120.COL, R88 ;  /* 0x0000007854587237 */ /* 0x000fe20000445c58 */
[----:B------:R-:W4:Y:S07]  /*1c50*/  LDSM.16.M88.4 R84, [R233+UR5] ;  /* 0x00000005e954783b */ /* 0x000f2e0008000200 */
[C---:B-1----:R-:W-:Y:S08]  /*1c60*/  IMMA.16832.S8.S8.SAT R36, R176.reuse.ROW, R14.COL, R36 ;  /* 0x0000000eb0247237 */ /* 0x042ff00000445c24 */
[C---:B------:R-:W-:Y:S08]  /*1c70*/  IMMA.16832.S8.S8.SAT R40, R176.reuse.ROW, R10.COL, R40 ;  /* 0x0000000ab0287237 */ /* 0x040ff00000445c28 */
[C---:B------:R-:W-:Y:S08]  /*1c80*/  IMMA.16832.S8.S8.SAT R100, R176.reuse.ROW, R150.COL, R100 ;  /* 0x00000096b0647237 */ /* 0x040ff00000445c64 */
[----:B------:R-:W-:Y:S08]  /*1c90*/  IMMA.16832.S8.S8.SAT R104, R176.ROW, R142.COL, R104 ;  /* 0x0000008eb0687237 */ /* 0x000ff00000445c68 */
[C---:B--2---:R-:W-:Y:S08]  /*1ca0*/  IMMA.16832.S8.S8.SAT R52, R172.reuse.ROW, R14.COL, R52 ;  /* 0x0000000eac347237 */ /* 0x044ff00000445c34 */
[C---:B------:R-:W-:Y:S08]  /*1cb0*/  IMMA.16832.S8.S8.SAT R56, R172.reuse.ROW, R10.COL, R56 ;  /* 0x0000000aac387237 */ /* 0x040ff00000445c38 */
[C---:B------:R-:W-:Y:S08]  /*1cc0*/  IMMA.16832.S8.S8.SAT R164, R172.reuse.ROW, R150.COL, R164 ;  /* 0x00000096aca47237 */ /* 0x040ff00000445ca4 */
[----:B------:R-:W-:Y:S08]  /*1cd0*/  IMMA.16832.S8.S8.SAT R160, R172.ROW, R142.COL, R160 ;  /* 0x0000008eaca07237 */ /* 0x000ff00000445ca0 */
[C---:B---3--:R-:W-:Y:S08]  /*1ce0*/  IMMA.16832.S8.S8.SAT R68, R156.reuse.ROW, R14.COL, R68 ;  /* 0x0000000e9c447237 */ /* 0x048ff00000445c44 */
[C---:B------:R-:W-:Y:S08]  /*1cf0*/  IMMA.16832.S8.S8.SAT R72, R156.reuse.ROW, R10.COL, R72 ;  /* 0x0000000a9c487237 */ /* 0x040ff00000445c48 */
[C---:B------:R-:W-:Y:S08]  /*1d00*/  IMMA.16832.S8.S8.SAT R136, R156.reuse.ROW, R150.COL, R136 ;  /* 0x000000969c887237 */ /* 0x040ff00000445c88 */
[----:B------:R-:W-:Y:S08]  /*1d10*/  IMMA.16832.S8.S8.SAT R132, R156.ROW, R142.COL, R132 ;  /* 0x0000008e9c847237 */ /* 0x000ff00000445c84 */
[C---:B----4-:R-:W-:Y:S01]  /*1d20*/  IMMA.16832.S8.S8.SAT R12, R84.reuse.ROW, R14.COL, R24 ;  /* 0x0000000e540c7237 */ /* 0x050fe20000445c18 */
[----:B------:R-:W-:Y:S07]  /*1d30*/  LDSM.16.M88.4 R24, [R4+0x1000] ;  /* 0x001000000418783b */ /* 0x000fee0000000200 */
[C---:B------:R-:W-:Y:S01]  /*1d40*/  IMMA.16832.S8.S8.SAT R8, R84.reuse.ROW, R10.COL, R28 ;  /* 0x0000000a54087237 */ /* 0x040fe20000445c1c */
[----:B------:R-:W-:Y:S07]  /*1d50*/  LDSM.16.M88.4 R28, [R4] ;  /* 0x00000000041c783b */ /* 0x000fee0000000200 */
[C---:B------:R-:W-:Y:S01]  /*1d60*/  IMMA.16832.S8.S8.SAT R148, R84.reuse.ROW, R150.COL, R32 ;  /* 0x0000009654947237 */ /* 0x040fe20000445c20 */
[----:B------:R-:W-:Y:S07]  /*1d70*/  LDSM.16.M88.4 R32, [R3] ;  /* 0x000000000320783b */ /* 0x000fee0000000200 */
[----:B------:R-:W-:Y:S01]  /*1d80*/  IMMA.16832.S8.S8.SAT R140, R84.ROW, R142.COL, R112 ;  /* 0x0000008e548c7237 */ /* 0x000fe20000445c70 */
[----:B------:R-:W1:Y:S07]  /*1d90*/  LDSM.16.M88.4 R112, [R232+UR5] ;  /* 0x00000005e870783b */ /* 0x000e6e0008000200 */
[-C--:B------:R-:W-:Y:S08]  /*1da0*/  IMMA.16832.S8.S8.SAT R96, R176.ROW, R18.reuse.COL, R96 ;  /* 0x00000012b0607237 */ /* 0x080ff00000445c60 */
[-C--:B------:R-:W-:Y:S08]  /*1db0*/  IMMA.16832.S8.S8.SAT R48, R172.ROW, R18.reuse.COL, R48 ;  /* 0x00000012ac307237 */ /* 0x080ff00000445c30 */
[-C--:B------:R-:W-:Y:S08]  /*1dc0*/  IMMA.16832.S8.S8.SAT R64, R156.ROW, R18.reuse.COL, R64 ;  /* 0x000000129c407237 */ /* 0x080ff00000445c40 */
[----:B------:R-:W-:Y:S01]  /*1dd0*/  IMMA.16832.S8.S8.SAT R16, R84.ROW, R18.COL, R20 ;  /* 0x0000001254107237 */ /* 0x000fe20000445c14 */
[----:B------:R-:W-:Y:S07]  /*1de0*/  LDSM.16.M88.4 R20, [R4+0x2000] ;  /* 0x002000000414783b */ /* 0x000fee0000000200 */
[C---:B------:R-:W-:Y:S08]  /*1df0*/  IMMA.16832.S8.S8.SAT R108, R176.reuse.ROW, R122.COL, R108 ;  /* 0x0000007ab06c7237 */ /* 0x040ff00000445c6c */
[----:B------:R-:W-:Y:S08]  /*1e00*/  IMMA.16832.S8.S8.SAT R168, R176.ROW, R118.COL, R168 ;  /* 0x00000076b0a87237 */ /* 0x000ff00000445ca8 */
[C---:B------:R-:W-:Y:S08]  /*1e10*/  IMMA.16832.S8.S8.SAT R152, R172.reuse.ROW, R122.COL, R152 ;  /* 0x0000007aac987237 */ /* 0x040ff00000445c98 */
[----:B------:R-:W-:Y:S08]  /*1e20*/  IMMA.16832.S8.S8.SAT R144, R172.ROW, R118.COL, R144 ;  /* 0x00000076ac907237 */ /* 0x000ff00000445c90 */
[C---:B------:R-:W-:Y:S08]  /*1e30*/  IMMA.16832.S8.S8.SAT R128, R156.reuse.ROW, R122.COL, R128 ;  /* 0x0000007a9c807237 */ /* 0x040ff00000445c80 */
[----:B------:R-:W-:Y:S08]  /*1e40*/  IMMA.16832.S8.S8.SAT R124, R156.ROW, R118.COL, R124 ;  /* 0x000000769c7c7237 */ /* 0x000ff00000445c7c */
[C---:B------:R-:W-:Y:S08]  /*1e50*/  IMMA.16832.S8.S8.SAT R92, R84.reuse.ROW, R6.COL, R92 ;  /* 0x00000006545c7237 */ /* 0x040ff00000445c5c */
[C---:B------:R-:W-:Y:S08]  /*1e60*/  IMMA.16832.S8.S8.SAT R120, R84.reuse.ROW, R122.COL, R88 ;  /* 0x0000007a54787237 */ /* 0x040ff00000445c58 */
[----:B------:R-:W-:Y:S08]  /*1e70*/  IMMA.16832.S8.S8.SAT R116, R84.ROW, R118.COL, R80 ;  /* 0x0000007654747237 */ /* 0x000ff00000445c50 */
[-C--:B------:R-:W-:Y:S01]  /*1e80*/  IMMA.16832.S8.S8.SAT R44, R176.ROW, R6.reuse.COL, R44 ;  /* 0x00000006b02c7237 */ /* 0x080fe20000445c2c */
[----:B------:R-:W2:Y:S07]  /*1e90*/  LDSM.16.M88.4 R176, [R244+UR5] ;  /* 0x00000005f4b0783b */ /* 0x000eae0008000200 */
[-C--:B------:R-:W-:Y:S01]  /*1ea0*/  IMMA.16832.S8.S8.SAT R60, R172.ROW, R6.reuse.COL, R60 ;  /* 0x00000006ac3c7237 */ /* 0x080fe20000445c3c */
[----:B------:R-:W3:Y:S07]  /*1eb0*/  LDSM.16.M88.4 R172, [R240+UR5] ;  /* 0x00000005f0ac783b */ /* 0x000eee0008000200 */
[----:B------:R-:W-:Y:S01]  /*1ec0*/  IMMA.16832.S8.S8.SAT R76, R156.ROW, R6.COL, R76 ;  /* 0x000000069c4c7237 */ /* 0x000fe20000445c4c */
[----:B------:R-:W4:Y:S04]  /*1ed0*/  LDSM.16.M88.4 R156, [R236+UR5] ;  /* 0x00000005ec9c783b */ /* 0x000f280008000200 */
[----:B------:R-:W-:Y:S03]  /*1ee0*/  LDSM.16.M88.4 R4, [R3+0x6000] ;  /* 0x006000000304783b */ /* 0x000fe60000000200 */
[C---:B-1----:R-:W-:Y:S01]  /*1ef0*/  IMMA.16832.S8.S8.SAT R80, R112.reuse.ROW, R32.COL, R16 ;  /* 0x0000002070507237 */ /* 0x042fe20000445c10 */
[----:B------:R-:W1:Y:S07]  /*1f00*/  LDSM.16.M88.4 R16, [R3+0x4000] ;  /* 0x004000000310783b */ /* 0x000e6e0000000200 */
[C---:B------:R-:W-:Y:S01]  /*1f10*/  IMMA.16832.S8.S8.SAT R84, R112.reuse.ROW, R28.COL, R12 ;  /* 0x0000001c70547237 */ /* 0x040fe20000445c0c */
[----:B------:R-:W5:Y:S07]  /*1f20*/  LDSM.16.M88.4 R12, [R3+0x5000] ;  /* 0x00500000030c783b */ /* 0x000f6e0000000200 */
[----:B------:R-:W-:Y:S01]  /*1f30*/  IMMA.16832.S8.S8.SAT R88, R112.ROW, R24.COL, R8 ;  /* 0x0000001870587237 */ /* 0x000fe20000445c08 */
[----:B------:R3:W1:Y:S07]  /*1f40*/  LDSM.16.M88.4 R8, [R3+0x7000] ;  /* 0x007000000308783b */ /* 0x00066e0000000200 */
[----:B--2---:R-:W-:Y:S01]  /*1f50*/  IMMA.16832.S8.S8.SAT R96, R176.ROW, R32.COL, R96 ;  /* 0x00000020b0607237 */ /* 0x004fe20000445c60 */
[----:B---3--:R-:W-:-:S07]  /*1f60*/  LEA R3, R195, 0x10000, 0xe ;  /* 0x00010000c3037811 */ /* 0x008fce00078e70ff */
[-C--:B------:R-:W-:Y:S08]  /*1f70*/  IMMA.16832.S8.S8.SAT R48, R172.ROW, R32.reuse.COL, R48 ;  /* 0x00000020ac307237 */ /* 0x080ff00000445c30 */
[----:B----4-:R-:W-:Y:S08]  /*1f80*/  IMMA.16832.S8.S8.SAT R64, R156.ROW, R32.COL, R64 ;  /* 0x000000209c407237 */ /* 0x010ff00000445c40 */
[-C--:B------:R-:W-:Y:S08]  /*1f90*/  IMMA.16832.S8.S8.SAT R36, R176.ROW, R28.reuse.COL, R36 ;  /* 0x0000001cb0247237 */ /* 0x080ff00000445c24 */
[-C--:B------:R-:W-:Y:S08]  /*1fa0*/  IMMA.16832.S8.S8.SAT R52, R172.ROW, R28.reuse.COL, R52 ;  /* 0x0000001cac347237 */ /* 0x080ff00000445c34 */
[----:B------:R-:W-:Y:S08]  /*1fb0*/  IMMA.16832.S8.S8.SAT R68, R156.ROW, R28.COL, R68 ;  /* 0x0000001c9c447237 */ /* 0x000ff00000445c44 */
[-C--:B------:R-:W-:Y:S08]  /*1fc0*/  IMMA.16832.S8.S8.SAT R40, R176.ROW, R24.reuse.COL, R40 ;  /* 0x00000018b0287237 */ /* 0x080ff00000445c28 */
[-C--:B------:R-:W-:Y:S08]  /*1fd0*/  IMMA.16832.S8.S8.SAT R56, R172.ROW, R24.reuse.COL, R56 ;  /* 0x00000018ac387237 */ /* 0x080ff00000445c38 */
[----:B------:R-:W-:Y:S08]  /*1fe0*/  IMMA.16832.S8.S8.SAT R72, R156.ROW, R24.COL, R72 ;  /* 0x000000189c487237 */ /* 0x000ff00000445c48 */
[-C--:B------:R-:W-:Y:S08]  /*1ff0*/  IMMA.16832.S8.S8.SAT R44, R176.ROW, R20.reuse.COL, R44 ;  /* 0x00000014b02c7237 */ /* 0x080ff00000445c2c */
[-C--:B------:R-:W-:Y:S08]  /*2000*/  IMMA.16832.S8.S8.SAT R60, R172.ROW, R20.reuse.COL, R60 ;  /* 0x00000014ac3c7237 */ /* 0x080ff00000445c3c */
[-C--:B------:R-:W-:Y:S08]  /*2010*/  IMMA.16832.S8.S8.SAT R76, R156.ROW, R20.reuse.COL, R76 ;  /* 0x000000149c4c7237 */ /* 0x080ff00000445c4c */
[----:B------:R-:W-:Y:S08]  /*2020*/  IMMA.16832.S8.S8.SAT R92, R112.ROW, R20.COL, R92 ;  /* 0x00000014705c7237 */ /* 0x000ff00000445c5c */
[C---:B-1----:R-:W-:Y:S08]  /*2030*/  IMMA.16832.S8.S8.SAT R100, R176.reuse.ROW, R16.COL, R100 ;  /* 0x00000010b0647237 */ /* 0x042ff00000445c64 */
[C---:B-----5:R-:W-:Y:S08]  /*2040*/  IMMA.16832.S8.S8.SAT R104, R176.reuse.ROW, R12.COL, R104 ;  /* 0x0000000cb0687237 */ /* 0x060ff00000445c68 */
[C---:B------:R-:W-:Y:S08]  /*2050*/  IMMA.16832.S8.S8.SAT R108, R176.reuse.ROW, R4.COL, R108 ;  /* 0x00000004b06c7237 */ /* 0x040ff00000445c6c */
[----:B------:R-:W-:Y:S01]  /*2060*/  IMMA.16832.S8.S8.SAT R168, R176.ROW, R8.COL, R168 ;  /* 0x00000008b0a87237 */ /* 0x000fe20000445ca8 */
[----:B------:R-:W1:Y:S07]  /*2070*/  LDSM.16.M88.4 R176, [R243+UR5] ;  /* 0x00000005f3b0783b */ /* 0x000e6e0008000200 */
[C---:B------:R-:W-:Y:S08]  /*2080*/  IMMA.16832.S8.S8.SAT R164, R172.reuse.ROW, R16.COL, R164 ;  /* 0x00000010aca47237 */ /* 0x040ff00000445ca4 */
[C---:B------:R-:W-:Y:S08]  /*2090*/  IMMA.16832.S8.S8.SAT R160, R172.reuse.ROW, R12.COL, R160 ;  /* 0x0000000caca07237 */ /* 0x040ff00000445ca0 */
[C---:B------:R-:W-:Y:S08]  /*20a0*/  IMMA.16832.S8.S8.SAT R152, R172.reuse.ROW, R4.COL, R152 ;  /* 0x00000004ac987237 */ /* 0x040ff00000445c98 */
[----:B------:R-:W-:Y:S01]  /*20b0*/  IMMA.16832.S8.S8.SAT R144, R172.ROW, R8.COL, R144 ;  /* 0x00000008ac907237 */ /* 0x000fe20000445c90 */
[----:B------:R-:W2:Y:S07]  /*20c0*/  LDSM.16.M88.4 R172, [R239+UR5] ;  /* 0x00000005efac783b */ /* 0x000eae0008000200 */
[C---:B------:R-:W-:Y:S08]  /*20d0*/  IMMA.16832.S8.S8.SAT R136, R156.reuse.ROW, R16.COL, R136 ;  /* 0x000000109c887237 */ /* 0x040ff00000445c88 */
[C---:B------:R-:W-:Y:S08]  /*20e0*/  IMMA.16832.S8.S8.SAT R132, R156.reuse.ROW, R12.COL, R132 ;  /* 0x0000000c9c847237 */ /* 0x040ff00000445c84 */
[C---:B------:R-:W-:Y:S08]  /*20f0*/  IMMA.16832.S8.S8.SAT R128, R156.reuse.ROW, R4.COL, R128 ;  /* 0x000000049c807237 */ /* 0x040ff00000445c80 */
[----:B------:R-:W-:Y:S01]  /*2100*/  IMMA.16832.S8.S8.SAT R124, R156.ROW, R8.COL, R124 ;  /* 0x000000089c7c7237 */ /* 0x000fe20000445c7c */
[----:B------:R-:W3:Y:S07]  /*2110*/  LDSM.16.M88.4 R156, [R231+UR5] ;  /* 0x00000005e79c783b */ /* 0x000eee0008000200 */
[C---:B------:R-:W-:Y:S07]  /*2120*/  IMMA.16832.S8.S8.SAT R148, R112.reuse.ROW, R16.COL, R148 ;  /* 0x0000001070947237 */ /* 0x040fee0000445c94 */
[C---:B------:R-:W-:Y:S01]  /*2130*/  IMAD R17, R195.reuse, 0x8000, R200 ;  /* 0x00008000c3117824 */ /* 0x040fe200078e02c8 */
[C---:B------:R-:W-:Y:S07]  /*2140*/  IMMA.16832.S8.S8.SAT R140, R112.reuse.ROW, R12.COL, R140 ;  /* 0x0000000c708c7237 */ /* 0x040fee0000445c8c */
[----:B------:R-:W-:Y:S01]  /*2150*/  IMAD.IADD R13, R190, 0x1, R3 ;  /* 0x00000001be0d7824 */ /* 0x000fe200078e0203 */
[C---:B------:R-:W-:Y:S07]  /*2160*/  IMMA.16832.S8.S8.SAT R120, R112.reuse.ROW, R4.COL, R120 ;  /* 0x0000000470787237 */ /* 0x040fee0000445c78 */
[----:B------:R-:W-:Y:S01]  /*2170*/  IADD3 R4, P1, R2, R203, RZ ;  /* 0x000000cb02047210 */ /* 0x000fe20007f3e0ff */
[----:B------:R-:W-:Y:S01]  /*2180*/  IMMA.16832.S8.S8.SAT R116, R112.ROW, R8.COL, R116 ;  /* 0x0000000870747237 */ /* 0x000fe20000445c74 */
[----:B------:R-:W4:Y:S03]  /*2190*/  LDSM.16.M88.4 R112, [R235+UR5] ;  /* 0x00000005eb70783b */ /* 0x000f260008000200 */
[----:B------:R-:W-:Y:S01]  /*21a0*/  IMAD.X R5, R0, 0x1, R202, P1 ;  /* 0x0000000100057824 */ /* 0x000fe200008e06ca */
[----:B------:R-:W-:Y:S03]  /*21b0*/  BAR.SYNC.DEFER_BLOCKING 0x0 ;  /* 0x0000000000007b1d */ /* 0x000fe60000010000 */
[-C--:B-1----:R-:W-:Y:S08]  /*21c0*/  IMMA.16832.S8.S8.SAT R36, R176.ROW, R30.reuse.COL, R36 ;  /* 0x0000001eb0247237 */ /* 0x082ff00000445c24 */
[-C--:B--2---:R-:W-:Y:S08]  /*21d0*/  IMMA.16832.S8.S8.SAT R52, R172.ROW, R30.reuse.COL, R52 ;  /* 0x0000001eac347237 */ /* 0x084ff00000445c34 */
[----:B---3--:R-:W-:Y:S01]  /*21e0*/  IMMA.16832.S8.S8.SAT R180, R156.ROW, R30.COL, R84 ;  /* 0x0000001e9cb47237 */ /* 0x008fe20000445c54 */
[----:B------:R-:W-:Y:S01]  /*21f0*/  @!PT LDS RZ, [RZ] ;  /* 0x00000000fffff984 */ /* 0x000fe20000000800 */
[----:B------:R-:W-:Y:S01]  /*2200*/  @!PT LDS RZ, [RZ] ;  /* 0x00000000fffff984 */ /* 0x000fe20000000800 */
[----:B------:R-:W-:Y:S01]  /*2210*/  @!PT LDS RZ, [RZ] ;  /* 0x00000000fffff984 */ /* 0x000fe20000000800 */
[----:B------:R1:W-:Y:S07]  /*2220*/  LDGSTS.E.BYPASS.128 [R13], [R4.64], !P0 ;  /* 0x00000000040d7fae */ /* 0x0003ee000c101c46 */
[-C--:B------:R-:W-:Y:S08]  /*2230*/  IMMA.16832.S8.S8.SAT R108, R176.ROW, R6.reuse.COL, R108 ;  /* 0x00000006b06c7237 */ /* 0x080ff00000445c6c */
[----:B------:R-:W-:Y:S01]  /*2240*/  IMMA.16832.S8.S8.SAT R152, R172.ROW, R6.COL, R152 ;  /* 0x00000006ac987237 */ /* 0x000fe20000445c98 */
[----:B-1----:R-:W-:Y:S01]  /*2250*/  IADD3 R4, P2, R2, R207, RZ ;  /* 0x000000cf02047210 */ /* 0x002fe20007f5e0ff */
[----:B------:R-:W-:-:S04]  /*2260*/  IMAD R13, R195, 0x8000, R190 ;  /* 0x00008000c30d7824 */ /* 0x000fc800078e02be */
[----:B------:R-:W-:Y:S02]  /*2270*/  IMAD.X R5, R0, 0x1, R206, P2 ;  /* 0x0000000100057824 */ /* 0x000fe400010e06ce */
[----:B----4-:R-:W-:Y:S08]  /*2280*/  IMMA.16832.S8.S8.SAT R68, R112.ROW, R30.COL, R68 ;  /* 0x0000001e70447237 */ /* 0x010ff00000445c44 */
[----:B------:R-:W-:Y:S08]  /*2290*/  IMMA.16832.S8.S8.SAT R28, R156.ROW, R26.COL, R88 ;  /* 0x0000001a9c1c7237 */ /* 0x000ff00000445c58 */
[-C--:B------:R-:W-:Y:S08]  /*22a0*/  IMMA.16832.S8.S8.SAT R128, R112.ROW, R6.reuse.COL, R128 ;  /* 0x0000000670807237 */ /* 0x080ff00000445c80 */
[C---:B------:R-:W-:Y:S07]  /*22b0*/  IMMA.16832.S8.S8.SAT R88, R156.reuse.ROW, R6.COL, R120 ;  /* 0x000000069c587237 */ /* 0x040fee0000445c78 */
[----:B------:R-:W-:Y:S01]  /*22c0*/  IADD3 R6, P1, R2, R205, RZ ;  /* 0x000000cd02067210 */ /* 0x000fe20007f3e0ff */
[----:B------:R-:W-:Y:S04]  /*22d0*/  IMMA.16832.S8.S8.SAT R184, R156.ROW, R34.COL, R80 ;  /* 0x000000229cb87237 */ /* 0x000fe80000445c50 */
[----:B------:R-:W-:Y:S01]  /*22e0*/  IMAD.X R7, R0, 0x1, R204, P1 ;  /* 0x0000000100077824 */ /* 0x000fe200008e06cc */
[----:B------:R-:W-:-:S03]  /*22f0*/  IADD3 R8, P1, R2, R209, RZ ;  /* 0x000000d102087210 */ /* 0x000fc60007f3e0ff */
[----:B------:R-:W-:Y:S02]  /*2300*/  IMMA.16832.S8.S8.SAT R96, R176.ROW, R34.COL, R96 ;  /* 0x00000022b0607237 */ /* 0x000fe40000445c60 */
[----:B------:R-:W-:-:S06]  /*2310*/  IMAD.X R9, R0, 0x1, R208, P1 ;  /* 0x0000000100097824 */ /* 0x000fcc00008e06d0 */
[----:B------:R-:W-:Y:S08]  /*2320*/  IMMA.16832.S8.S8.SAT R104, R176.ROW, R14.COL, R104 ;  /* 0x0000000eb0687237 */ /* 0x000ff00000445c68 */
[C---:B------:R-:W-:Y:S08]  /*2330*/  IMMA.16832.S8.S8.SAT R48, R172.reuse.ROW, R34.COL, R48 ;  /* 0x00000022ac307237 */ /* 0x040ff00000445c30 */
[----:B------:R-:W-:Y:S08]  /*2340*/  IMMA.16832.S8.S8.SAT R160, R172.ROW, R14.COL, R160 ;  /* 0x0000000eaca07237 */ /* 0x000ff00000445ca0 */
[C---:B------:R-:W-:Y:S08]  /*2350*/  IMMA.16832.S8.S8.SAT R64, R112.reuse.ROW, R34.COL, R64 ;  /* 0x0000002270407237 */ /* 0x040ff00000445c40 */
[-C--:B------:R-:W-:Y:S08]  /*2360*/  IMMA.16832.S8.S8.SAT R132, R112.ROW, R14.reuse.COL, R132 ;  /* 0x0000000e70847237 */ /* 0x080ff00000445c84 */
[----:B------:R-:W-:Y:S07]  /*2370*/  IMMA.16832.S8.S8.SAT R80, R156.ROW, R14.COL, R140 ;  /* 0x0000000e9c507237 */ /* 0x000fee0000445c8c */
[----:B------:R-:W-:Y:S01]  /*2380*/  IMAD.IADD R15, R193, 0x1, R3 ;  /* 0x00000001c10f7824 */ /* 0x000fe200078e0203 */
[C---:B------:R-:W-:Y:S04]  /*2390*/  IMMA.16832.S8.S8.SAT R72, R112.reuse.ROW, R26.COL, R72 ;  /* 0x0000001a70487237 */ /* 0x040fe80000445c48 */
[----:B------:R1:W-:Y:S04]  /*23a0*/  LDGSTS.E.BYPASS.128 [R15], [R6.64], !P0 ;  /* 0x00000000060f7fae */ /* 0x0003e8000c101c46 */
[C---:B------:R-:W-:Y:S08]  /*23b0*/  IMMA.16832.S8.S8.SAT R76, R112.reuse.ROW, R22.COL, R76 ;  /* 0x00000016704c7237 */ /* 0x040ff00000445c4c */
[----:B------:R-:W-:Y:S01]  /*23c0*/  IMMA.16832.S8.S8.SAT R136, R112.ROW, R18.COL, R136 ;  /* 0x0000001270887237 */ /* 0x000fe20000445c88 */
[----:B-1----:R-:W-:Y:S01]  /*23d0*/  IADD3 R6, P2, R2, R211, RZ ;  /* 0x000000d302067210 */ /* 0x002fe20007f5e0ff */
[----:B------:R-:W-:-:S04]  /*23e0*/  IMAD R15, R195, 0x8000, R193 ;  /* 0x00008000c30f7824 */ /* 0x000fc800078e02c1 */
[----:B------:R-:W-:Y:S02]  /*23f0*/  IMAD.X R7, R0, 0x1, R210, P2 ;  /* 0x0000000100077824 */ /* 0x000fe400010e06d2 */
[C---:B------:R-:W-:Y:S08]  /*2400*/  IMMA.16832.S8.S8.SAT R92, R156.reuse.ROW, R22.COL, R92 ;  /* 0x000000169c5c7237 */ /* 0x040ff00000445c5c */
[----:B------:R-:W-:Y:S08]  /*2410*/  IMMA.16832.S8.S8.SAT R32, R156.ROW, R18.COL, R148 ;  /* 0x000000129c207237 */ /* 0x000ff00000445c94 */
[-C--:B------:R-:W-:Y:S08]  /*2420*/  IMMA.16832.S8.S8.SAT R168, R176.ROW, R10.reuse.COL, R168 ;  /* 0x0000000ab0a87237 */ /* 0x080ff00000445ca8 */
[-C--:B------:R-:W-:Y:S08]  /*2430*/  IMMA.16832.S8.S8.SAT R144, R172.ROW, R10.reuse.COL, R144 ;  /* 0x0000000aac907237 */ /* 0x080ff00000445c90 */
[-C--:B------:R-:W-:Y:S08]  /*2440*/  IMMA.16832.S8.S8.SAT R112, R112.ROW, R10.reuse.COL, R124 ;  /* 0x0000000a70707237 */ /* 0x080ff00000445c7c */
[----:B------:R-:W-:Y:S07]  /*2450*/  IMMA.16832.S8.S8.SAT R156, R156.ROW, R10.COL, R116 ;  /* 0x0000000a9c9c7237 */ /* 0x000fee0000445c74 */
[--C-:B------:R-:W-:Y:S01]  /*2460*/  IMAD.IADD R11, R192, 0x1, R3.reuse ;  /* 0x00000001c00b7824 */ /* 0x100fe200078e0203 */
[----:B------:R-:W-:Y:S01]  /*2470*/  IMMA.16832.S8.S8.SAT R40, R176.ROW, R26.COL, R40 ;  /* 0x0000001ab0287237 */ /* 0x000fe20000445c28 */
[----:B------:R-:W-:-:S03]  /*2480*/  IMAD.IADD R3, R191, 0x1, R3 ;  /* 0x00000001bf037824 */ /* 0x000fc600078e0203 */
[----:B------:R1:W-:Y:S04]  /*2490*/  LDGSTS.E.BYPASS.128 [R11], [R4.64], !P0 ;  /* 0x00000000040b7fae */ /* 0x0003e8000c101c46 */
[----:B------:R2:W-:Y:S01]  /*24a0*/  LDGSTS.E.BYPASS.128 [R3], [R8.64], !P0 ;  /* 0x0000000008037fae */ /* 0x0005e2000c101c46 */
[----:B------:R-:W-:Y:S03]  /*24b0*/  IMMA.16832.S8.S8.SAT R44, R176.ROW, R22.COL, R44 ;  /* 0x00000016b02c7237 */ /* 0x000fe60000445c2c */
[----:B------:R-:W0:Y:S01]  /*24c0*/  LDGDEPBAR ;  /* 0x00000000000079af */ /* 0x000e220000000000 */
[----:B-1----:R-:W-:-:S03]  /*24d0*/  IADD3 R4, P1, R2, R213, RZ ;  /* 0x000000d502047210 */ /* 0x002fc60007f3e0ff */
[----:B------:R1:W-:Y:S01]  /*24e0*/  LDGSTS.E.BYPASS.128 [R13], [R6.64], !P0 ;  /* 0x00000000060d7fae */ /* 0x0003e2000c101c46 */
[C---:B------:R-:W-:Y:S01]  /*24f0*/  IMAD R11, R195.reuse, 0x8000, R192 ;  /* 0x00008000c30b7824 */ /* 0x040fe200078e02c0 */
[----:B------:R-:W-:Y:S01]  /*2500*/  IMMA.16832.S8.S8.SAT R100, R176.ROW, R18.COL, R100 ;  /* 0x00000012b0647237 */ /* 0x000fe20000445c64 */
[----:B--2---:R-:W-:Y:S01]  /*2510*/  IADD3 R8, P2, R2, R215, RZ ;  /* 0x000000d702087210 */ /* 0x004fe20007f5e0ff */
[C---:B------:R-:W-:Y:S02]  /*2520*/  IMAD.X R5, R0.reuse, 0x1, R212, P1 ;  /* 0x0000000100057824 */ /* 0x040fe400008e06d4 */
[----:B------:R-:W-:Y:S02]  /*2530*/  IMAD R3, R195, 0x8000, R191 ;  /* 0x00008000c3037824 */ /* 0x000fe400078e02bf */
[----:B------:R-:W-:Y:S01]  /*2540*/  IMAD.X R9, R0, 0x1, R214, P2 ;  /* 0x0000000100097824 */ /* 0x000fe200010e06d6 */
[----:B------:R2:W-:Y:S01]  /*2550*/  LDGSTS.E.BYPASS.128 [R15], [R4.64], !P0 ;  /* 0x00000000040f7fae */ /* 0x0005e2000c101c46 */
[----:B------:R-:W-:Y:S01]  /*2560*/  IMMA.16832.S8.S8.SAT R56, R172.ROW, R26.COL, R56 ;  /* 0x0000001aac387237 */ /* 0x000fe20000445c38 */
[----:B-1----:R-:W-:-:S02]  /*2570*/  IADD3 R6, P1, R2, R217, RZ ;  /* 0x000000d902067210 */ /* 0x002fc40007f3e0ff */
[----:B------:R1:W-:Y:S01]  /*2580*/  LDGSTS.E.BYPASS.128 [R11], [R8.64], !P0 ;  /* 0x00000000080b7fae */ /* 0x0003e2000c101c46 */
[C---:B------:R-:W-:Y:S02]  /*2590*/  IMAD R13, R195.reuse, 0x8000, R199 ;  /* 0x00008000c30d7824 */ /* 0x040fe400078e02c7 */
[----:B------:R-:W-:Y:S02]  /*25a0*/  IMAD.X R7, R0, 0x1, R216, P1 ;  /* 0x0000000100077824 */ /* 0x000fe400008e06d8 */
[----:B------:R-:W-:Y:S01]  /*25b0*/  IMMA.16832.S8.S8.SAT R60, R172.ROW, R22.COL, R60 ;  /* 0x00000016ac3c7237 */ /* 0x000fe20000445c3c */
[----:B--2---:R-:W-:Y:S02]  /*25c0*/  IADD3 R4, P2, R2, R219, RZ ;  /* 0x000000db02047210 */ /* 0x004fe40007f5e0ff */
[----:B------:R2:W-:Y:S01]  /*25d0*/  LDGSTS.E.BYPASS.128 [R3], [R6.64], !P0 ;  /* 0x0000000006037fae */ /* 0x0005e2000c101c46 */
[C---:B------:R-:W-:Y:S02]  /*25e0*/  IMAD R15, R195.reuse, 0x8000, R197 ;  /* 0x00008000c30f7824 */ /* 0x040fe400078e02c5 */
[----:B-1----:R-:W-:-:S02]  /*25f0*/  IMAD R11, R195, 0x8000, R198 ;  /* 0x00008000c30b7824 */ /* 0x002fc400078e02c6 */
[----:B------:R-:W-:Y:S01]  /*2600*/  IMMA.16832.S8.S8.SAT R164, R172.ROW, R18.COL, R164 ;  /* 0x00000012aca47237 */ /* 0x000fe20000445ca4 */
[----:B------:R-:W-:Y:S01]  /*2610*/  IMAD.X R5, R0, 0x1, R218, P2 ;  /* 0x0000000100057824 */ /* 0x000fe200010e06da */
[----:B------:R-:W-:-:S04]  /*2620*/  IADD3 R8, P2, R2, R223, RZ ;  /* 0x000000df02087210 */ /* 0x000fc80007f5e0ff */
[----:B------:R1:W-:Y:S01]  /*2630*/  LDGSTS.E.BYPASS.128 [R17], [R4.64], !P0 ;  /* 0x0000000004117fae */ /* 0x0003e2000c101c46 */
[----:B------:R-:W-:Y:S01]  /*2640*/  IMAD.X R9, R0, 0x1, R222, P2 ;  /* 0x0000000100097824 */ /* 0x000fe200010e06de */
[----:B--2---:R-:W-:-:S05]  /*2650*/  IADD3 R6, P1, R2, R221, RZ ;  /* 0x000000dd02067210 */ /* 0x004fca0007f3e0ff */
[----:B------:R-:W-:Y:S01]  /*2660*/  IMAD.X R7, R0, 0x1, R220, P1 ;  /* 0x0000000100077824 */ /* 0x000fe200008e06dc */
[----:B------:R-:W-:Y:S02]  /*2670*/  IADD3 R189, P1, R189, 0x1, RZ ;  /* 0x00000001bdbd7810 */ /* 0x000fe40007f3e0ff */
[----:B-1----:R-:W-:Y:S02]  /*2680*/  IADD3 R4, P3, R2, R225, RZ ;  /* 0x000000e102047210 */ /* 0x002fe40007f7e0ff */
[----:B------:R1:W-:Y:S01]  /*2690*/  LDGSTS.E.BYPASS.128 [R13], [R6.64], !P0 ;  /* 0x00000000060d7fae */ /* 0x0003e2000c101c46 */
[----:B------:R-:W-:Y:S02]  /*26a0*/  IMAD.X R188, RZ, RZ, R188, P1 ;  /* 0x000000ffffbc7224 */ /* 0x000fe400008e06bc */
[----:B------:R-:W-:Y:S01]  /*26b0*/  IMAD.X R5, R0, 0x1, R224, P3 ;  /* 0x0000000100057824 */ /* 0x000fe200018e06e0 */
[----:B------:R1:W-:Y:S04]  /*26c0*/  LDGSTS.E.BYPASS.128 [R11], [R8.64], !P0 ;  /* 0x00000000080b7fae */ /* 0x0003e8000c101c46 */
[----:B------:R1:W-:Y:S01]  /*26d0*/  LDGSTS.E.BYPASS.128 [R15], [R4.64], !P0 ;  /* 0x00000000040f7fae */ /* 0x0003e2000c101c46 */
[----:B------:R-:W-:-:S03]  /*26e0*/  IADD3 R2, P0, R2, 0x80, RZ ;  /* 0x0000008002027810 */ /* 0x000fc60007f1e0ff */
[----:B------:R-:W0:Y:S02]  /*26f0*/  LDGDEPBAR ;  /* 0x00000000000079af */ /* 0x000e240000000000 */
[----:B------:R-:W-:Y:S01]  /*2700*/  IMAD.X R0, RZ, RZ, R0, P0 ;  /* 0x000000ffff007224 */ /* 0x000fe200000e0600 */
[----:B------:R-:W-:-:S04]  /*2710*/  ISETP.NE.U32.AND P0, PT, R2, 0xc00, PT ;  /* 0x00000c000200780c */ /* 0x000fc80003f05070 */
[----:B------:R-:W-:-:S13]  /*2720*/  ISETP.NE.AND.EX P0, PT, R0, RZ, PT, P0 ;  /* 0x000000ff0000720c */ /* 0x000fda0003f05300 */
[----:B-1----:R-:W-:Y:S05]  /*2730*/  @P0 BRA `(.L_x_0) ;  /* 0xfffff0d000000947 */ /* 0x002fea000383ffff */
[----:B------:R-:W2:Y:S01]  /*2740*/  LDL.LU R25, [R1] ;  /* 0x0000000001197983 */ /* 0x000ea20000300800 */
[----:B------:R-:W-:-:S04]  /*2750*/  DEPBAR.LE SB0, 0x0 ;  /* 0x000080000000791a */ /* 0x000fc80000000000 */
[----:B------:R-:W-:Y:S04]  /*2760*/  STL.64 [R1+0x3c0], R102 ;  /* 0x0003c06601007387 */ /* 0x000fe80000100a00 */
        /* <DEDUP_REMOVED lines=15> */
[----:B------:R1:W-:Y:S04]  /*2860*/  STL [R1+0x344], R152 ;  /* 0x0003449801007387 */ /* 0x0003e80000100800 */
[----:B-1----:R-:W3:Y:S04]  /*2870*/  LDL.LU R152, [R1+0x5c] ;  /* 0x00005c0001987983 */ /* 0x002ee80000300800 */
[----:B------:R1:W-:Y:S04]  /*2880*/  STL [R1+0x340], R153 ;  /* 0x0003409901007387 */ /* 0x0003e80000100800 */
[----:B------:R-:W-:Y:S04]  /*2890*/  STL [R1+0x33c], R154 ;  /* 0x00033c9a01007387 */ /* 0x000fe80000100800 */
        /* <DEDUP_REMOVED lines=11> */
[----:B------:R-:W4:Y:S04]  /*2950*/  S2R R24, SR_TID.X ;  /* 0x0000000000187919 */ /* 0x000f280000002100 */
[----:B------:R-:W-:Y:S04]  /*2960*/  STL [R1+0x300], R78 ;  /* 0x0003004e01007387 */ /* 0x000fe80000100800 */
[----:B------:R5:W-:Y:S04]  /*2970*/  STL [R1+0x2fc], R79 ;  /* 0x0002fc4f01007387 */ /* 0x000be80000100800 */
[----:B------:R-:W-:Y:S04]  /*2980*/  STL [R1+0x2f8], R136 ;  /* 0x0002f88801007387 */ /* 0x000fe80000100800 */
[----:B------:R-:W-:Y:S04]  /*2990*/  STL [R1+0x2f4], R137 ;  /* 0x0002f48901007387 */ /* 0x000fe80000100800 */
[----:B------:R-:W-:Y:S04]  /*29a0*/  STL [R1+0x2f0], R138 ;  /* 0x0002f08a01007387 */ /* 0x000fe80000100800 */
[----:B------:R-:W-:Y:S01]  /*29b0*/  STL [R1+0x2ec], R139 ;  /* 0x0002ec8b01007387 */ /* 0x000fe20000100800 */
[----:B----4-:R-:W-:-:S03]  /*29c0*/  LOP3.LUT R21, R24, 0x4, RZ, 0xc0, !PT ;  /* 0x0000000418157812 */ /* 0x010fc600078ec0ff */
[----:B------:R-:W-:Y:S02]  /*29d0*/  STL [R1+0x2e8], R132 ;  /* 0x0002e88401007387 */ /* 0x000fe40000100800 */
[----:B------:R-:W-:Y:S01]  /*29e0*/  IMAD.SHL.U32 R2, R21, 0x8, RZ ;  /* 0x0000000815027824 */ /* 0x000fe200078e00ff */
[C---:B------:R-:W-:Y:S01]  /*29f0*/  LOP3.LUT R21, R24.reuse, 0x8, RZ, 0xc0, !PT ;  /* 0x0000000818157812 */ /* 0x040fe200078ec0ff */
[----:B------:R-:W-:Y:S04]  /*2a00*/  STL [R1+0x2e4], R133 ;  /* 0x0002e48501007387 */ /* 0x000fe80000100800 */
[----:B-1----:R-:W1:Y:S01]  /*2a10*/  S2R R153, SR_TID.X ;  /* 0x0000000000997919 */ /* 0x002e620000002100 */
[----:B-----5:R-:W-:Y:S01]  /*2a20*/  IMAD.MOV.U32 R79, RZ, RZ, 0x2 ;  /* 0x00000002ff4f7424 */ /* 0x020fe200078e00ff */
[----:B------:R-:W-:Y:S01]  /*2a30*/  LOP3.LUT R24, R24, 0x10, RZ, 0xc0, !PT ;  /* 0x0000001018187812 */ /* 0x000fe200078ec0ff */
[----:B------:R-:W-:Y:S01]  /*2a40*/  IMAD.SHL.U32 R3, R21, 0x8, RZ ;  /* 0x0000000815037824 */ /* 0x000fe200078e00ff */
[----:B------:R-:W-:Y:S01]  /*2a50*/  STL [R1+0x2e0], R134 ;  /* 0x0002e08601007387 */ /* 0x000fe20000100800 */
[----:B------:R-:W-:Y:S01]  /*2a60*/  CS2R R22, SRZ ;  /* 0x0000000000167805 */ /* 0x000fe2000001ff00 */
[----:B------:R-:W-:Y:S01]  /*2a70*/  CS2R R16, SRZ ;  /* 0x0000000000107805 */ /* 0x000fe2000001ff00 */
[----:B------:R-:W-:Y:S01]  /*2a80*/  CS2R R18, SRZ ;  /* 0x0000000000127805 */ /* 0x000fe2000001ff00 */
[----:B------:R-:W-:Y:S01]  /*2a90*/  STL [R1+0x2dc], R135 ;  /* 0x0002dc8701007387 */ /* 0x000fe20000100800 */
[----:B------:R-:W-:-:S03]  /*2aa0*/  IMAD.SHL.U32 R4, R24, 0x8, RZ ;  /* 0x0000000818047824 */ /* 0x000fc600078e00ff */
[----:B------:R-:W-:Y:S04]  /*2ab0*/  STL [R1+0x2d8], R128 ;  /* 0x0002d88001007387 */ /* 0x000fe80000100800 */
[----:B------:R-:W-:Y:S04]  /*2ac0*/  STL [R1+0x2d4], R129 ;  /* 0x0002d48101007387 */ /* 0x000fe80000100800 */
[----:B------:R-:W-:Y:S04]  /*2ad0*/  STL [R1+0x2d0], R130 ;  /* 0x0002d08201007387 */ /* 0x000fe80000100800 */
[----:B------:R-:W-:Y:S01]  /*2ae0*/  STL [R1+0x2cc], R131 ;  /* 0x0002cc8301007387 */ /* 0x000fe20000100800 */
[----:B-1----:R-:W-:-:S03]  /*2af0*/  IMAD.SHL.U32 R73, R153, 0x8, RZ ;  /* 0x0000000899497824 */ /* 0x002fc600078e00ff */
[----:B------:R-:W-:Y:S01]  /*2b00*/  STL [R1+0x2c8], R112 ;  /* 0x0002c87001007387 */ /* 0x000fe20000100800 */
[----:B------:R-:W-:Y:S01]  /*2b10*/  CS2R R20, SRZ ;  /* 0x0000000000147805 */ /* 0x000fe2000001ff00 */
[----:B------:R-:W-:Y:S02]  /*2b20*/  LOP3.LUT R2, R2, 0x18, R73, 0xf8, !PT ;  /* 0x0000001802027812 */ /* 0x000fe400078ef849 */
[----:B------:R-:W-:Y:S02]  /*2b30*/  STL [R1+0x2c4], R113 ;  /* 0x0002c47101007387 */ /* 0x000fe40000100800 */
[----:B------:R-:W-:Y:S02]  /*2b40*/  LOP3.LUT R75, R4, R2, R3, 0xfe, !PT ;  /* 0x00000002044b7212 */ /* 0x000fe400078efe03 */
[----:B------:R-:W-:Y:S04]  /*2b50*/  STL [R1+0x2c0], R114 ;  /* 0x0002c07201007387 */ /* 0x000fe80000100800 */
[----:B------:R-:W-:Y:S04]  /*2b60*/  STL [R1+0x2bc], R115 ;  /* 0x0002bc7301007387 */ /* 0x000fe80000100800 */
[----:B------:R-:W-:Y:S04]  /*2b70*/  STL [R1+0x2b8], R183 ;  /* 0x0002b8b701007387 */ /* 0x000fe80000100800 */
[----:B------:R-:W-:Y:S04]  /*2b80*/  STL [R1+0x2b4], R28 ;  /* 0x0002b41c01007387 */ /* 0x000fe80000100800 */
        /* <DEDUP_REMOVED lines=22> */
[----:B------:R1:W-:Y:S04]  /*2cf0*/  STL [R1+0x258], R159 ;  /* 0x0002589f01007387 */ /* 0x0003e80000100800 */
[----:B------:R-:W4:Y:S04]  /*2d00*/  LDL.LU R5, [R1+0xc] ;  /* 0x00000c0001057983 */ /* 0x000f280000300800 */
[----:B------:R-:W5:Y:S04]  /*2d10*/  LDL.LU R4, [R1+0x8] ;  /* 0x0000080001047983 */ /* 0x000f680000300800 */
[----:B------:R-:W5:Y:S01]  /*2d20*/  LDL.LU R77, [R1+0x60] ;  /* 0x00006000014d7983 */ /* 0x000f620000300800 */
[----:B---3--:R-:W-:-:S04]  /*2d30*/  LOP3.LUT R196, R152, R196, RZ, 0xfc, !PT ;  /* 0x000000c498c47212 */ /* 0x008fc800078efcff */
[----:B------:R-:W-:-:S04]  /*2d40*/  ISETP.GE.AND P0, PT, R196, 0x1010, PT ;  /* 0x00001010c400780c */ /* 0x000fc80003f06270 */
[----:B------:R-:W-:Y:S01]  /*2d50*/  ISETP.LT.AND P1, PT, R247, 0x3000, !P0 ;  /* 0x00003000f700780c */ /* 0x000fe20004721270 */
[----:B-1----:R-:W-:Y:S01]  /*2d60*/  IMAD.WIDE R28, R196, R79, c[0x0][0x170] ;  /* 0x00005c00c41c7625 */ /* 0x002fe200078e024f */
[----:B------:R-:W-:Y:S01]  /*2d70*/  BAR.SYNC.DEFER_BLOCKING 0x0 ;  /* 0x0000000000007b1d */ /* 0x000fe20000010000 */
[----:B--2---:R-:W-:-:S10]  /*2d80*/  ISETP.LT.AND P6, PT, R25, 0x3000, !P0 ;  /* 0x000030001900780c */ /* 0x004fd400047c1270 */
[----:B------:R-:W2:Y:S04]  /*2d90*/  @P1 LDG.E.EL.128 R20, [R28.64] ;  /* 0x000000061c141981 */ /* 0x000ea8000c2e1d00 */
[----:B------:R-:W3:Y:S01]  /*2da0*/  @P1 LDG.E.EL.128 R16, [R28.64+0x10] ;  /* 0x000010061c101981 */ /* 0x000ee2000c2e1d00 */
[----:B------:R-:W-:Y:S01]  /*2db0*/  ISETP.LT.AND P5, PT, R252, 0x3000, !P0 ;  /* 0x00003000fc00780c */ /* 0x000fe200047a1270 */
[----:B------:R-:W-:Y:S01]  /*2dc0*/  CS2R R8, SRZ ;  /* 0x0000000000087805 */ /* 0x000fe2000001ff00 */
[----:B------:R-:W-:Y:S01]  /*2dd0*/  CS2R R10, SRZ ;  /* 0x00000000000a7805 */ /* 0x000fe2000001ff00 */
[----:B------:R-:W-:Y:S01]  /*2de0*/  CS2R R12, SRZ ;  /* 0x00000000000c7805 */ /* 0x000fe2000001ff00 */
[----:B------:R-:W-:Y:S01]  /*2df0*/  CS2R R14, SRZ ;  /* 0x00000000000e7805 */ /* 0x000fe2000001ff00 */
[----:B------:R-:W-:Y:S01]  /*2e00*/  SHF.R.U32.HI R252, RZ, 0x5, R153 ;  /* 0x00000005fffc7819 */ /* 0x000fe20000011699 */
[----:B------:R-:W-:Y:S01]  /*2e10*/  IMAD.WIDE R2, R196, R79, c[0x0][0x178] ;  /* 0x00005e00c4027625 */ /* 0x000fe200078e024f */
[----:B------:R-:W-:Y:S01]  /*2e20*/  CS2R R24, SRZ ;  /* 0x0000000000187805 */ /* 0x000fe2000001ff00 */
[----:B------:R-:W-:Y:S01]  /*2e30*/  CS2R R26, SRZ ;  /* 0x00000000001a7805 */ /* 0x000fe2000001ff00 */
[----:B------:R-:W-:Y:S01]  /*2e40*/  SGXT.U32 R252, R252, 0x3 ;  /* 0x00000003fcfc781a */ /* 0x000fe20000000000 */
[----:B------:R-:W-:Y:S01]  /*2e50*/  CS2R R116, SRZ ;  /* 0x0000000000747805 */ /* 0x000fe2000001ff00 */
[----:B------:R-:W-:Y:S01]  /*2e60*/  CS2R R118, SRZ ;  /* 0x0000000000767805 */ /* 0x000fe2000001ff00 */
[----:B------:R1:W3:Y:S01]  /*2e70*/  @P1 LDG.E.EL.128 R8, [R2.64] ;  /* 0x0000000602081981 */ /* 0x0002e2000c2e1d00 */
[----:B------:R-:W-:-:S02]  /*2e80*/  ISETP.LT.AND P4, PT, R251, 0x3000, !P0 ;  /* 0x00003000fb00780c */ /* 0x000fc40004781270 */
[----:B------:R-:W-:Y:S01]  /*2e90*/  ISETP.LT.AND P3, PT, R250, 0x3000, !P0 ;  /* 0x00003000fa00780c */ /* 0x000fe20004761270 */
[----:B------:R1:W3:Y:S01]  /*2ea0*/  @P1 LDG.E.EL.128 R12, [R2.64+0x10] ;  /* 0x00001006020c1981 */ /* 0x0002e2000c2e1d00 */
[----:B------:R-:W-:Y:S01]  /*2eb0*/  ISETP.LT.AND P2, PT, R249, 0x3000, !P0 ;  /* 0x00003000f900780c */ /* 0x000fe20004741270 */
[----:B------:R-:W-:Y:S01]  /*2ec0*/  CS2R R120, SRZ ;  /* 0x0000000000787805 */ /* 0x000fe2000001ff00 */
[----:B------:R-:W-:Y:S01]  /*2ed0*/  LOP3.LUT R252, R252, R152, RZ, 0xfc, !PT ;  /* 0x00000098fcfc7212 */ /* 0x000fe200078efcff */
[----:B------:R-:W-:Y:S01]  /*2ee0*/  CS2R R122, SRZ ;  /* 0x00000000007a7805 */ /* 0x000fe2000001ff00 */
[----:B------:R-:W-:Y:S01]  /*2ef0*/  CS2R R124, SRZ ;  /* 0x00000000007c7805 */ /* 0x000fe2000001ff00 */
[----:B------:R-:W-:Y:S01]  /*2f00*/  CS2R R126, SRZ ;  /* 0x00000000007e7805 */ /* 0x000fe2000001ff00 */
[----:B------:R-:W-:Y:S01]  /*2f10*/  CS2R R6, SRZ ;  /* 0x0000000000067805 */ /* 0x000fe2000001ff00 */
[----:B------:R-:W-:Y:S01]  /*2f20*/  CS2R R84, SRZ ;  /* 0x0000000000547805 */ /* 0x000fe2000001ff00 */
[----:B------:R-:W-:Y:S01]  /*2f30*/  CS2R R86, SRZ ;  /* 0x0000000000567805 */ /* 0x000fe2000001ff00 */
[----:B------:R1:W3:Y:S01]  /*2f40*/  @P6 LDG.E.EL.128 R24, [R28.64] ;  /* 0x000000061c186981 */ /* 0x0002e2000c2e1d00 */
[----:B------:R-:W-:-:S03]  /*2f50*/  LOP3.LUT R78, R252, 0x8, RZ, 0xfc, !PT ;  /* 0x00000008fc4e7812 */ /* 0x000fc600078efcff */
[----:B------:R1:W3:Y:S01]  /*2f60*/  @P6 LDG.E.EL.128 R116, [R28.64+0x10] ;  /* 0x000010061c746981 */ /* 0x0002e2000c2e1d00 */
[----:B------:R-:W-:Y:S01]  /*2f70*/  CS2R R140, SRZ ;  /* 0x00000000008c7805 */ /* 0x000fe2000001ff00 */
[----:B------:R-:W-:Y:S02]  /*2f80*/  CS2R R142, SRZ ;  /* 0x00000000008e7805 */ /* 0x000fe4000001ff00 */
[----:B------:R1:W3:Y:S01]  /*2f90*/  @P5 LDG.E.EL.128 R120, [R28.64] ;  /* 0x000000061c785981 */ /* 0x0002e2000c2e1d00 */
[----:B------:R-:W-:Y:S01]  /*2fa0*/  CS2R R148, SRZ ;  /* 0x0000000000947805 */ /* 0x000fe2000001ff00 */
[----:B------:R-:W-:Y:S02]  /*2fb0*/  CS2R R150, SRZ ;  /* 0x0000000000967805 */ /* 0x000fe4000001ff00 */
[----:B------:R1:W3:Y:S01]  /*2fc0*/  @P5 LDG.E.EL.128 R124, [R28.64+0x10] ;  /* 0x000010061c7c5981 */ /* 0x0002e2000c2e1d00 */
[----:B------:R-:W-:Y:S01]  /*2fd0*/  CS2R R172, SRZ ;  /* 0x0000000000ac7805 */ /* 0x000fe2000001ff00 */
[----:B------:R-:W-:-:S02]  /*2fe0*/  CS2R R174, SRZ ;  /* 0x0000000000ae7805 */ /* 0x000fc4000001ff00 */
[----:B------:R1:W3:Y:S01]  /*2ff0*/  @P5 LDG.E.EL.128 R84, [R2.64+0x10] ;  /* 0x0000100602545981 */ /* 0x0002e2000c2e1d00 */
[----:B------:R-:W-:Y:S01]  /*3000*/  CS2R R176, SRZ ;  /* 0x0000000000b07805 */ /* 0x000fe2000001ff00 */
[----:B------:R-:W-:Y:S01]  /*3010*/  CS2R R178, SRZ ;  /* 0x0000000000b27805 */ /* 0x000fe2000001ff00 */
[----:B------:R-:W-:Y:S01]  /*3020*/  LOP3.LUT R63, R252, 0x10, RZ, 0xfc, !PT ;  /* 0x00000010fc3f7812 */ /* 0x000fe200078efcff */
[----:B------:R1:W3:Y:S01]  /*3030*/  @P4 LDG.E.EL.128 R140, [R28.64] ;  /* 0x000000061c8c4981 */ /* 0x0002e2000c2e1d00 */
[----:B------:R-:W-:-:S03]  /*3040*/  LOP3.LUT R0, R0, 0xffffff7f, RZ, 0xc0, !PT ;  /* 0xffffff7f00007812 */ /* 0x000fc600078ec0ff */
[----:B------:R1:W3:Y:S04]  /*3050*/  @P4 LDG.E.EL.128 R148, [R28.64+0x10] ;  /* 0x000010061c944981 */ /* 0x0002e8000c2e1d00 */
[----:B------:R1:W3:Y:S04]  /*3060*/  @P4 LDG.E.EL.128 R172, [R2.64] ;  /* 0x0000000602ac4981 */ /* 0x0002e8000c2e1d00 */
[----:B------:R1:W3:Y:S01]  /*3070*/  @P4 LDG.E.EL.128 R176, [R2.64+0x10] ;  /* 0x0000100602b04981 */ /* 0x0002e2000c2e1d00 */
        /* <DEDUP_REMOVED lines=8> */
[C---:B------:R-:W-:Y:S01]  /*3100*/  LOP3.LUT R220, R252.reuse, 0x20, RZ, 0xfc, !PT ;  /* 0x00000020fcdc7812 */ /* 0x040fe200078efcff */
[----:B------:R1:W3:Y:S01]  /*3110*/  @P3 LDG.E.EL.128 R188, [R28.64] ;  /* 0x000000061cbc3981 */ /* 0x0002e2000c2e1d00 */
[----:B------:R-:W-:Y:S01]  /*3120*/  LOP3.LUT R204, R252, 0x18, RZ, 0xfc, !PT ;  /* 0x00000018fccc7812 */ /* 0x000fe200078efcff */
[----:B------:R-:W-:Y:S01]  /*3130*/  CS2R R228, SRZ ;  /* 0x0000000000e47805 */ /* 0x000fe2000001ff00 */
[----:B------:R-:W-:Y:S01]  /*3140*/  CS2R R230, SRZ ;  /* 0x0000000000e67805 */ /* 0x000fe2000001ff00 */
[----:B------:R1:W3:Y:S01]  /*3150*/  @P3 LDG.E.EL.128 R192, [R28.64+0x10] ;  /* 0x000010061cc03981 */ /* 0x0002e2000c2e1d00 */
[----:B------:R-:W-:Y:S01]  /*3160*/  CS2R R232, SRZ ;  /* 0x0000000000e87805 */ /* 0x000fe2000001ff00 */
[----:B------:R-:W-:Y:S01]  /*3170*/  CS2R R234, SRZ ;  /* 0x0000000000ea7805 */ /* 0x000fe2000001ff00 */
[----:B------:R-:W-:Y:S01]  /*3180*/  CS2R R244, SRZ ;  /* 0x0000000000f47805 */ /* 0x000fe2000001ff00 */
[----:B------:R1:W3:Y:S01]  /*3190*/  @P3 LDG.E.EL.128 R196, [R2.64] ;  /* 0x0000000602c43981 */ /* 0x0002e2000c2e1d00 */
[----:B------:R-:W-:Y:S01]  /*31a0*/  CS2R R246, SRZ ;  /* 0x0000000000f67805 */ /* 0x000fe2000001ff00 */
[----:B------:R-:W-:Y:S01]  /*31b0*/  CS2R R248, SRZ ;  /* 0x0000000000f87805 */ /* 0x000fe2000001ff00 */
[----:B------:R-:W-:Y:S01]  /*31c0*/  CS2R R250, SRZ ;  /* 0x0000000000fa7805 */ /* 0x000fe2000001ff00 */
        /* <DEDUP_REMOVED lines=14> */
[----:B------:R-:W-:-:S02]  /*32b0*/  CS2R R218, SRZ ;  /* 0x0000000000da7805 */ /* 0x000fc4000001ff00 */
        /* <DEDUP_REMOVED lines=11> */
[----:B----4-:R-:W-:-:S02]  /*3370*/  ISETP.LT.AND P1, PT, R5, 0x3000, !P0 ;  /* 0x000030000500780c */ /* 0x010fc40004721270 */
[----:B-----5:R-:W-:Y:S02]  /*3380*/  ISETP.LT.AND P0, PT, R4, 0x3000, !P0 ;  /* 0x000030000400780c */ /* 0x020fe40004701270 */
[----:B------:R-:W-:Y:S01]  /*3390*/  CS2R R4, SRZ ;  /* 0x0000000000047805 */ /* 0x000fe2000001ff00 */
[----:B------:R-:W-:-:S05]  /*33a0*/  LOP3.LUT R76, R77, R75, RZ, 0xfc, !PT ;  /* 0x0000004b4d4c7212 */ /* 0x000fca00078efcff */
[----:B------:R1:W4:Y:S04]  /*33b0*/  @P5 LDG.E.EL.128 R4, [R2.64] ;  /* 0x0000000602045981 */ /* 0x000328000c2e1d00 */
[----:B------:R5:W4:Y:S04]  /*33c0*/  @P1 LDG.E.EL.128 R224, [R28.64+0x10] ;  /* 0x000010061ce01981 */ /* 0x000b28000c2e1d00 */
[----:B------:R5:W4:Y:S04]  /*33d0*/  @P0 LDG.E.EL.128 R228, [R28.64] ;  /* 0x000000061ce40981 */ /* 0x000b28000c2e1d00 */
[----:B------:R5:W4:Y:S04]  /*33e0*/  @P0 LDG.E.EL.128 R232, [R28.64+0x10] ;  /* 0x000010061ce80981 */ /* 0x000b28000c2e1d00 */
[----:B------:R1:W4:Y:S04]  /*33f0*/  @P0 LDG.E.EL.128 R244, [R2.64] ;  /* 0x0000000602f40981 */ /* 0x000328000c2e1d00 */
[----:B------:R1:W4:Y:S04]  /*3400*/  @P0 LDG.E.EL.128 R248, [R2.64+0x10] ;  /* 0x0000100602f80981 */ /* 0x000328000c2e1d00 */
[----:B------:R1:W4:Y:S04]  /*3410*/  @P1 LDG.E.EL.128 R236, [R2.64] ;  /* 0x0000000602ec1981 */ /* 0x000328000c2e1d00 */
[----:B------:R1:W4:Y:S01]  /*3420*/  @P1 LDG.E.EL.128 R240, [R2.64+0x10] ;  /* 0x0000100602f01981 */ /* 0x000322000c2e1d00 */
[----:B--2---:R-:W-:-:S02]  /*3430*/  IMAD.MOV.U32 R74, RZ, RZ, R23 ;  /* 0x000000ffff4a7224 */ /* 0x004fc400078e0017 */
[----:B------:R-:W-:Y:S02]  /*3440*/  IMAD.MOV.U32 R72, RZ, RZ, R22 ;  /* 0x000000ffff487224 */ /* 0x000fe400078e0016 */
[----:B------:R-:W-:Y:S01]  /*3450*/  IMAD.MOV.U32 R35, RZ, RZ, R21 ;  /* 0x000000ffff237224 */ /* 0x000fe200078e0015 */
[----:B------:R-:W-:Y:S01]  /*3460*/  CS2R R22, SRZ ;  /* 0x0000000000167805 */ /* 0x000fe2000001ff00 */
[----:B------:R-:W-:Y:S02]  /*3470*/  IMAD.MOV.U32 R34, RZ, RZ, R20 ;  /* 0x000000ffff227224 */ /* 0x000fe400078e0014 */
[----:B---3--:R-:W-:Y:S01]  /*3480*/  IMAD.MOV.U32 R33, RZ, RZ, R19 ;  /* 0x000000ffff217224 */ /* 0x008fe200078e0013 */
[----:B------:R-:W-:Y:S01]  /*3490*/  CS2R R20, SRZ ;  /* 0x0000000000147805 */ /* 0x000fe2000001ff00 */
[----:B------:R-:W-:Y:S02]  /*34a0*/  IMAD.MOV.U32 R32, RZ, RZ, R18 ;  /* 0x000000ffff207224 */ /* 0x000fe400078e0012 */
[----:B------:R-:W-:Y:S01]  /*34b0*/  IMAD.MOV.U32 R31, RZ, RZ, R17 ;  /* 0x000000ffff1f7224 */ /* 0x000fe200078e0011 */
[----:B------:R-:W-:Y:S01]  /*34c0*/  CS2R R18, SRZ ;  /* 0x0000000000127805 */ /* 0x000fe2000001ff00 */
[----:B------:R-:W-:Y:S01]  /*34d0*/  IMAD.MOV.U32 R30, RZ, RZ, R16 ;  /* 0x000000ffff1e7224 */ /* 0x000fe200078e0010 */
[----:B------:R1:W2:Y:S01]  /*34e0*/  @P6 LDG.E.EL.128 R20, [R2.64] ;  /* 0x0000000602146981 */ /* 0x0002a2000c2e1d00 */
[----:B------:R-:W-:-:S06]  /*34f0*/  CS2R R16, SRZ ;  /* 0x0000000000107805 */ /* 0x000fcc000001ff00 */
[----:B------:R1:W3:Y:S01]  /*3500*/  @P6 LDG.E.EL.128 R16, [R2.64+0x10] ;  /* 0x0000100602106981 */ /* 0x0002e2000c2e1d00 */
[----:B------:R-:W-:-:S04]  /*3510*/  ISETP.GE.AND P6, PT, R76, 0x3000, PT ;  /* 0x000030004c00780c */ /* 0x000fc80003fc6270 */
[----:B------:R-:W-:Y:S02]  /*3520*/  ISETP.LT.AND P5, PT, R78, 0x1010, !P6 ;  /* 0x000010104e00780c */ /* 0x000fe400077a1270 */
[----:B------:R-:W-:-:S11]  /*3530*/  ISETP.LT.AND P4, PT, R63, 0x1010, !P6 ;  /* 0x000010103f00780c */ /* 0x000fd60007781270 */
[----:B------:R-:W-:-:S04]  /*3540*/  @P5 LOP3.LUT R0, R0, 0x80, RZ, 0xfc, !PT ;  /* 0x0000008000005812 */ /* 0x000fc800078efcff */
[----:B------:R-:W-:Y:S02]  /*3550*/  LOP3.LUT R0, R0, 0xffffffbf, RZ, 0xc0, !PT ;  /* 0xffffffbf00007812 */ /* 0x000fe400078ec0ff */
[----:B------:R-:W-:Y:S02]  /*3560*/  ISETP.LT.AND P3, PT, R204, 0x1010, !P6 ;  /* 0x00001010cc00780c */ /* 0x000fe40007761270 */
[----:B------:R-:W-:Y:S02]  /*3570*/  @P4 LOP3.LUT R0, R0, 0x40, RZ, 0xfc, !PT ;  /* 0x0000004000004812 */ /* 0x000fe400078efcff */
[----:B------:R-:W-:Y:S01]  /*3580*/  ISETP.LT.AND P4, PT, R220, 0x1010, !P6 ;  /* 0x00001010dc00780c */ /* 0x000fe20007781270 */
[----:B------:R-:W-:Y:S01]  /*3590*/  CS2R R204, SRZ ;  /* 0x0000000000cc7805 */ /* 0x000fe2000001ff00 */
[----:B------:R-:W-:Y:S01]  /*35a0*/  CS2R R220, SRZ ;  /* 0x0000000000dc7805 */ /* 0x000fe2000001ff00 */
[----:B------:R-:W-:-:S04]  /*35b0*/  ISETP.LT.AND P0, PT, R252, 0x1010, !P6 ;  /* 0x00001010fc00780c */ /* 0x000fc80007701270 */
[----:B------:R5:W2:Y:S01]  /*35c0*/  @P2 LDG.E.EL.128 R204, [R28.64] ;  /* 0x000000061ccc2981 */ /* 0x000aa2000c2e1d00 */
[----:B------:R-:W-:-:S03]  /*35d0*/  ISETP.LT.AND P2, PT, R63, 0x1010, !P6 ;  /* 0x000010103f00780c */ /* 0x000fc60007741270 */
[----:B------:R5:W2:Y:S01]  /*35e0*/  @P1 LDG.E.EL.128 R220, [R28.64] ;  /* 0x000000061cdc1981 */ /* 0x000aa2000c2e1d00 */
[----:B------:R-:W-:Y:S01]  /*35f0*/  ISETP.LT.AND P1, PT, R78, 0x1010, !P6 ;  /* 0x000010104e00780c */ /* 0x000fe20007721270 */
[----:B-1----:R-:W-:-:S05]  /*3600*/  IMAD.WIDE R2, R76, R79, c[0x0][0x180] ;  /* 0x000060004c027625 */ /* 0x002fca00078e024f */
[----:B------:R1:W2:Y:S04]  /*3610*/  @P0 LDG.E.EL.128 R100, [R2.64] ;  /* 0x0000000602640981 */ /* 0x0002a8000c2e1d00 */
[----:B------:R1:W3:Y:S04]  /*3620*/  @P2 LDG.E.EL.128 R164, [R2.64] ;  /* 0x0000000602a42981 */ /* 0x0002e8000c2e1d00 */
[----:B------:R1:W3:Y:S04]  /*3630*/  @P1 LDG.E.EL.128 R168, [R2.64] ;  /* 0x0000000602a81981 */ /* 0x0002e8000c2e1d00 */
[----:B------:R1:W4:Y:S01]  /*3640*/  @P3 LDG.E.EL.128 R160, [R2.64] ;  /* 0x0000000602a03981 */ /* 0x000322000c2e1d00 */
[----:B------:R-:W-:-:S02]  /*3650*/  LOP3.LUT R0, R0, 0xffffffdf, RZ, 0xc0, !PT ;  /* 0xffffffdf00007812 */ /* 0x000fc400078ec0ff */
[----:B------:R-:W-:Y:S02]  /*3660*/  LOP3.LUT R56, R252, 0x28, RZ, 0xfc, !PT ;  /* 0x00000028fc387812 */ /* 0x000fe400078efcff */
[----:B------:R-:W-:Y:S02]  /*3670*/  @P3 LOP3.LUT R0, R0, 0x20, RZ, 0xfc, !PT ;  /* 0x0000002000003812 */ /* 0x000fe400078efcff */
[----:B------:R-:W-:Y:S02]  /*3680*/  ISETP.LT.AND P5, PT, R56, 0x1010, !P6 ;  /* 0x000010103800780c */ /* 0x000fe400077a1270 */
[----:B------:R-:W-:-:S04]  /*3690*/  LOP3.LUT R0, R0, 0xffffffef, RZ, 0xc0, !PT ;  /* 0xffffffef00007812 */ /* 0x000fc800078ec0ff */
[----:B------:R-:W-:-:S04]  /*36a0*/  @P4 LOP3.LUT R0, R0, 0x10, RZ, 0xfc, !PT ;  /* 0x0000001000004812 */ /* 0x000fc800078efcff */
[----:B------:R-:W-:-:S04]  /*36b0*/  LOP3.LUT R0, R0, 0xfffffff7, RZ, 0xc0, !PT ;  /* 0xfffffff700007812 */ /* 0x000fc800078ec0ff */
[----:B------:R-:W-:Y:S02]  /*36c0*/  @P5 LOP3.LUT R0, R0, 0x8, RZ, 0xfc, !PT ;  /* 0x0000000800005812 */ /* 0x000fe400078efcff */
[----:B------:R-:W-:Y:S02]  /*36d0*/  LOP3.LUT R62, R252, 0x30, RZ, 0xfc, !PT ;  /* 0x00000030fc3e7812 */ /* 0x000fe400078efcff */
[----:B------:R-:W-:-:S04]  /*36e0*/  LOP3.LUT R0, R0, 0xfffffeff, RZ, 0xc0, !PT ;  /* 0xfffffeff00007812 */ /* 0x000fc800078ec0ff */
[----:B------:R-:W-:Y:S02]  /*36f0*/  @P0 LOP3.LUT R0, R0, 0x100, RZ, 0xfc, !PT ;  /* 0x0000010000000812 */ /* 0x000fe400078efcff */
[----:B------:R-:W-:Y:S01]  /*3700*/  ISETP.LT.AND P0, PT, R62, 0x1010, !P6 ;  /* 0x000010103e00780c */ /* 0x000fe20007701270 */
[----:B------:R-:W-:Y:S01]  /*3710*/  CS2R R136, SRZ ;  /* 0x0000000000887805 */ /* 0x000fe2000001ff00 */
[----:B------:R-:W-:Y:S01]  /*3720*/  CS2R R138, SRZ ;  /* 0x00000000008a7805 */ /* 0x000fe2000001ff00 */
[----:B------:R-:W-:Y:S02]  /*3730*/  LOP3.LUT R0, R0, 0xfffffffb, RZ, 0xc0, !PT ;  /* 0xfffffffb00007812 */ /* 0x000fe400078ec0ff */
[----:B------:R-:W-:-:S08]  /*3740*/  LOP3.LUT R61, R252, 0x38, RZ, 0xfc, !PT ;  /* 0x00000038fc3d7812 */ /* 0x000fd000078efcff */
[----:B------:R-:W-:Y:S01]  /*3750*/  @P0 LOP3.LUT R0, R0, 0x4, RZ, 0xfc, !PT ;  /* 0x0000000400000812 */ /* 0x000fe200078efcff */
[----:B------:R1:W4:Y:S01]  /*3760*/  @P0 LDG.E.EL.128 R136, [R2.64] ;  /* 0x0000000602880981 */ /* 0x000322000c2e1d00 */
[----:B------:R-:W-:Y:S01]  /*3770*/  ISETP.LT.AND P0, PT, R61, 0x1010, !P6 ;  /* 0x000010103d00780c */ /* 0x000fe20007701270 */
[----:B------:R-:W-:Y:S01]  /*3780*/  CS2R R132, SRZ ;  /* 0x0000000000847805 */ /* 0x000fe2000001ff00 */
[----:B------:R-:W-:Y:S01]  /*3790*/  CS2R R134, SRZ ;  /* 0x0000000000867805 */ /* 0x000fe2000001ff00 */
[----:B------:R-:W-:Y:S02]  /*37a0*/  LOP3.LUT R0, R0, 0xfffffffd, RZ, 0xc0, !PT ;  /* 0xfffffffd00007812 */ /* 0x000fe400078ec0ff */
[----:B------:R-:W-:Y:S01]  /*37b0*/  LOP3.LUT R60, R252, 0x40, RZ, 0xfc, !PT ;  /* 0x00000040fc3c7812 */ /* 0x000fe200078efcff */
[----:B------:R-:W1:Y:S07]  /*37c0*/  S2R R106, SR_TID.X ;  /* 0x00000000006a7919 */ /* 0x000e6e0000002100 */
[----:B------:R-:W-:Y:S01]  /*37d0*/  @P0 LOP3.LUT R0, R0, 0x2, RZ, 0xfc, !PT ;  /* 0x0000000200000812 */ /* 0x000fe200078efcff */
[----:B------:R1:W4:Y:S01]  /*37e0*/  @P0 LDG.E.EL.128 R132, [R2.64] ;  /* 0x0000000602840981 */ /* 0x000322000c2e1d00 */
[----:B------:R-:W-:Y:S01]  /*37f0*/  ISETP.LT.AND P0, PT, R60, 0x1010, !P6 ;  /* 0x000010103c00780c */ /* 0x000fe20007701270 */
[----:B------:R-:W-:Y:S01]  /*3800*/  CS2R R156, SRZ ;  /* 0x00000000009c7805 */ /* 0x000fe2000001ff00 */
[----:B------:R-:W-:Y:S01]  /*3810*/  CS2R R158, SRZ ;  /* 0x00000000009e7805 */ /* 0x000fe2000001ff00 */
[----:B------:R-:W-:Y:S01]  /*3820*/  CS2R R144, SRZ ;  /* 0x0000000000907805 */ /* 0x000fe2000001ff00 */
[----:B------:R-:W-:Y:S01]  /*3830*/  CS2R R146, SRZ ;  /* 0x0000000000927805 */ /* 0x000fe2000001ff00 */
[----:B------:R-:W-:Y:S01]  /*3840*/  CS2R R128, SRZ ;  /* 0x0000000000807805 */ /* 0x000fe2000001ff00 */
[----:B------:R-:W-:Y:S01]  /*3850*/  CS2R R130, SRZ ;  /* 0x0000000000827805 */ /* 0x000fe2000001ff00 */
[----:B------:R-:W-:Y:S01]  /*3860*/  LOP3.LUT R0, R0, 0xfffffffe, RZ, 0xc0, !PT ;  /* 0xfffffffe00007812 */ /* 0x000fe200078ec0ff */
[----:B------:R-:W1:Y:S01]  /*3870*/  S2R R107, SR_TID.X ;  /* 0x00000000006b7919 */ /* 0x000e620000002100 */
[----:B------:R-:W-:-:S02]  /*3880*/  LOP3.LUT R59, R252, 0x48, RZ, 0xfc, !PT ;  /* 0x00000048fc3b7812 */ /* 0x000fc400078efcff */
[C---:B------:R-:W-:Y:S01]  /*3890*/  LOP3.LUT R58, R252.reuse, 0x50, RZ, 0xfc, !PT ;  /* 0x00000050fc3a7812 */ /* 0x040fe200078efcff */
[----:B------:R1:W4:Y:S01]  /*38a0*/  @P4 LDG.E.EL.128 R156, [R2.64] ;  /* 0x00000006029c4981 */ /* 0x000322000c2e1d00 */
[C---:B------:R-:W-:Y:S02]  /*38b0*/  LOP3.LUT R57, R252.reuse, 0x58, RZ, 0xfc, !PT ;  /* 0x00000058fc397812 */ /* 0x040fe400078efcff */
[C---:B------:R-:W-:Y:S01]  /*38c0*/  LOP3.LUT R56, R252.reuse, 0x60, RZ, 0xfc, !PT ;  /* 0x00000060fc387812 */ /* 0x040fe200078efcff */
[----:B------:R1:W4:Y:S01]  /*38d0*/  @P5 LDG.E.EL.128 R144, [R2.64] ;  /* 0x0000000602905981 */ /* 0x000322000c2e1d00 */
[C---:B-----5:R-:W-:Y:S02]  /*38e0*/  LOP3.LUT R29, R252.reuse, 0x68, RZ, 0xfc, !PT ;  /* 0x00000068fc1d7812 */ /* 0x060fe400078efcff */
[C---:B------:R-:W-:Y:S01]  /*38f0*/  LOP3.LUT R28, R252.reuse, 0x70, RZ, 0xfc, !PT ;  /* 0x00000070fc1c7812 */ /* 0x040fe200078efcff */
[----:B------:R5:W4:Y:S01]  /*3900*/  @P0 LDG.E.EL.128 R128, [R2.64] ;  /* 0x0000000602800981 */ /* 0x000b22000c2e1d00 */
[----:B------:R-:W-:-:S02]  /*3910*/  LOP3.LUT R252, R252, 0x78, RZ, 0xfc, !PT ;  /* 0x00000078fcfc7812 */ /* 0x000fc400078efcff */
[----:B------:R-:W-:Y:S02]  /*3920*/  @P0 LOP3.LUT R0, R0, 0x1, RZ, 0xfc, !PT ;  /* 0x0000000100000812 */ /* 0x000fe400078efcff */
[----:B------:R-:W-:Y:S02]  /*3930*/  ISETP.LT.AND P5, PT, R59, 0x1010, !P6 ;  /* 0x000010103b00780c */ /* 0x000fe400077a1270 */
[----:B------:R-:W-:Y:S02]  /*3940*/  ISETP.LT.AND P4, PT, R58, 0x1010, !P6 ;  /* 0x000010103a00780c */ /* 0x000fe40007781270 */
[----:B------:R-:W-:Y:S02]  /*3950*/  ISETP.LT.AND P3, PT, R57, 0x1010, !P6 ;  /* 0x000010103900780c */ /* 0x000fe40007761270 */
[----:B------:R-:W-:Y:S02]  /*3960*/  ISETP.LT.AND P2, PT, R56, 0x1010, !P6 ;  /* 0x000010103800780c */ /* 0x000fe40007741270 */
[----:B------:R-:W-:-:S02]  /*3970*/  ISETP.LT.AND P1, PT, R29, 0x1010, !P6 ;  /* 0x000010101d00780c */ /* 0x000fc40007721270 */
[----:B------:R-:W-:Y:S02]  /*3980*/  ISETP.LT.AND P0, PT, R28, 0x1010, !P6 ;  /* 0x000010101c00780c */ /* 0x000fe40007701270 */
[----:B------:R-:W-:Y:S01]  /*3990*/  ISETP.LT.AND P6, PT, R252, 0x1010, !P6 ;  /* 0x00001010fc00780c */ /* 0x000fe200077c1270 */
        /* <DEDUP_REMOVED lines=14> */
[----:B------:R5:W4:Y:S01]  /*3a80*/  @P5 LDG.E.EL.128 R112, [R2.64] ;  /* 0x0000000602705981 */ /* 0x000b22000c2e1d00 */
[----:B-1----:R-:W-:-:S03]  /*3a90*/  LOP3.LUT R29, R106, 0x20, RZ, 0xc0, !PT ;  /* 0x000000206a1d7812 */ /* 0x002fc600078ec0ff */
[----:B------:R5:W4:Y:S04]  /*3aa0*/  @P4 LDG.E.EL.128 R108, [R2.64] ;  /* 0x00000006026c4981 */ /* 0x000b28000c2e1d00 */
[----:B------:R5:W4:Y:S04]  /*3ab0*/  @P3 LDG.E.EL.128 R92, [R2.64] ;  /* 0x00000006025c3981 */ /* 0x000b28000c2e1d00 */
[----:B------:R5:W4:Y:S04]  /*3ac0*/  @P2 LDG.E.EL.128 R88, [R2.64] ;  /* 0x0000000602582981 */ /* 0x000b28000c2e1d00 */
[----:B------:R5:W4:Y:S04]  /*3ad0*/  @P1 LDG.E.EL.128 R80, [R2.64] ;  /* 0x0000000602501981 */ /* 0x000b28000c2e1d00 */
[----:B------:R5:W4:Y:S04]  /*3ae0*/  @P0 LDG.E.EL.128 R60, [R2.64] ;  /* 0x00000006023c0981 */ /* 0x000b28000c2e1d00 */
[----:B------:R5:W4:Y:S01]  /*3af0*/  @P6 LDG.E.EL.128 R56, [R2.64] ;  /* 0x0000000602386981 */ /* 0x000b22000c2e1d00 */
[----:B------:R-:W-:Y:S01]  /*3b00*/  LOP3.LUT R252, R73, 0x600, RZ, 0xc0, !PT ;  /* 0x0000060049fc7812 */ /* 0x000fe200078ec0ff */
[----:B------:R-:W-:Y:S01]  /*3b10*/  IMAD.SHL.U32 R28, R107, 0x2, RZ ;  /* 0x000000026b1c7824 */ /* 0x000fe200078e00ff */
[----:B------:R-:W-:Y:S01]  /*3b20*/  SHF.R.U32.HI R73, RZ, 0x2, R29 ;  /* 0x00000002ff497819 */ /* 0x000fe2000001161d */
[----:B-----5:R-:W-:-:S02]  /*3b30*/  IMAD.SHL.U32 R3, R153, 0x40, RZ ;  /* 0x0000004099037824 */ /* 0x020fc400078e00ff */
[----:B------:R-:W-:Y:S01]  /*3b40*/  IMAD R2, R29, 0x8, R75 ;  /* 0x000000081d027824 */ /* 0x000fe200078e024b */
[----:B------:R-:W-:Y:S02]  /*3b50*/  LOP3.LUT R75, R107, 0x80, RZ, 0xc0, !PT ;  /* 0x000000806b4b7812 */ /* 0x000fe400078ec0ff */
[----:B------:R-:W-:Y:S02]  /*3b60*/  LOP3.LUT R3, R3, 0x700, RZ, 0xc0, !PT ;  /* 0x0000070003037812 */ /* 0x000fe400078ec0ff */
[----:B------:R-:W-:Y:S01]  /*3b70*/  LOP3.LUT R29, R107, 0x40, RZ, 0xc0, !PT ;  /* 0x000000406b1d7812 */ /* 0x000fe200078ec0ff */
[----:B------:R-:W-:Y:S02]  /*3b80*/  IMAD.IADD R2, R2, 0x1, R252 ;  /* 0x0000000102027824 */ /* 0x000fe400078e02fc */
[----:B------:R-:W-:Y:S01]  /*3b90*/  IMAD R104, R75, 0x20, R3 ;  /* 0x000000204b687824 */ /* 0x000fe200078e0203 */
[----:B------:R-:W-:Y:S02]  /*3ba0*/  SHF.R.U32.HI R29, RZ, 0x2, R29 ;  /* 0x00000002ff1d7819 */ /* 0x000fe4000001161d */
[----:B------:R-:W-:-:S02]  /*3bb0*/  LOP3.LUT R3, R73, 0x6, R28, 0xf8, !PT ;  /* 0x0000000649037812 */ /* 0x000fc400078ef81c */
[----:B------:R-:W-:Y:S02]  /*3bc0*/  SHF.R.U32.HI R73, RZ, 0x4, R2 ;  /* 0x00000004ff497819 */ /* 0x000fe40000011602 */
[----:B------:R-:W-:Y:S02]  /*3bd0*/  LOP3.LUT R29, R104, R3, R29, 0xfe, !PT ;  /* 0x00000003681d7212 */ /* 0x000fe400078efe1d */
[C---:B------:R-:W-:Y:S02]  /*3be0*/  LOP3.LUT R3, R2.reuse, 0x800, RZ, 0x3c, !PT ;  /* 0x0000080002037812 */ /* 0x040fe400078e3cff */
[C---:B------:R-:W-:Y:S02]  /*3bf0*/  LOP3.LUT R252, R2.reuse, 0x1000, RZ, 0x3c, !PT ;  /* 0x0000100002fc7812 */ /* 0x040fe400078e3cff */
[----:B------:R-:W-:Y:S02]  /*3c00*/  LOP3.LUT R75, R2, 0x1800, RZ, 0x3c, !PT ;  /* 0x00001800024b7812 */ /* 0x000fe400078e3cff */
[----:B------:R-:W-:-:S02]  /*3c10*/  LOP3.LUT R78, R73, 0xffffff0, RZ, 0xc0, !PT ;  /* 0x0ffffff0494e7812 */ /* 0x000fc400078ec0ff */
[----:B------:R-:W-:Y:S02]  /*3c20*/  SHF.R.U32.HI R106, RZ, 0x4, R3 ;  /* 0x00000004ff6a7819 */ /* 0x000fe40000011603 */
[----:B------:R-:W-:Y:S01]  /*3c30*/  SHF.R.U32.HI R105, RZ, 0x4, R252 ;  /* 0x00000004ff697819 */ /* 0x000fe200000116fc */
[----:B------:R-:W-:Y:S01]  /*3c40*/  IMAD R78, R2, 0x2, R78 ;  /* 0x00000002024e7824 */ /* 0x000fe200078e024e */
[----:B------:R-:W-:Y:S02]  /*3c50*/  SHF.R.U32.HI R73, RZ, 0x4, R75 ;  /* 0x00000004ff497819 */ /* 0x000fe4000001164b */
[----:B------:R-:W-:Y:S02]  /*3c60*/  LOP3.LUT R2, R106, 0xffffff0, RZ, 0xc0, !PT ;  /* 0x0ffffff06a027812 */ /* 0x000fe400078ec0ff */
[----:B------:R-:W-:Y:S02]  /*3c70*/  LOP3.LUT R107, R105, 0xffffff0, RZ, 0xc0, !PT ;  /* 0x0ffffff0696b7812 */ /* 0x000fe400078ec0ff */
[----:B------:R-:W-:Y:S01]  /*3c80*/  LOP3.LUT R106, R73, 0xffffff0, RZ, 0xc0, !PT ;  /* 0x0ffffff0496a7812 */ /* 0x000fe200078ec0ff */
[----:B------:R-:W-:-:S02]  /*3c90*/  IMAD R73, R3, 0x2, R2 ;  /* 0x0000000203497824 */ /* 0x000fc400078e0202 */
[----:B------:R-:W-:Y:S02]  /*3ca0*/  IMAD R252, R252, 0x2, R107 ;  /* 0x00000002fcfc7824 */ /* 0x000fe400078e026b */
[----:B------:R-:W-:Y:S01]  /*3cb0*/  IMAD R75, R75, 0x2, R106 ;  /* 0x000000024b4b7824 */ /* 0x000fe200078e026a */
[C---:B------:R-:W-:Y:S01]  /*3cc0*/  LOP3.LUT R105, R29.reuse, 0x800, RZ, 0xfc, !PT ;  /* 0x000008001d697812 */ /* 0x040fe200078efcff */
[----:B------:R-:W-:-:S03]  /*3cd0*/  IMAD.SHL.U32 R3, R29, 0x2, RZ ;  /* 0x000000021d037824 */ /* 0x000fc600078e00ff */
[----:B------:R-:W-:Y:S01]  /*3ce0*/  SHF.R.U32.HI R2, RZ, 0x4, R105 ;  /* 0x00000004ff027819 */ /* 0x000fe20000011669 */
[----:B------:R1:W-:Y:S03]  /*3cf0*/  STL [R1+0x90], R29 ;  /* 0x0000901d01007387 */ /* 0x0003e60000100800 */
[----:B-1----:R-:W-:Y:S02]  /*3d00*/  LOP3.LUT R29, R2, 0x1f0, RZ, 0xc0, !PT ;  /* 0x000001f0021d7812 */ /* 0x002fe400078ec0ff */
[----:B------:R-:W-:-:S03]  /*3d10*/  LEA.HI R2, R104, R3, RZ, 0x1c ;  /* 0x0000000368027211 */ /* 0x000fc600078fe0ff */
[----:B------:R-:W-:Y:S01]  /*3d20*/  IMAD.IADD R3, R3, 0x1, R29 ;  /* 0x0000000103037824 */ /* 0x000fe200078e021d */
[----:B--2---:R1:W-:Y:S04]  /*3d30*/  STS.128 [R78], R100 ;  /* 0x000000644e007388 */ /* 0x0043e80000000c00 */
[----:B---3--:R-:W-:Y:S04]  /*3d40*/  STS.128 [R73], R168 ;  /* 0x000000a849007388 */ /* 0x008fe80000000c00 */
[----:B------:R-:W-:Y:S04]  /*3d50*/  STS.128 [R252], R164 ;  /* 0x000000a4fc007388 */ /* 0x000fe80000000c00 */
[----:B----4-:R-:W-:Y:S04]  /*3d60*/  STS.128 [R75], R160 ;  /* 0x000000a04b007388 */ /* 0x010fe80000000c00 */
[----:B------:R-:W-:Y:S06]  /*3d70*/  BAR.SYNC.DEFER_BLOCKING 0x0 ;  /* 0x0000000000007b1d */ /* 0x000fec0000010000 */
[----:B-1----:R-:W2:Y:S04]  /*3d80*/  LDL.LU.64 R102, [R1+0x3c0] ;  /* 0x0003c00001667983 */ /* 0x002ea80000300a00 */
[----:B------:R-:W3:Y:S04]  /*3d90*/  LDL.LU.64 R100, [R1+0x3b8] ;  /* 0x0003b80001647983 */ /* 0x000ee80000300a00 */
[----:B------:R-:W1:Y:S04]  /*3da0*/  LDS R106, [R2] ;  /* 0x00000000026a7984 */ /* 0x000e680000000800 */
[----:B------:R-:W4:Y:S04]  /*3db0*/  LDS R154, [R3+0x1000] ;  /* 0x00100000039a7984 */ /* 0x000f280000000800 */
[----:B------:R-:W5:Y:S04]  /*3dc0*/  LDS R107, [R2+0x40] ;  /* 0x00004000026b7984 */ /* 0x000f680000000800 */
[----:B-1----:R-:W-:Y:S04]  /*3dd0*/  STL [R1+0x104], R106 ;  /* 0x0001046a01007387 */ /* 0x002fe80000100800 */
[----:B------:R-:W1:Y:S04]  /*3de0*/  LDS R106, [R3+0x1040] ;  /* 0x00104000036a7984 */ /* 0x000e680000000800 */
[----:B----4-:R-:W-:Y:S04]  /*3df0*/  STL [R1+0x11c], R154 ;  /* 0x00011c9a01007387 */ /* 0x010fe80000100800 */
[----:B------:R-:W4:Y:S04]  /*3e00*/  LDS R154, [R2+0x80] ;  /* 0x00008000029a7984 */ /* 0x000f280000000800 */
[----:B-----5:R-:W-:Y:S04]  /*3e10*/  STL [R1+0x128], R107 ;  /* 0x0001286b01007387 */ /* 0x020fe80000100800 */
        /* <DEDUP_REMOVED lines=21> */
[----:B------:R-:W-:Y:S06]  /*3f70*/  BAR.SYNC.DEFER_BLOCKING 0x0 ;  /* 0x0000000000007b1d */ /* 0x000fec0000010000 */
[----:B------:R-:W-:Y:S04]  /*3f80*/  STS.128 [R78], R156 ;  /* 0x0000009c4e007388 */ /* 0x000fe80000000c00 */
[----:B------:R-:W-:Y:S04]  /*3f90*/  STS.128 [R73], R144 ;  /* 0x0000009049007388 */ /* 0x000fe80000000c00 */
[----:B------:R-:W-:Y:S04]  /*3fa0*/  STS.128 [R252], R136 ;  /* 0x00000088fc007388 */ /* 0x000fe80000000c00 */
[----:B------:R-:W-:Y:S04]  /*3fb0*/  STS.128 [R75], R132 ;  /* 0x000000844b007388 */ /* 0x000fe80000000c00 */
[----:B------:R-:W-:Y:S06]  /*3fc0*/  BAR.SYNC.DEFER_BLOCKING 0x0 ;  /* 0x0000000000007b1d */ /* 0x000fec0000010000 */
[----:B----4-:R-:W-:Y:S04]  /*3fd0*/  STL [R1+0x174], R154 ;  /* 0x0001749a01007387 */ /* 0x010fe80000100800 */
[----:B-----5:R-:W-:Y:S04]  /*3fe0*/  STL [R1+0x180], R107 ;  /* 0x0001806b01007387 */ /* 0x020fe80000100800 */
[----:B-1----:R-:W-:Y:S04]  /*3ff0*/  STL [R1+0x17c], R106 ;  /* 0x00017c6a01007387 */ /* 0x002fe80000100800 */
        /* <DEDUP_REMOVED lines=35> */
[----:B------:R-:W2:Y:S04]  /*4230*/  LDS R92, [R2] ;  /* 0x00000000025c7984 */ /* 0x000ea80000000800 */
[----:B----4-:R-:W-:Y:S04]  /*4240*/  STL [R1+0x1d4], R132 ;  /* 0x0001d48401007387 */ /* 0x010fe80000100800 */
[----:B-----5:R-:W-:Y:S04]  /*4250*/  STL [R1+0x1dc], R107 ;  /* 0x0001dc6b01007387 */ /* 0x020fe80000100800 */
[----:B-1----:R-:W-:Y:S04]  /*4260*/  STL [R1+0x1d8], R106 ;  /* 0x0001d86a01007387 */ /* 0x002fe80000100800 */
[----:B------:R-:W1:Y:S04]  /*4270*/  LDS R94, [R3+0x1000] ;  /* 0x00100000035e7984 */ /* 0x000e680000000800 */
[----:B------:R-:W4:Y:S04]  /*4280*/  LDS R93, [R2+0x40] ;  /* 0x00004000025d7984 */ /* 0x000f280000000800 */
[----:B--2---:R-:W-:Y:S04]  /*4290*/  STL [R1+0x1b8], R92 ;  /* 0x0001b85c01007387 */ /* 0x004fe80000100800 */
[----:B------:R-:W2:Y:S04]  /*42a0*/  LDS R92, [R3+0x1040] ;  /* 0x00104000035c7984 */ /* 0x000ea80000000800 */
[----:B-1----:R-:W-:Y:S04]  /*42b0*/  STL [R1+0x1c4], R94 ;  /* 0x0001c45e01007387 */ /* 0x002fe80000100800 */
[----:B------:R-:W1:Y:S04]  /*42c0*/  LDS R94, [R2+0x80] ;  /* 0x00008000025e7984 */ /* 0x000e680000000800 */
[----:B----4-:R-:W-:Y:S04]  /*42d0*/  STL [R1+0x1ec], R93 ;  /* 0x0001ec5d01007387 */ /* 0x010fe80000100800 */
        /* <DEDUP_REMOVED lines=8> */
[----:B------:R-:W2:Y:S01]  /*4360*/  LDS R92, [R3+0x1100] ;  /* 0x00110000035c7984 */ /* 0x000ea20000000800 */
[----:B------:R-:W-:-:S04]  /*4370*/  LOP3.LUT R0, R0, 0xfffffdff, RZ, 0xc0, !PT ;  /* 0xfffffdff00007812 */ /* 0x000fc800078ec0ff */
[----:B------:R-:W-:Y:S01]  /*4380*/  @P5 LOP3.LUT R0, R0, 0x200, RZ, 0xfc, !PT ;  /* 0x0000020000005812 */ /* 0x000fe200078efcff */
[----:B-1----:R-:W-:Y:S04]  /*4390*/  STL [R1+0x210], R94 ;  /* 0x0002105e01007387 */ /* 0x002fe80000100800 */
[----:B------:R-:W1:Y:S04]  /*43a0*/  LDS R94, [R2+0x140] ;  /* 0x00014000025e7984 */ /* 0x000e680000000800 */
[----:B----4-:R-:W-:Y:S04]  /*43b0*/  STL [R1+0x21c], R93 ;  /* 0x00021c5d01007387 */ /* 0x010fe80000100800 */
[----:B------:R-:W4:Y:S01]  /*43c0*/  LDS R93, [R3+0x1140] ;  /* 0x00114000035d7984 */ /* 0x000f220000000800 */
[----:B------:R-:W-:-:S02]  /*43d0*/  LOP3.LUT P5, RZ, R0, 0x80, RZ, 0xc0, !PT ;  /* 0x0000008000ff7812 */ /* 0x000fc400078ac0ff */
[----:B------:R-:W-:Y:S01]  /*43e0*/  LOP3.LUT R0, R0, 0xfffffbff, RZ, 0xc0, !PT ;  /* 0xfffffbff00007812 */ /* 0x000fe200078ec0ff */
[----:B--2---:R-:W-:Y:S04]  /*43f0*/  STL [R1+0x218], R92 ;  /* 0x0002185c01007387 */ /* 0x004fe80000100800 */
[----:B------:R-:W2:Y:S01]  /*4400*/  LDS R92, [R2+0x180] ;  /* 0x00018000025c7984 */ /* 0x000ea20000000800 */
[----:B------:R-:W-:-:S04]  /*4410*/  @P4 LOP3.LUT R0, R0, 0x400, RZ, 0xfc, !PT ;  /* 0x0000040000004812 */ /* 0x000fc800078efcff */
[C---:B------:R-:W-:Y:S02]  /*4420*/  LOP3.LUT P4, RZ, R0.reuse, 0x100, RZ, 0xc0, !PT ;  /* 0x0000010000ff7812 */ /* 0x040fe4000788c0ff */
[----:B------:R-:W-:-:S04]  /*4430*/  LOP3.LUT R0, R0, 0xfffff7ff, RZ, 0xc0, !PT ;  /* 0xfffff7ff00007812 */ /* 0x000fc800078ec0ff */
[----:B------:R-:W-:-:S04]  /*4440*/  @P3 LOP3.LUT R0, R0, 0x800, RZ, 0xfc, !PT ;  /* 0x0000080000003812 */ /* 0x000fc800078efcff */
[----:B------:R-:W-:-:S04]  /*4450*/  LOP3.LUT R0, R0, 0xffffefff, RZ, 0xc0, !PT ;  /* 0xffffefff00007812 */ /* 0x000fc800078ec0ff */
[----:B------:R-:W-:-:S04]  /*4460*/  @P2 LOP3.LUT R0, R0, 0x1000, RZ, 0xfc, !PT ;  /* 0x0000100000002812 */ /* 0x000fc800078efcff */
[C---:B------:R-:W-:Y:S01]  /*4470*/  LOP3.LUT P2, RZ, R0.reuse, 0x8, RZ, 0xc0, !PT ;  /* 0x0000000800ff7812 */ /* 0x040fe2000784c0ff */
[----:B-1----:R-:W-:Y:S01]  /*4480*/  STL [R1+0x214], R94 ;  /* 0x0002145e01007387 */ /* 0x002fe20000100800 */
[----:B------:R-:W-:-:S03]  /*4490*/  LOP3.LUT R0, R0, 0xffffdfff, RZ, 0xc0, !PT ;  /* 0xffffdfff00007812 */ /* 0x000fc600078ec0ff */
[----:B----4-:R-:W-:Y:S04]  /*44a0*/  STL [R1+0x20c], R93 ;  /* 0x00020c5d01007387 */ /* 0x010fe80000100800 */
[----:B------:R-:W1:Y:S04]  /*44b0*/  LDS R94, [R3+0x1180] ;  /* 0x00118000035e7984 */ /* 0x000e680000000800 */
[----:B------:R-:W4:Y:S01]  /*44c0*/  LDS R93, [R2+0x1c0] ;  /* 0x0001c000025d7984 */ /* 0x000f220000000800 */
[----:B------:R-:W-:-:S03]  /*44d0*/  @P2 LOP3.LUT R0, R0, 0x2000, RZ, 0xfc, !PT ;  /* 0x0000200000002812 */ /* 0x000fc600078efcff */
[----:B--2---:R-:W-:Y:S04]  /*44e0*/  STL [R1+0x208], R92 ;  /* 0x0002085c01007387 */ /* 0x004fe80000100800 */
[----:B------:R-:W2:Y:S04]  /*44f0*/  LDS R92, [R3+0x11c0] ;  /* 0x0011c000035c7984 */ /* 0x000ea80000000800 */
[----:B------:R-:W-:Y:S01]  /*4500*/  BAR.SYNC.DEFER_BLOCKING 0x0 ;  /* 0x0000000000007b1d */ /* 0x000fe20000010000 */
[C---:B------:R-:W-:Y:S02]  /*4510*/  LOP3.LUT P2, RZ, R0.reuse, 0x10, RZ, 0xc0, !PT ;  /* 0x0000001000ff7812 */ /* 0x040fe4000784c0ff */
[----:B------:R-:W-:-:S11]  /*4520*/  LOP3.LUT R0, R0, 0xffffbfff, RZ, 0xc0, !PT ;  /* 0xffffbfff00007812 */ /* 0x000fd600078ec0ff */
[----:B------:R-:W-:-:S04]  /*4530*/  @P2 LOP3.LUT R0, R0, 0x4000, RZ, 0xfc, !PT ;  /* 0x0000400000002812 */ /* 0x000fc800078efcff */
[C---:B------:R-:W-:Y:S01]  /*4540*/  LOP3.LUT P2, RZ, R0.reuse, 0x20, RZ, 0xc0, !PT ;  /* 0x0000002000ff7812 */ /* 0x040fe2000784c0ff */
[----:B------:R-:W-:Y:S04]  /*4550*/  STS.128 [R78], R88 ;  /* 0x000000584e007388 */ /* 0x000fe80000000c00 */
[----:B------:R-:W-:Y:S04]  /*4560*/  STS.128 [R73], R80 ;  /* 0x0000005049007388 */ /* 0x000fe80000000c00 */
[----:B------:R-:W-:Y:S04]  /*4570*/  STS.128 [R252], R60 ;  /* 0x0000003cfc007388 */ /* 0x000fe80000000c00 */
[----:B------:R5:W-:Y:S01]  /*4580*/  STS.128 [R75], R56 ;  /* 0x000000384b007388 */ /* 0x000be20000000c00 */
[----:B------:R-:W-:-:S04]  /*4590*/  LOP3.LUT R0, R0, 0xffff7fff, RZ, 0xc0, !PT ;  /* 0xffff7fff00007812 */ /* 0x000fc800078ec0ff */
[----:B------:R-:W-:-:S04]  /*45a0*/  @P2 LOP3.LUT R0, R0, 0x8000, RZ, 0xfc, !PT ;  /* 0x0000800000002812 */ /* 0x000fc800078efcff */
[----:B------:R-:W-:Y:S01]  /*45b0*/  LOP3.LUT P2, RZ, R0, 0x40, RZ, 0xc0, !PT ;  /* 0x0000004000ff7812 */ /* 0x000fe2000784c0ff */
[----:B------:R-:W-:Y:S01]  /*45c0*/  CS2R R168, SRZ ;  /* 0x0000000000a87805 */ /* 0x000fe2000001ff00 */
[----:B------:R-:W-:Y:S01]  /*45d0*/  CS2R R170, SRZ ;  /* 0x0000000000aa7805 */ /* 0x000fe2000001ff00 */
[----:B------:R-:W-:Y:S01]  /*45e0*/  IMAD.WIDE R154, R76, R79, c[0x0][0x188] ;  /* 0x000062004c9a7625 */ /* 0x000fe200078e024f */
[----:B------:R-:W-:Y:S01]  /*45f0*/  BAR.SYNC.DEFER_BLOCKING 0x0 ;  /* 0x0000000000007b1d */ /* 0x000fe20000010000 */
[----:B------:R-:W-:Y:S01]  /*4600*/  CS2R R104, SRZ ;  /* 0x0000000000687805 */ /* 0x000fe2000001ff00 */
[----:B------:R-:W-:Y:S01]  /*4610*/  CS2R R106, SRZ ;  /* 0x00000000006a7805 */ /* 0x000fe2000001ff00 */
[----:B------:R-:W-:Y:S01]  /*4620*/  CS2R R108, SRZ ;  /* 0x00000000006c7805 */ /* 0x000fe2000001ff00 */
[----:B------:R-:W-:Y:S01]  /*4630*/  CS2R R110, SRZ ;  /* 0x00000000006e7805 */ /* 0x000fe2000001ff00 */
[----:B-----5:R-:W-:Y:S01]  /*4640*/  CS2R R56, SRZ ;  /* 0x0000000000387805 */ /* 0x020fe2000001ff00 */
[----:B------:R-:W-:-:S03]  /*4650*/  CS2R R58, SRZ ;  /* 0x00000000003a7805 */ /* 0x000fc6000001ff00 */
[----:B------:R-:W5:Y:S01]  /*4660*/  @P2 LDG.E.EL.128 R168, [R154.64] ;  /* 0x000000069aa82981 */ /* 0x000f62000c2e1d00 */
[----:B------:R-:W-:-:S03]  /*4670*/  LOP3.LUT P2, RZ, R0, 0x8000, RZ, 0xc0, !PT ;  /* 0x0000800000ff7812 */ /* 0x000fc6000784c0ff */
[----:B------:R-:W3:Y:S04]  /*4680*/  @P4 LDG.E.EL.128 R104, [R154.64] ;  /* 0x000000069a684981 */ /* 0x000ee8000c2e1d00 */
[----:B------:R-:W3:Y:S01]  /*4690*/  @P5 LDG.E.EL.128 R108, [R154.64] ;  /* 0x000000069a6c5981 */ /* 0x000ee2000c2e1d00 */
[----:B------:R-:W-:Y:S01]  /*46a0*/  CS2R R60, SRZ ;  /* 0x00000000003c7805 */ /* 0x000fe2000001ff00 */
[----:B------:R-:W-:Y:S01]  /*46b0*/  CS2R R62, SRZ ;  /* 0x00000000003e7805 */ /* 0x000fe2000001ff00 */
[C---:B------:R-:W-:Y:S01]  /*46c0*/  LOP3.LUT P3, RZ, R0.reuse, 0x4, RZ, 0xc0, !PT ;  /* 0x0000000400ff7812 */ /* 0x040fe2000786c0ff */
[----:B------:R-:W-:Y:S01]  /*46d0*/  CS2R R164, SRZ ;  /* 0x0000000000a47805 */ /* 0x000fe2000001ff00 */
[----:B------:R-:W-:Y:S01]  /*46e0*/  CS2R R166, SRZ ;  /* 0x0000000000a67805 */ /* 0x000fe2000001ff00 */
[----:B------:R-:W3:Y:S01]  /*46f0*/  @P2 LDG.E.EL.128 R56, [R154.64] ;  /* 0x000000069a382981 */ /* 0x000ee2000c2e1d00 */
[----:B------:R-:W-:-:S02]  /*4700*/  LOP3.LUT P2, RZ, R0, 0x4000, RZ, 0xc0, !PT ;  /* 0x0000400000ff7812 */ /* 0x000fc4000784c0ff */
[C---:B------:R-:W-:Y:S01]  /*4710*/  LOP3.LUT P4, RZ, R0.reuse, 0x2, RZ, 0xc0, !PT ;  /* 0x0000000200ff7812 */ /* 0x040fe2000788c0ff */
[----:B------:R-:W-:Y:S01]  /*4720*/  CS2R R160, SRZ ;  /* 0x0000000000a07805 */ /* 0x000fe2000001ff00 */
[C---:B------:R-:W-:Y:S01]  /*4730*/  LOP3.LUT P5, RZ, R0.reuse, 0x1, RZ, 0xc0, !PT ;  /* 0x0000000100ff7812 */ /* 0x040fe200078ac0ff */
[----:B------:R-:W-:Y:S01]  /*4740*/  CS2R R162, SRZ ;  /* 0x0000000000a27805 */ /* 0x000fe2000001ff00 */
[----:B------:R-:W-:Y:S01]  /*4750*/  CS2R R156, SRZ ;  /* 0x00000000009c7805 */ /* 0x000fe2000001ff00 */
[----:B------:R-:W-:Y:S01]  /*4760*/  CS2R R158, SRZ ;  /* 0x00000000009e7805 */ /* 0x000fe2000001ff00 */
[----:B------:R-:W-:Y:S01]  /*4770*/  CS2R R144, SRZ ;  /* 0x0000000000907805 */ /* 0x000fe2000001ff00 */
[----:B------:R-:W-:Y:S01]  /*4780*/  CS2R R146, SRZ ;  /* 0x0000000000927805 */ /* 0x000fe2000001ff00 */
[----:B-1----:R-:W-:Y:S04]  /*4790*/  STL [R1+0x204], R94 ;  /* 0x0002045e01007387 */ /* 0x002fe80000100800 */
[----:B------:R-:W5:Y:S01]  /*47a0*/  @P2 LDG.E.EL.128 R60, [R154.64] ;  /* 0x000000069a3c2981 */ /* 0x000f62000c2e1d00 */
[----:B------:R-:W-:-:S03]  /*47b0*/  LOP3.LUT P2, RZ, R0, 0x2000, RZ, 0xc0, !PT ;  /* 0x0000200000ff7812 */ /* 0x000fc6000784c0ff */
        /* <DEDUP_REMOVED lines=8> */
[----:B------:R-:W1:Y:S04]  /*4840*/  LDS R0, [R2] ;  /* 0x0000000002007984 */ /* 0x000e680000000800 */
[----:B----4-:R-:W-:Y:S04]  /*4850*/  STL [R1+0x200], R93 ;  /* 0x0002005d01007387 */ /* 0x010fe80000100800 */
[----:B--2---:R-:W-:Y:S04]  /*4860*/  STL [R1+0x1fc], R92 ;  /* 0x0001fc5c01007387 */ /* 0x004fe80000100800 */
[----:B------:R-:W2:Y:S04]  /*4870*/  LDS R79, [R3+0x1000] ;  /* 0x00100000034f7984 */ /* 0x000ea80000000800 */
[----:B------:R-:W4:Y:S04]  /*4880*/  LDS R76, [R2+0x40] ;  /* 0x00004000024c7984 */ /* 0x000f280000000800 */
[----:B-1----:R-:W-:Y:S04]  /*4890*/  STL [R1+0x1e4], R0 ;  /* 0x0001e40001007387 */ /* 0x002fe80000100800 */
[----:B------:R-:W1:Y:S04]  /*48a0*/  LDS R0, [R3+0x1040] ;  /* 0x0010400003007984 */ /* 0x000e680000000800 */
[----:B--2---:R-:W-:Y:S04]  /*48b0*/  STL [R1+0x1e0], R79 ;  /* 0x0001e04f01007387 */ /* 0x004fe80000100800 */
[----:B------:R-:W2:Y:S04]  /*48c0*/  LDS R79, [R2+0x80] ;  /* 0x00008000024f7984 */ /* 0x000ea80000000800 */
[----:B----4-:R-:W-:Y:S04]  /*48d0*/  STL [R1+0x254], R76 ;  /* 0x0002544c01007387 */ /* 0x010fe80000100800 */
        /* <DEDUP_REMOVED lines=14> */
[----:B------:R-:W1:Y:S01]  /*49c0*/  LDS R0, [R2+0x180] ;  /* 0x0001800002007984 */ /* 0x000e620000000800 */
        /* <DEDUP_REMOVED lines=14> */
[----:B--2---:R-:W-:Y:S04]  /*4ab0*/  STL [R1+0x234], R79 ;  /* 0x0002344f01007387 */ /* 0x004fe80000100800 */
[----:B----4-:R-:W-:Y:S04]  /*4ac0*/  STL [R1+0x230], R76 ;  /* 0x0002304c01007387 */ /* 0x010fe80000100800 */
[----:B------:R-:W2:Y:S04]  /*4ad0*/  @P5 LDG.E.EL.128 R136, [R154.64] ;  /* 0x000000069a885981 */ /* 0x000ea8000c2e1d00 */
[----:B------:R-:W4:Y:S04]  /*4ae0*/  @P4 LDG.E.EL.128 R132, [R154.64] ;  /* 0x000000069a844981 */ /* 0x000f28000c2e1d00 */
[----:B------:R-:W2:Y:S04]  /*4af0*/  @P3 LDG.E.EL.128 R128, [R154.64] ;  /* 0x000000069a803981 */ /* 0x000ea8000c2e1d00 */
[----:B------:R-:W2:Y:S04]  /*4b00*/  @P2 LDG.E.EL.128 R112, [R154.64] ;  /* 0x000000069a702981 */ /* 0x000ea8000c2e1d00 */
[----:B------:R-:W2:Y:S04]  /*4b10*/  @P1 LDG.E.EL.128 R92, [R154.64] ;  /* 0x000000069a5c1981 */ /* 0x000ea8000c2e1d00 */
[----:B-1----:R-:W-:Y:S04]  /*4b20*/  STL [R1+0x22c], R0 ;  /* 0x00022c0001007387 */ /* 0x002fe80000100800 */
[----:B------:R-:W2:Y:S04]  /*4b30*/  @P0 LDG.E.EL.128 R88, [R154.64] ;  /* 0x000000069a580981 */ /* 0x000ea8000c2e1d00 */
[----:B------:R-:W2:Y:S04]  /*4b40*/  @P6 LDG.E.EL.128 R80, [R154.64] ;  /* 0x000000069a506981 */ /* 0x000ea8000c2e1d00 */
[----:B------:R-:W1:Y:S04]  /*4b50*/  LDS R79, [R3+0x1180] ;  /* 0x00118000034f7984 */ /* 0x000e680000000800 */
[----:B------:R-:W1:Y:S04]  /*4b60*/  LDS R76, [R2+0x1c0] ;  /* 0x0001c000024c7984 */ /* 0x000e680000000800 */
[----:B------:R-:W1:Y:S04]  /*4b70*/  LDS R0, [R3+0x11c0] ;  /* 0x0011c00003007984 */ /* 0x000e680000000800 */
[----:B------:R-:W-:Y:S06]  /*4b80*/  BAR.SYNC.DEFER_BLOCKING 0x0 ;  /* 0x0000000000007b1d */ /* 0x000fec0000010000 */
[----:B---3--:R3:W-:Y:S04]  /*4b90*/  STS.128 [R78], R104 ;  /* 0x000000684e007388 */ /* 0x0087e80000000c00 */
[----:B------:R3:W-:Y:S04]  /*4ba0*/  STS.128 [R73], R108 ;  /* 0x0000006c49007388 */ /* 0x0007e80000000c00 */
[----:B-----5:R5:W-:Y:S04]  /*4bb0*/  STS.128 [R252], R168 ;  /* 0x000000a8fc007388 */ /* 0x020be80000000c00 */
[----:B------:R3:W-:Y:S04]  /*4bc0*/  STS.128 [R75], R56 ;  /* 0x000000384b007388 */ /* 0x0007e80000000c00 */
[----:B-1----:R-:W-:Y:S04]  /*4bd0*/  STL [R1+0x228], R79 ;  /* 0x0002284f01007387 */ /* 0x002fe80000100800 */
[----:B------:R-:W-:Y:S06]  /*4be0*/  BAR.SYNC.DEFER_BLOCKING 0x0 ;  /* 0x0000000000007b1d */ /* 0x000fec0000010000 */
[----:B------:R-:W-:Y:S04]  /*4bf0*/  STL [R1+0x224], R76 ;  /* 0x0002244c01007387 */ /* 0x000fe80000100800 */
[----:B------:R-:W-:Y:S04]  /*4c00*/  STL [R1+0x220], R0 ;  /* 0x0002200001007387 */ /* 0x000fe80000100800 */
[----:B---3--:R-:W3:Y:S04]  /*4c10*/  LDL.LU.64 R106, [R1+0x3b0] ;  /* 0x0003b000016a7983 */ /* 0x008ee80000300a00 */
[----:B------:R-:W2:Y:S04]  /*4c20*/  LDL.LU.64 R104, [R1+0x3a8] ;  /* 0x0003a80001687983 */ /* 0x000ea80000300a00 */
[----:B------:R-:W2:Y:S04]  /*4c30*/  LDL.LU.64 R110, [R1+0x3a0] ;  /* 0x0003a000016e7983 */ /* 0x000ea80000300a00 */
[----:B------:R-:W1:Y:S04]  /*4c40*/  LDS R0, [R2] ;  /* 0x0000000002007984 */ /* 0x000e680000000800 */
[----:B------:R-:W2:Y:S04]  /*4c50*/  LDL.LU.64 R108, [R1+0x398] ;  /* 0x00039800016c7983 */ /* 0x000ea80000300a00 */
[----:B-----5:R-:W5:Y:S04]  /*4c60*/  LDL.LU.64 R170, [R1+0x390] ;  /* 0x0003900001aa7983 */ /* 0x020f680000300a00 */
[----:B------:R-:W2:Y:S04]  /*4c70*/  LDL.LU.64 R168, [R1+0x388] ;  /* 0x0003880001a87983 */ /* 0x000ea80000300a00 */
[----:B------:R-:W2:Y:S04]  /*4c80*/  LDL.LU.64 R58, [R1+0x380] ;  /* 0x00038000013a7983 */ /* 0x000ea80000300a00 */
[----:B------:R-:W2:Y:S04]  /*4c90*/  LDL.LU.64 R56, [R1+0x378] ;  /* 0x0003780001387983 */ /* 0x000ea80000300a00 */
[----:B------:R-:W1:Y:S04]  /*4ca0*/  LDS R79, [R3+0x1000] ;  /* 0x00100000034f7984 */ /* 0x000e680000000800 */
[----:B------:R-:W1:Y:S04]  /*4cb0*/  LDS R76, [R2+0x40] ;  /* 0x00004000024c7984 */ /* 0x000e680000000800 */
[----:B-1----:R-:W-:Y:S04]  /*4cc0*/  STL [R1+0xa4], R0 ;  /* 0x0000a40001007387 */ /* 0x002fe80000100800 */
[----:B------:R-:W1:Y:S04]  /*4cd0*/  LDS R0, [R3+0x1040] ;  /* 0x0010400003007984 */ /* 0x000e680000000800 */
[----:B------:R-:W-:Y:S04]  /*4ce0*/  STL [R1+0xa0], R79 ;  /* 0x0000a04f01007387 */ /* 0x000fe80000100800 */
[----:B------:R-:W1:Y:S04]  /*4cf0*/  LDS R79, [R2+0x80] ;  /* 0x00008000024f7984 */ /* 0x000e680000000800 */
[----:B------:R-:W-:Y:S04]  /*4d00*/  STL [R1+0x9c], R76 ;  /* 0x00009c4c01007387 */ /* 0x000fe80000100800 */
        /* <DEDUP_REMOVED lines=10> */
[----:B------:R-:W4:Y:S04]  /*4db0*/  LDS R79, [R2+0x140] ;  /* 0x00014000024f7984 */ /* 0x000f280000000800 */
[----:B------:R-:W-:Y:S04]  /*4dc0*/  STL [R1+0xbc], R76 ;  /* 0x0000bc4c01007387 */ /* 0x000fe80000100800 */
[----:B------:R-:W4:Y:S04]  /*4dd0*/  LDS R76, [R3+0x1140] ;  /* 0x00114000034c7984 */ /* 0x000f280000000800 */
[----:B-1----:R-:W-:Y:S04]  /*4de0*/  STL [R1+0xb8], R0 ;  /* 0x0000b80001007387 */ /* 0x002fe80000100800 */
[----:B------:R-:W1:Y:S04]  /*4df0*/  LDS R0, [R2+0x180] ;  /* 0x0001800002007984 */ /* 0x000e680000000800 */
[----:B----4-:R-:W-:Y:S04]  /*4e00*/  STL [R1+0xc4], R79 ;  /* 0x0000c44f01007387 */ /* 0x010fe80000100800 */
[----:B------:R-:W4:Y:S04]  /*4e10*/  LDS R79, [R3+0x1180] ;  /* 0x00118000034f7984 */ /* 0x000f280000000800 */
[----:B------:R-:W-:Y:S04]  /*4e20*/  STL [R1+0xcc], R76 ;  /* 0x0000cc4c01007387 */ /* 0x000fe80000100800 */
[----:B------:R-:W4:Y:S04]  /*4e30*/  LDS R76, [R2+0x1c0] ;  /* 0x0001c000024c7984 */ /* 0x000f280000000800 */
[----:B-1----:R-:W-:Y:S04]  /*4e40*/  STL [R1+0xc8], R0 ;  /* 0x0000c80001007387 */ /* 0x002fe80000100800 */
[----:B------:R-:W1:Y:S04]  /*4e50*/  LDS R0, [R3+0x11c0] ;  /* 0x0011c00003007984 */ /* 0x000e680000000800 */
[----:B------:R-:W-:Y:S06]  /*4e60*/  BAR.SYNC.DEFER_BLOCKING 0x0 ;  /* 0x0000000000007b1d */ /* 0x000fec0000010000 */
[----:B------:R1:W-:Y:S04]  /*4e70*/  STS.128 [R78], R60 ;  /* 0x0000003c4e007388 */ /* 0x0003e80000000c00 */
[----:B------:R1:W-:Y:S04]  /*4e80*/  STS.128 [R73], R164 ;  /* 0x000000a449007388 */ /* 0x0003e80000000c00 */
[----:B------:R1:W-:Y:S04]  /*4e90*/  STS.128 [R252], R160 ;  /* 0x000000a0fc007388 */ /* 0x0003e80000000c00 */
[----:B------:R-:W-:Y:S04]  /*4ea0*/  STS.128 [R75], R156 ;  /* 0x0000009c4b007388 */ /* 0x000fe80000000c00 */
[----:B----4-:R-:W-:Y:S04]  /*4eb0*/  STL [R1+0xd0], R79 ;  /* 0x0000d04f01007387 */ /* 0x010fe80000100800 */
[----:B------:R-:W-:Y:S06]  /*4ec0*/  BAR.SYNC.DEFER_BLOCKING 0x0 ;  /* 0x0000000000007b1d */ /* 0x000fec0000010000 */
[----:B------:R-:W-:Y:S04]  /*4ed0*/  STL [R1+0xd8], R76 ;  /* 0x0000d84c01007387 */ /* 0x000fe80000100800 */
[----:B-1----:R-:W-:Y:S04]  /*4ee0*/  STL [R1+0xd4], R0 ;  /* 0x0000d40001007387 */ /* 0x002fe80000100800 */
[----:B------:R-:W4:Y:S04]  /*4ef0*/  LDL.LU.64 R62, [R1+0x370] ;  /* 0x00037000013e7983 */ /* 0x000f280000300a00 */
[----:B------:R-:W3:Y:S04]  /*4f00*/  LDL.LU.64 R60, [R1+0x368] ;  /* 0x00036800013c7983 */ /* 0x000ee80000300a00 */
[----:B------:R-:W3:Y:S04]  /*4f10*/  LDL.LU.64 R166, [R1+0x360] ;  /* 0x0003600001a67983 */ /* 0x000ee80000300a00 */
[----:B------:R-:W1:Y:S04]  /*4f20*/  LDS R0, [R2] ;  /* 0x0000000002007984 */ /* 0x000e680000000800 */
[----:B------:R-:W3:Y:S04]  /*4f30*/  LDL.LU.64 R164, [R1+0x358] ;  /* 0x0003580001a47983 */ /* 0x000ee80000300a00 */
[----:B------:R-:W3:Y:S04]  /*4f40*/  LDL.LU.64 R162, [R1+0x350] ;  /* 0x0003500001a27983 */ /* 0x000ee80000300a00 */
[----:B------:R-:W3:Y:S04]  /*4f50*/  LDL.LU.64 R160, [R1+0x348] ;  /* 0x0003480001a07983 */ /* 0x000ee80000300a00 */
[----:B------:R-:W2:Y:S04]  /*4f60*/  LDS R79, [R3+0x1000] ;  /* 0x00100000034f7984 */ /* 0x000ea80000000800 */
[----:B------:R-:W5:Y:S04]  /*4f70*/  LDS R76, [R2+0x40] ;  /* 0x00004000024c7984 */ /* 0x000f680000000800 */
[----:B-1----:R-:W-:Y:S04]  /*4f80*/  STL [R1+0x94], R0 ;  /* 0x0000940001007387 */ /* 0x002fe80000100800 */
[----:B------:R-:W1:Y:S04]  /*4f90*/  LDS R0, [R3+0x1040] ;  /* 0x0010400003007984 */ /* 0x000e680000000800 */
[----:B--2---:R-:W-:Y:S04]  /*4fa0*/  STL [R1+0xc0], R79 ;  /* 0x0000c04f01007387 */ /* 0x004fe80000100800 */
[----:B------:R-:W2:Y:S04]  /*4fb0*/  LDS R79, [R2+0x80] ;  /* 0x00008000024f7984 */ /* 0x000ea80000000800 */
[----:B-----5:R-:W-:Y:S04]  /*4fc0*/  STL [R1+0xe8], R76 ;  /* 0x0000e84c01007387 */ /* 0x020fe80000100800 */
        /* <DEDUP_REMOVED lines=27> */
[----:B--2---:R-:W-:Y:S04]  /*5180*/  STL [R1+0x110], R79 ;  /* 0x0001104f01007387 */ /* 0x004fe80000100800 */
[----:B-----5:R-:W-:Y:S04]  /*5190*/  STL [R1+0x10c], R76 ;  /* 0x00010c4c01007387 */ /* 0x020fe80000100800 */
[----:B-1----:R-:W-:Y:S04]  /*51a0*/  STL [R1+0x108], R0 ;  /* 0x0001080001007387 */ /* 0x002fe80000100800 */
[----:B------:R-:W1:Y:S04]  /*51b0*/  LDS R0, [R2] ;  /* 0x0000000002007984 */ /* 0x000e680000000800 */
        /* <DEDUP_REMOVED lines=26> */
[----:B------:R-:W2:Y:S04]  /*5360*/  S2R R76, SR_TID.X ;  /* 0x00000000004c7919 */ /* 0x000ea80000002100 */
[----:B-1----:R-:W-:Y:S04]  /*5370*/  STL [R1+0x164], R0 ;  /* 0x0001640001007387 */ /* 0x002fe80000100800 */
[----:B------:R-:W1:Y:S04]  /*5380*/  LDS R0, [R3+0x11c0] ;  /* 0x0011c00003007984 */ /* 0x000e680000000800 */
[----:B------:R-:W-:Y:S06]  /*5390*/  BAR.SYNC.DEFER_BLOCKING 0x0 ;  /* 0x0000000000007b1d */ /* 0x000fec0000010000 */
[----:B--2---:R-:W-:Y:S04]  /*53a0*/  STL [R1+0x158], R128 ;  /* 0x0001588001007387 */ /* 0x004fe80000100800 */
[----:B-----5:R-:W-:Y:S01]  /*53b0*/  STL [R1+0x150], R79 ;  /* 0x0001504f01007387 */ /* 0x020fe20000100800 */
[----:B------:R-:W-:-:S03]  /*53c0*/  LOP3.LUT R28, R28, 0x6, RZ, 0xc0, !PT ;  /* 0x000000061c1c7812 */ /* 0x000fc600078ec0ff */
[----:B------:R-:W-:Y:S04]  /*53d0*/  STS.128 [R78], R112 ;  /* 0x000000704e007388 */ /* 0x000fe80000000c00 */
[----:B------:R-:W-:Y:S04]  /*53e0*/  STS.128 [R73], R92 ;  /* 0x0000005c49007388 */ /* 0x000fe80000000c00 */
[----:B------:R-:W-:Y:S04]  /*53f0*/  STS.128 [R252], R88 ;  /* 0x00000058fc007388 */ /* 0x000fe80000000c00 */
[----:B-1----:R1:W-:Y:S02]  /*5400*/  STL [R1+0x148], R0 ;  /* 0x0001480001007387 */ /* 0x0023e40000100800 */
[----:B-1----:R-:W-:-:S02]  /*5410*/  LOP3.LUT R0, R76, 0x4, RZ, 0xc0, !PT ;  /* 0x000000044c007812 */ /* 0x002fc400078ec0ff */
[----:B------:R-:W-:-:S03]  /*5420*/  LOP3.LUT R252, R76, 0x8, RZ, 0xc0, !PT ;  /* 0x000000084cfc7812 */ /* 0x000fc600078ec0ff */
[----:B------:R-:W-:Y:S02]  /*5430*/  IMAD.SHL.U32 R73, R0, 0x8, RZ ;  /* 0x0000000800497824 */ /* 0x000fe400078e00ff */
[----:B------:R-:W-:Y:S01]  /*5440*/  IMAD.SHL.U32 R0, R252, 0x8, RZ ;  /* 0x00000008fc007824 */ /* 0x000fe200078e00ff */
[C---:B------:R-:W-:Y:S02]  /*5450*/  LOP3.LUT R252, R76.reuse, 0x10, RZ, 0xc0, !PT ;  /* 0x000000104cfc7812 */ /* 0x040fe400078ec0ff */
[----:B------:R-:W-:Y:S02]  /*5460*/  LOP3.LUT R78, R76, 0x20, RZ, 0xc0, !PT ;  /* 0x000000204c4e7812 */ /* 0x000fe400078ec0ff */
[----:B------:R-:W-:Y:S01]  /*5470*/  IADD3 R0, R28, R0, R73 ;  /* 0x000000001c007210 */ /* 0x000fe20007ffe049 */
[----:B------:R-:W-:Y:S01]  /*5480*/  IMAD.SHL.U32 R73, R252, 0x8, RZ ;  /* 0x00000008fc497824 */ /* 0x000fe200078e00ff */
[----:B------:R-:W-:-:S04]  /*5490*/  SHF.R.U32.HI R28, RZ, 0x2, R78 ;  /* 0x00000002ff1c7819 */ /* 0x000fc8000001164e */
[----:B------:R-:W-:Y:S01]  /*54a0*/  IADD3 R79, R28, R0, R73 ;  /* 0x000000001c4f7210 */ /* 0x000fe20007ffe049 */
[----:B------:R-:W-:Y:S01]  /*54b0*/  IMAD.SHL.U32 R28, R76, 0x200, RZ ;  /* 0x000002004c1c7824 */ /* 0x000fe200078e00ff */
[----:B------:R-:W-:Y:S02]  /*54c0*/  SHF.R.U32.HI R73, RZ, 0x3, R76 ;  /* 0x00000003ff497819 */ /* 0x000fe4000001164c */
[----:B------:R-:W-:Y:S02]  /*54d0*/  SHF.R.U32.HI R0, RZ, 0x3, R252 ;  /* 0x00000003ff007819 */ /* 0x000fe400000116fc */
[----:B------:R-:W-:Y:S02]  /*54e0*/  SGXT.U32 R252, R73, 0x1 ;  /* 0x0000000149fc781a */ /* 0x000fe40000000000 */
[----:B------:R-:W-:Y:S02]  /*54f0*/  LOP3.LUT R28, R28, 0xe00, RZ, 0xc0, !PT ;  /* 0x00000e001c1c7812 */ /* 0x000fe400078ec0ff */
[----:B------:R-:W-:-:S02]  /*5500*/  LOP3.LUT R73, R76, 0x40, RZ, 0xc0, !PT ;  /* 0x000000404c497812 */ /* 0x000fc400078ec0ff */
[----:B------:R-:W-:Y:S02]  /*5510*/  LOP3.LUT R0, R0, R28, R252, 0xfe, !PT ;  /* 0x0000001c00007212 */ /* 0x000fe400078efefc */
[----:B------:R-:W-:Y:S02]  /*5520*/  SHF.R.U32.HI R252, RZ, 0x3, R78 ;  /* 0x00000003fffc7819 */ /* 0x000fe4000001164e */
[----:B------:R-:W-:-:S04]  /*5530*/  SHF.R.U32.HI R78, RZ, 0x3, R73 ;  /* 0x00000003ff4e7819 */ /* 0x000fc80000011649 */
[----:B------:R-:W-:Y:S01]  /*5540*/  LOP3.LUT R0, R78, R0, R252, 0xfe, !PT ;  /* 0x000000004e007212 */ /* 0x000fe200078efefc */
[----:B------:R-:W-:Y:S01]  /*5550*/  IMAD.SHL.U32 R78, R153, 0x4, RZ ;  /* 0x00000004994e7824 */ /* 0x000fe200078e00ff */
[----:B------:R-:W-:-:S04]  /*5560*/  LOP3.LUT R252, R76, 0x80, RZ, 0xc0, !PT ;  /* 0x000000804cfc7812 */ /* 0x000fc800078ec0ff */
[----:B------:R-:W-:Y:S02]  /*5570*/  SHF.R.U32.HI R76, RZ, 0x3, R252 ;  /* 0x00000003ff4c7819 */ /* 0x000fe400000116fc */
[----:B------:R-:W-:Y:S01]  /*5580*/  LOP3.LUT R77, R77, 0xfc, R78, 0xf8, !PT ;  /* 0x000000fc4d4d7812 */ /* 0x000fe200078ef84e */
[----:B------:R1:W-:Y:S01]  /*5590*/  STS.128 [R75], R80 ;  /* 0x000000504b007388 */ /* 0x0003e20000000c00 */
[----:B------:R-:W-:Y:S01]  /*55a0*/  LOP3.LUT R0, R0, R76, RZ, 0x3c, !PT ;  /* 0x0000004c00007212 */ /* 0x000fe200078e3cff */
[----:B------:R-:W-:Y:S01]  /*55b0*/  IMAD.SHL.U32 R76, R252, 0x4, RZ ;  /* 0x00000004fc4c7824 */ /* 0x000fe200078e00ff */
[----:B------:R-:W-:Y:S01]  /*55c0*/  SHF.R.U32.HI R78, RZ, 0x6, R153 ;  /* 0x00000006ff4e7819 */ /* 0x000fe20000011699 */
[----:B------:R2:W-:Y:S03]  /*55d0*/  STL [R1+0x19c], R77 ;  /* 0x00019c4d01007387 */ /* 0x0005e60000100800 */
[----:B------:R-:W-:-:S02]  /*55e0*/  SGXT.U32 R252, R78, 0x2 ;  /* 0x000000024efc781a */ /* 0x000fc40000000000 */
[----:B-1----:R-:W-:Y:S02]  /*55f0*/  SHF.R.U32.HI R75, RZ, 0x2, R73 ;  /* 0x00000002ff4b7819 */ /* 0x002fe40000011649 */
[C---:B--2---:R-:W-:Y:S02]  /*5600*/  LOP3.LUT R77, R0.reuse, 0x20, RZ, 0xfc, !PT ;  /* 0x00000020004d7812 */ /* 0x044fe400078efcff */
[----:B------:R-:W-:Y:S01]  /*5610*/  LOP3.LUT R73, R0, 0x40, RZ, 0xfc, !PT ;  /* 0x0000004000497812 */ /* 0x000fe200078efcff */
[----:B------:R-:W-:Y:S01]  /*5620*/  IMAD.IADD R78, R75, 0x1, R76 ;  /* 0x000000014b4e7824 */ /* 0x000fe200078e024c */
[----:B------:R-:W-:Y:S02]  /*5630*/  SHF.R.U32.HI R76, RZ, 0x2, R77 ;  /* 0x00000002ff4c7819 */ /* 0x000fe4000001164d */
[----:B------:R-:W-:Y:S02]  /*5640*/  SHF.R.U32.HI R75, RZ, 0x2, R73 ;  /* 0x00000002ff4b7819 */ /* 0x000fe40000011649 */
[----:B------:R-:W-:-:S02]  /*5650*/  LOP3.LUT R146, R78, R79, RZ, 0x3c, !PT ;  /* 0x0000004f4e927212 */ /* 0x000fc400078e3cff */
[----:B------:R-:W-:Y:S02]  /*5660*/  LOP3.LUT R79, R76, 0x3ffffff8, RZ, 0xc0, !PT ;  /* 0x3ffffff84c4f7812 */ /* 0x000fe400078ec0ff */
[----:B------:R-:W-:Y:S02]  /*5670*/  LOP3.LUT R75, R75, 0x3ffffff8, RZ, 0xc0, !PT ;  /* 0x3ffffff84b4b7812 */ /* 0x000fe400078ec0ff */
[C---:B------:R-:W-:Y:S02]  /*5680*/  LOP3.LUT R78, R0.reuse, 0x60, RZ, 0xfc, !PT ;  /* 0x00000060004e7812 */ /* 0x040fe400078efcff */
[----:B------:R-:W-:Y:S01]  /*5690*/  LOP3.LUT R76, R0, 0x80, RZ, 0xfc, !PT ;  /* 0x00000080004c7812 */ /* 0x000fe200078efcff */
[----:B------:R-:W-:Y:S01]  /*56a0*/  IMAD R79, R77, 0x4, R79 ;  /* 0x000000044d4f7824 */ /* 0x000fe200078e024f */
[----:B------:R-:W-:Y:S01]  /*56b0*/  SHF.R.U32.HI R77, RZ, 0x2, R78 ;  /* 0x00000002ff4d7819 */ /* 0x000fe2000001164e */
[----:B------:R-:W-:Y:S01]  /*56c0*/  IMAD R136, R73, 0x4, R75 ;  /* 0x0000000449887824 */ /* 0x000fe200078e024b */
[----:B------:R-:W-:-:S02]  /*56d0*/  SHF.R.U32.HI R73, RZ, 0x2, R76 ;  /* 0x00000002ff497819 */ /* 0x000fc4000001164c */
[----:B------:R-:W-:Y:S02]  /*56e0*/  LOP3.LUT R75, R0, 0xa0, RZ, 0xfc, !PT ;  /* 0x000000a0004b7812 */ /* 0x000fe400078efcff */
[----:B------:R-:W-:Y:S02]  /*56f0*/  LOP3.LUT R80, R77, 0x3ffffff8, RZ, 0xc0, !PT ;  /* 0x3ffffff84d507812 */ /* 0x000fe400078ec0ff */
[----:B------:R-:W-:Y:S02]  /*5700*/  LOP3.LUT R77, R73, 0x3ffffff8, RZ, 0xc0, !PT ;  /* 0x3ffffff8494d7812 */ /* 0x000fe400078ec0ff */
[----:B------:R-:W-:-:S03]  /*5710*/  SHF.R.U32.HI R73, RZ, 0x2, R75 ;  /* 0x00000002ff497819 */ /* 0x000fc6000001164b */
[----:B------:R-:W-:Y:S01]  /*5720*/  IMAD R138, R76, 0x4, R77 ;  /* 0x000000044c8a7824 */ /* 0x000fe200078e024d */
[----:B------:R-:W-:Y:S02]  /*5730*/  LOP3.LUT R77, R73, 0x3ffffff8, RZ, 0xc0, !PT ;  /* 0x3ffffff8494d7812 */ /* 0x000fe400078ec0ff */
[----:B------:R-:W-:-:S03]  /*5740*/  LOP3.LUT R73, R0, 0xe0, RZ, 0xfc, !PT ;  /* 0x000000e000497812 */ /* 0x000fc600078efcff */
[----:B------:R-:W-:Y:S01]  /*5750*/  IMAD R139, R75, 0x4, R77 ;  /* 0x000000044b8b7824 */ /* 0x000fe200078e024d */
[----:B------:R-:W-:Y:S02]  /*5760*/  SHF.R.U32.HI R75, RZ, 0x2, R73 ;  /* 0x00000002ff4b7819 */ /* 0x000fe40000011649 */
[----:B------:R-:W-:Y:S02]  /*5770*/  LOP3.LUT R76, R0, 0xc0, RZ, 0xfc, !PT ;  /* 0x000000c0004c7812 */ /* 0x000fe400078efcff */
[----:B------:R-:W-:Y:S02]  /*5780*/  LOP3.LUT R75, R75, 0x3ffffff8, RZ, 0xc0, !PT ;  /* 0x3ffffff84b4b7812 */ /* 0x000fe400078ec0ff */
[----:B------:R-:W-:-:S03]  /*5790*/  SHF.R.U32.HI R77, RZ, 0x2, R76 ;  /* 0x00000002ff4d7819 */ /* 0x000fc6000001164c */
[----:B------:R-:W-:Y:S01]  /*57a0*/  IMAD R133, R73, 0x4, R75 ;  /* 0x0000000449857824 */ /* 0x000fe200078e024b */
        /* <DEDUP_REMOVED lines=23> */
[----:B------:R-:W-:Y:S01]  /*5920*/  SHF.R.U32.HI R77, RZ, 0x2, R76 ;  /* 0x00000002ff4d7819 */ /* 0x000fe2000001164c */
[C---:B------:R-:W-:Y:S01]  /*5930*/  IMAD.SHL.U32 R73, R0.reuse, 0x4, RZ ;  /* 0x0000000400497824 */ /* 0x040fe200078e00ff */
[C---:B------:R-:W-:Y:S02]  /*5940*/  LOP3.LUT R75, R0.reuse, 0x1c0, RZ, 0xfc, !PT ;  /* 0x000001c0004b7812 */ /* 0x040fe400078efcff */
[----:B------:R-:W-:Y:S02]  /*5950*/  LOP3.LUT R0, R0, 0x1e0, RZ, 0xfc, !PT ;  /* 0x000001e000007812 */ /* 0x000fe400078efcff */
[----:B------:R-:W-:Y:S02]  /*5960*/  LOP3.LUT R77, R77, 0x3ffffff8, RZ, 0xc0, !PT ;  /* 0x3ffffff84d4d7812 */ /* 0x000fe400078ec0ff */
[----:B------:R-:W-:Y:S02]  /*5970*/  LEA.HI R28, R28, R73, RZ, 0x1e ;  /* 0x000000491c1c7211 */ /* 0x000fe400078ff0ff */
[----:B------:R-:W-:Y:S01]  /*5980*/  SHF.R.U32.HI R73, RZ, 0x2, R0 ;  /* 0x00000002ff497819 */ /* 0x000fe20000011600 */
[----:B------:R-:W-:Y:S01]  /*5990*/  IMAD R130, R76, 0x4, R77 ;  /* 0x000000044c827824 */ /* 0x000fe200078e024d */
[----:B------:R-:W-:-:S02]  /*59a0*/  SHF.R.U32.HI R76, RZ, 0x2, R75 ;  /* 0x00000002ff4c7819 */ /* 0x000fc4000001164b */
[----:B------:R-:W-:Y:S02]  /*59b0*/  LOP3.LUT R73, R73, 0x3ffffff8, RZ, 0xc0, !PT ;  /* 0x3ffffff849497812 */ /* 0x000fe400078ec0ff */
[----:B------:R-:W-:-:S03]  /*59c0*/  LOP3.LUT R76, R76, 0x3ffffff8, RZ, 0xc0, !PT ;  /* 0x3ffffff84c4c7812 */ /* 0x000fc600078ec0ff */
[----:B------:R-:W-:Y:S01]  /*59d0*/  IMAD R113, R0, 0x4, R73 ;  /* 0x0000000400717824 */ /* 0x000fe200078e0249 */
[----:B------:R-:W-:Y:S01]  /*59e0*/  LOP3.LUT R0, R146, 0x100, RZ, 0x3c, !PT ;  /* 0x0000010092007812 */ /* 0x000fe200078e3cff */
[----:B------:R-:W-:-:S03]  /*59f0*/  IMAD R112, R75, 0x4, R76 ;  /* 0x000000044b707824 */ /* 0x000fc600078e024c */
[----:B------:R-:W-:-:S04]  /*5a00*/  SHF.R.U32.HI R76, RZ, 0x2, R0 ;  /* 0x00000002ff4c7819 */ /* 0x000fc80000011600 */
[----:B------:R-:W-:Y:S02]  /*5a10*/  LOP3.LUT R76, R76, 0x3ffffff8, RZ, 0xc0, !PT ;  /* 0x3ffffff84c4c7812 */ /* 0x000fe400078ec0ff */
[----:B------:R-:W-:-:S03]  /*5a20*/  LOP3.LUT R73, R146, 0x400, RZ, 0x3c, !PT ;  /* 0x0000040092497812 */ /* 0x000fc600078e3cff */
[----:B------:R-:W-:Y:S01]  /*5a30*/  IMAD R114, R0, 0x4, R76 ;  /* 0x0000000400727824 */ /* 0x000fe200078e024c */
[----:B------:R-:W-:Y:S01]  /*5a40*/  SHF.R.U32.HI R75, RZ, 0x2, R73 ;  /* 0x00000002ff4b7819 */ /* 0x000fe20000011649 */
[----:B------:R-:W-:-:S03]  /*5a50*/  IMAD.U32 R0, R74, 0x10000, RZ ;  /* 0x000100004a007824 */ /* 0x000fc600078e00ff */
[----:B------:R-:W-:Y:S02]  /*5a60*/  LOP3.LUT R75, R75, 0x3ffffff8, RZ, 0xc0, !PT ;  /* 0x3ffffff84b4b7812 */ /* 0x000fe400078ec0ff */
[----:B------:R-:W-:Y:S02]  /*5a70*/  FSETP.GE.AND P0, PT, R0, RZ, PT ;  /* 0x000000ff0000720b */ /* 0x000fe40003f06000 */
[C---:B------:R-:W-:Y:S01]  /*5a80*/  LOP3.LUT R0, R146.reuse, 0x500, RZ, 0x3c, !PT ;  /* 0x0000050092007812 */ /* 0x040fe200078e3cff */
[----:B------:R-:W-:Y:S01]  /*5a90*/  IMAD R115, R73, 0x4, R75 ;  /* 0x0000000449737824 */ /* 0x000fe200078e024b */
[----:B------:R-:W-:Y:S02]  /*5aa0*/  LOP3.LUT R73, R146, 0x800, RZ, 0x3c, !PT ;  /* 0x0000080092497812 */ /* 0x000fe400078e3cff */
[----:B------:R-:W-:Y:S02]  /*5ab0*/  SHF.R.U32.HI R76, RZ, 0x2, R0 ;  /* 0x00000002ff4c7819 */ /* 0x000fe40000011600 */
[----:B------:R-:W-:-:S02]  /*5ac0*/  SHF.R.U32.HI R75, RZ, 0x2, R73 ;  /* 0x00000002ff4b7819 */ /* 0x000fc40000011649 */
[----:B------:R-:W-:Y:S02]  /*5ad0*/  LOP3.LUT R76, R76, 0x3ffffff8, RZ, 0xc0, !PT ;  /* 0x3ffffff84c4c7812 */ /* 0x000fe400078ec0ff */
[----:B------:R-:W-:-:S03]  /*5ae0*/  LOP3.LUT R75, R75, 0x3ffffff8, RZ, 0xc0, !PT ;  /* 0x3ffffff84b4b7812 */ /* 0x000fc600078ec0ff */
[----:B------:R-:W-:Y:S01]  /*5af0*/  IMAD R183, R0, 0x4, R76 ;  /* 0x0000000400b77824 */ /* 0x000fe200078e024c */
[----:B------:R-:W-:Y:S01]  /*5b00*/  SEL R0, R74, RZ, !P0 ;  /* 0x000000ff4a007207 */ /* 0x000fe20004000000 */
[----:B------:R-:W-:-:S04]  /*5b10*/  IMAD R147, R73, 0x4, R75 ;  /* 0x0000000449937824 */ /* 0x000fc800078e024b */
[----:B------:R-:W-:Y:S02]  /*5b20*/  IMAD.U32 R73, R0, 0x10000, RZ ;  /* 0x0001000000497824 */ /* 0x000fe400078e00ff */
[----:B------:R-:W-:Y:S02]  /*5b30*/  IMAD.U32 R0, R11, 0x10000, RZ ;  /* 0x000100000b007824 */ /* 0x000fe400078e00ff */
[----:B------:R-:W-:-:S03]  /*5b40*/  FADD R153, RZ, -R73 ;  /* 0x80000049ff997221 */ /* 0x000fc60000000000 */
[----:B------:R-:W-:Y:S02]  /*5b50*/  FSETP.GTU.AND P0, PT, R0, RZ, PT ;  /* 0x000000ff0000720b */ /* 0x000fe40003f0c000 */
[----:B------:R-:W-:Y:S02]  /*5b60*/  FSETP.NAN.AND P3, PT, R153, R153, PT ;  /* 0x000000999900720b */ /* 0x000fe40003f68000 */
[----:B------:R-:W-:Y:S01]  /*5b70*/  SEL R73, R11, RZ, P0 ;  /* 0x000000ff0b497207 */ /* 0x000fe20000000000 */
[----:B------:R-:W-:-:S04]  /*5b80*/  IMAD.U32 R76, R35, 0x10000, RZ ;  /* 0x00010000234c7824 */ /* 0x000fc800078e00ff */
[----:B------:R-:W-:Y:S01]  /*5b90*/  IMAD.U32 R73, R73, 0x10000, RZ ;  /* 0x0001000049497824 */ /* 0x000fe200078e00ff */
[----:B------:R-:W-:Y:S01]  /*5ba0*/  FSETP.GE.AND P0, PT, R76, RZ, PT ;  /* 0x000000ff4c00720b */ /* 0x000fe20003f06000 */
[----:B------:R-:W-:-:S03]  /*5bb0*/  IMAD.U32 R75, R72, 0x10000, RZ ;  /* 0x00010000484b7824 */ /* 0x000fc600078e00ff */
[CC--:B------:R-:W-:Y:S02]  /*5bc0*/  FSETP.GT.AND P2, PT, R153.reuse, R73.reuse, PT ;  /* 0x000000499900720b */ /* 0x0c0fe40003f44000 */
[----:B------:R-:W-:Y:S02]  /*5bd0*/  LOP3.LUT R0, R146, 0x900, RZ, 0x3c, !PT ;  /* 0x0000090092007812 */ /* 0x000fe400078e3cff */
[----:B------:R-:W-:Y:S02]  /*5be0*/  @!P3 FSEL R153, R153, R73, P2 ;  /* 0x000000499999b208 */ /* 0x000fe40001000000 */
[----:B------:R-:W-:Y:S02]  /*5bf0*/  SEL R73, R35, RZ, !P0 ;  /* 0x000000ff23497207 */ /* 0x000fe40004000000 */
[----:B------:R-:W-:Y:S02]  /*5c00*/  FSETP.GE.AND P1, PT, R75, RZ, PT ;  /* 0x000000ff4b00720b */ /* 0x000fe40003f26000 */
[----:B------:R-:W-:Y:S01]  /*5c10*/  SHF.R.U32.HI R75, RZ, 0x2, R0 ;  /* 0x00000002ff4b7819 */ /* 0x000fe20000011600 */
[----:B------:R-:W-:-:S03]  /*5c20*/  IMAD.U32 R73, R73, 0x10000, RZ ;  /* 0x0001000049497824 */ /* 0x000fc600078e00ff */
[----:B------:R-:W-:Y:S01]  /*5c30*/  LOP3.LUT R75, R75, 0x3ffffff8, RZ, 0xc0, !PT ;  /* 0x3ffffff84b4b7812 */ /* 0x000fe200078ec0ff */
[----:B------:R-:W-:Y:S01]  /*5c40*/  IMAD R137, R78, 0x4, R80 ;  /* 0x000000044e897824 */ /* 0x000fe200078e0250 */
[----:B------:R-:W-:Y:S01]  /*5c50*/  FADD R78, RZ, -R73 ;  /* 0x80000049ff4e7221 */ /* 0x000fe20000000000 */
[----:B------:R-:W-:Y:S02]  /*5c60*/  IMAD.U32 R73, R9, 0x10000, RZ ;  /* 0x0001000009497824 */ /* 0x000fe400078e00ff */
[----:B------:R-:W-:Y:S01]  /*5c70*/  IMAD R0, R0, 0x4, R75 ;  /* 0x0000000400007824 */ /* 0x000fe200078e024b */
[----:B------:R-:W-:Y:S01]  /*5c80*/  SEL R75, R72, RZ, !P1 ;  /* 0x000000ff484b7207 */ /* 0x000fe20004800000 */
[----:B------:R-:W-:Y:S01]  /*5c90*/  IMAD.U32 R76, R10, 0x10000, RZ ;  /* 0x000100000a4c7824 */ /* 0x000fe200078e00ff */
[----:B------:R-:W-:-:S03]  /*5ca0*/  FSETP.GTU.AND P1, PT, R73, RZ, PT ;  /* 0x000000ff4900720b */ /* 0x000fc60003f2c000 */
[----:B------:R-:W-:Y:S01]  /*5cb0*/  IMAD.U32 R75, R75, 0x10000, RZ ;  /* 0x000100004b4b7824 */ /* 0x000fe200078e00ff */
[----:B------:R-:W-:Y:S02]  /*5cc0*/  SEL R73, R9, RZ, P1 ;  /* 0x000000ff09497207 */ /* 0x000fe40000800000 */
[----:B------:R-:W-:Y:S01]  /*5cd0*/  FSETP.NAN.AND P2, PT, R78, R78, PT ;  /* 0x0000004e4e00720b */ /* 0x000fe20003f48000 */
[----:B------:R-:W-:Y:S01]  /*5ce0*/  FADD R75, RZ, -R75 ;  /* 0x8000004bff4b7221 */ /* 0x000fe20000000000 */
[----:B------:R-:W-:Y:S01]  /*5cf0*/  FSETP.GTU.AND P0, PT, R76, RZ, PT ;  /* 0x000000ff4c00720b */ /* 0x000fe20003f0c000 */
[----:B------:R-:W-:Y:S01]  /*5d00*/  IMAD.U32 R73, R73, 0x10000, RZ ;  /* 0x0001000049497824 */ /* 0x000fe200078e00ff */
[----:B------:R-:W-:Y:S02]  /*5d10*/  PRMT R9, R74, 0x7632, R9 ;  /* 0x000076324a097816 */ /* 0x000fe40000000009 */
[----:B------:R-:W-:Y:S02]  /*5d20*/  SEL R76, R10, RZ, P0 ;  /* 0x000000ff0a4c7207 */ /* 0x000fe40000000000 */
[----:B------:R-:W-:-:S02]  /*5d30*/  FSETP.NAN.AND P3, PT, R75, R75, PT ;  /* 0x0000004b4b00720b */ /* 0x000fc40003f68000 */
[----:B------:R-:W-:Y:S01]  /*5d40*/  PRMT R10, R72, 0x7632, R10 ;  /* 0x00007632480a7816 */ /* 0x000fe2000000000a */
[----:B------:R-:W-:Y:S01]  /*5d50*/  IMAD.U32 R72, R9, 0x10000, RZ ;  /* 0x0001000009487824 */ /* 0x000fe200078e00ff */
[----:B------:R-:W-:Y:S01]  /*5d60*/  FSETP.GT.AND P0, PT, R78, R73, PT ;  /* 0x000000494e00720b */ /* 0x000fe20003f04000 */
[----:B------:R-:W-:-:S03]  /*5d70*/  IMAD.U32 R76, R76, 0x10000, RZ ;  /* 0x000100004c4c7824 */ /* 0x000fc600078e00ff */
[----:B------:R-:W-:Y:S02]  /*5d80*/  @!P2 FSEL R78, R78, R73, P0 ;  /* 0x000000494e4ea208 */ /* 0x000fe40000000000 */
[----:B------:R-:W-:Y:S01]  /*5d90*/  FSETP.GE.AND P2, PT, R72, RZ, PT ;  /* 0x000000ff4800720b */ /* 0x000fe20003f46000 */
[----:B------:R-:W-:Y:S01]  /*5da0*/  IMAD.U32 R72, R10, 0x10000, RZ ;  /* 0x000100000a487824 */ /* 0x000fe200078e00ff */
[----:B------:R-:W-:Y:S01]  /*5db0*/  FSETP.GT.AND P1, PT, R75, R76, PT ;  /* 0x0000004c4b00720b */ /* 0x000fe20003f24000 */
[----:B------:R-:W-:-:S03]  /*5dc0*/  IMAD.U32 R73, R34, 0x10000, RZ ;  /* 0x0001000022497824 */ /* 0x000fc600078e00ff */
[----:B------:R-:W-:Y:S02]  /*5dd0*/  @!P3 FSEL R75, R75, R76, P1 ;  /* 0x0000004c4b4bb208 */ /* 0x000fe40000800000 */
[----:B------:R-:W-:Y:S01]  /*5de0*/  FSETP.GE.AND P1, PT, R72, RZ, PT ;  /* 0x000000ff4800720b */ /* 0x000fe20003f26000 */
[----:B------:R-:W-:Y:S01]  /*5df0*/  IMAD.U32 R72, R8, 0x10000, RZ ;  /* 0x0001000008487824 */ /* 0x000fe200078e00ff */
[----:B------:R-:W-:Y:S02]  /*5e00*/  FSETP.GE.AND P0, PT, R73, RZ, PT ;  /* 0x000000ff4900720b */ /* 0x000fe40003f06000 */
[----:B------:R-:W-:Y:S02]  /*5e10*/  PRMT R11, R11, 0x7632, R11 ;  /* 0x000076320b0b7816 */ /* 0x000fe4000000000b */
[----:B------:R-:W-:Y:S02]  /*5e20*/  FSETP.GTU.AND P3, PT, R72, RZ, PT ;  /* 0x000000ff4800720b */ /* 0x000fe40003f6c000 */
[----:B------:R-:W-:Y:S01]  /*5e30*/  SEL R72, R34, RZ, !P0 ;  /* 0x000000ff22487207 */ /* 0x000fe20004000000 */
[----:B------:R-:W-:-:S04]  /*5e40*/  IMAD.U32 R74, R11, 0x10000, RZ ;  /* 0x000100000b4a7824 */ /* 0x000fc800078e00ff */
[----:B------:R-:W-:Y:S01]  /*5e50*/  IMAD.U32 R73, R72, 0x10000, RZ ;  /* 0x0001000048497824 */ /* 0x000fe200078e00ff */
[----:B------:R-:W-:Y:S02]  /*5e60*/  SEL R72, R9, RZ, !P2 ;  /* 0x000000ff09487207 */ /* 0x000fe40005000000 */
[----:B------:R-:W-:Y:S01]  /*5e70*/  FSETP.GTU.AND P0, PT, R74, RZ, PT ;  /* 0x000000ff4a00720b */ /* 0x000fe20003f0c000 */
[----:B------:R-:W-:Y:S01]  /*5e80*/  FADD R73, RZ, -R73 ;  /* 0x80000049ff497221 */ /* 0x000fe20000000000 */
[----:B------:R-:W-:Y:S01]  /*5e90*/  SEL R74, R10, RZ, !P1 ;  /* 0x000000ff0a4a7207 */ /* 0x000fe20004800000 */
[----:B------:R-:W-:Y:S01]  /*5ea0*/  IMAD.U32 R76, R72, 0x10000, RZ ;  /* 0x00010000484c7824 */ /* 0x000fe200078e00ff */
[----:B------:R-:W-:Y:S02]  /*5eb0*/  SEL R72, R8, RZ, P3 ;  /* 0x000000ff08487207 */ /* 0x000fe40001800000 */
[----:B------:R-:W-:Y:S01]  /*5ec0*/  PRMT R10, R10, 0x7632, R10 ;  /* 0x000076320a0a7816 */ /* 0x000fe2000000000a */
[----:B------:R-:W-:Y:S01]  /*5ed0*/  IMAD.U32 R74, R74, 0x10000, RZ ;  /* 0x000100004a4a7824 */ /* 0x000fe200078e00ff */
[----:B------:R-:W-:-:S02]  /*5ee0*/  FSETP.NAN.AND P1, PT, R73, R73, PT ;  /* 0x000000494900720b */ /* 0x000fc40003f28000 */
[----:B------:R-:W-:Y:S01]  /*5ef0*/  LOP3.LUT R252, R252, R152, RZ, 0xfc, !PT ;  /* 0x00000098fcfc7212 */ /* 0x000fe200078efcff */
[----:B------:R-:W-:Y:S01]  /*5f00*/  FADD R152, RZ, -R74 ;  /* 0x8000004aff987221 */ /* 0x000fe20000000000 */
[----:B------:R-:W-:Y:S01]  /*5f10*/  IMAD.U32 R72, R72, 0x10000, RZ ;  /* 0x0001000048487824 */ /* 0x000fe200078e00ff */
[----:B------:R-:W-:Y:S01]  /*5f20*/  FADD R93, RZ, -R76 ;  /* 0x8000004cff5d7221 */ /* 0x000fe20000000000 */
[----:B------:R-:W-:Y:S01]  /*5f30*/  IMAD.U32 R74, R10, 0x10000, RZ ;  /* 0x000100000a4a7824 */ /* 0x000fe200078e00ff */
[----:B------:R-:W-:Y:S02]  /*5f40*/  SEL R11, R11, RZ, P0 ;  /* 0x000000ff0b0b7207 */ /* 0x000fe40000000000 */
[-C--:B------:R-:W-:Y:S02]  /*5f50*/  FSETP.GT.AND P0, PT, R73, R72.reuse, PT ;  /* 0x000000484900720b */ /* 0x080fe40003f04000 */
[----:B------:R-:W-:Y:S02]  /*5f60*/  FSETP.NAN.AND P2, PT, R93, R93, PT ;  /* 0x0000005d5d00720b */ /* 0x000fe40003f48000 */
[----:B------:R-:W-:Y:S01]  /*5f70*/  FSETP.GTU.AND P3, PT, R74, RZ, PT ;  /* 0x000000ff4a00720b */ /* 0x000fe20003f6c000 */
[----:B------:R-:W-:Y:S01]  /*5f80*/  IMAD.U32 R11, R11, 0x10000, RZ ;  /* 0x000100000b0b7824 */ /* 0x000fe200078e00ff */
[----:B------:R-:W-:-:S02]  /*5f90*/  @!P1 FSEL R73, R73, R72, P0 ;  /* 0x0000004849499208 */ /* 0x000fc40000000000 */
[----:B------:R-:W-:Y:S02]  /*5fa0*/  SEL R10, R10, RZ, P3 ;  /* 0x000000ff0a0a7207 */ /* 0x000fe40001800000 */
[----:B------:R-:W-:Y:S02]  /*5fb0*/  FSETP.NAN.AND P1, PT, R152, R152, PT ;  /* 0x000000989800720b */ /* 0x000fe40003f28000 */
[-C--:B------:R-:W-:Y:S01]  /*5fc0*/  FSETP.GT.AND P0, PT, R93, R11.reuse, PT ;  /* 0x0000000b5d00720b */ /* 0x080fe20003f04000 */
[----:B------:R-:W-:Y:S01]  /*5fd0*/  IMAD.U32 R10, R10, 0x10000, RZ ;  /* 0x000100000a0a7824 */ /* 0x000fe200078e00ff */
[----:B------:R-:W-:Y:S02]  /*5fe0*/  PRMT R8, R35, 0x7632, R8 ;  /* 0x0000763223087816 */ /* 0x000fe40000000008 */
[----:B------:R-:W-:Y:S02]  /*5ff0*/  @!P2 FSEL R93, R93, R11, P0 ;  /* 0x0000000b5d5da208 */ /* 0x000fe40000000000 */
[----:B------:R-:W-:-:S02]  /*6000*/  FSETP.GT.AND P0, PT, R152, R10, PT ;  /* 0x0000000a9800720b */ /* 0x000fc40003f04000 */
[----:B------:R-:W-:-:S03]  /*6010*/  PRMT R9, R34, 0x7632, R9 ;  /* 0x0000763222097816 */ /* 0x000fc60000000009 */
[----:B------:R-:W-:Y:S01]  /*6020*/  @!P1 FSEL R152, R152, R10, P0 ;  /* 0x0000000a98989208 */ /* 0x000fe20000000000 */
[----:B------:R-:W-:Y:S02]  /*6030*/  IMAD.U32 R10, R8, 0x10000, RZ ;  /* 0x00010000080a7824 */ /* 0x000fe400078e00ff */
[----:B------:R-:W-:-:S03]  /*6040*/  IMAD.U32 R11, R9, 0x10000, RZ ;  /* 0x00010000090b7824 */ /* 0x000fc600078e00ff */
[----:B------:R-:W-:Y:S02]  /*6050*/  FSETP.GE.AND P1, PT, R10, RZ, PT ;  /* 0x000000ff0a00720b */ /* 0x000fe40003f26000 */
[----:B------:R-:W-:Y:S02]  /*6060*/  PRMT R10, R9, 0x7632, R10 ;  /* 0x00007632090a7816 */ /* 0x000fe4000000000a */
[----:B------:R-:W-:-:S03]  /*6070*/  FSETP.GE.AND P0, PT, R11, RZ, PT ;  /* 0x000000ff0b00720b */ /* 0x000fc60003f06000 */
[----:B------:R-:W-:Y:S01]  /*6080*/  IMAD.U32 R11, R10, 0x10000, RZ ;  /* 0x000100000a0b7824 */ /* 0x000fe200078e00ff */
[C---:B------:R-:W-:Y:S02]  /*6090*/  SEL R34, R8.reuse, RZ, !P1 ;  /* 0x000000ff08227207 */ /* 0x040fe40004800000 */
[----:B------:R-:W-:Y:S02]  /*60a0*/  PRMT R8, R8, 0x7632, R8 ;  /* 0x0000763208087816 */ /* 0x000fe40000000008 */
[----:B------:R-:W-:Y:S02]  /*60b0*/  FSETP.GTU.AND P2, PT, R11, RZ, PT ;  /* 0x000000ff0b00720b */ /* 0x000fe40003f4c000 */
[----:B------:R-:W-:Y:S01]  /*60c0*/  SEL R11, R9, RZ, !P0 ;  /* 0x000000ff090b7207 */ /* 0x000fe20004000000 */
[----:B------:R-:W-:Y:S02]  /*60d0*/  IMAD.U32 R34, R34, 0x10000, RZ ;  /* 0x0001000022227824 */ /* 0x000fe400078e00ff */
[----:B------:R-:W-:-:S02]  /*60e0*/  IMAD.U32 R9, R8, 0x10000, RZ ;  /* 0x0001000008097824 */ /* 0x000fc400078e00ff */
[----:B------:R-:W-:Y:S01]  /*60f0*/  IMAD.U32 R11, R11, 0x10000, RZ ;  /* 0x000100000b0b7824 */ /* 0x000fe200078e00ff */
[----:B------:R-:W-:Y:S02]  /*6100*/  FADD R74, RZ, -R34 ;  /* 0x80000022ff4a7221 */ /* 0x000fe40000000000 */
[----:B------:R-:W-:Y:S01]  /*6110*/  FSETP.GTU.AND P0, PT, R9, RZ, PT ;  /* 0x000000ff0900720b */ /* 0x000fe20003f0c000 */
[----:B------:R-:W-:Y:S01]  /*6120*/  FADD R77, RZ, -R11 ;  /* 0x8000000bff4d7221 */ /* 0x000fe20000000000 */
[----:B------:R-:W-:Y:S01]  /*6130*/  SEL R9, R10, RZ, P2 ;  /* 0x000000ff0a097207 */ /* 0x000fe20001000000 */
[----:B------:R-:W-:Y:S01]  /*6140*/  IMAD.U32 R10, R33, 0x10000, RZ ;  /* 0x00010000210a7824 */ /* 0x000fe200078e00ff */
[----:B------:R-:W-:Y:S02]  /*6150*/  SEL R8, R8, RZ, P0 ;  /* 0x000000ff08087207 */ /* 0x000fe40000000000 */
[----:B------:R-:W-:Y:S02]  /*6160*/  FSETP.NAN.AND P5, PT, R74, R74, PT ;  /* 0x0000004a4a00720b */ /* 0x000fe40003fa8000 */
[----:B------:R-:W-:Y:S01]  /*6170*/  FSETP.NAN.AND P4, PT, R77, R77, PT ;  /* 0x0000004d4d00720b */ /* 0x000fe20003f88000 */
[----:B------:R-:W-:Y:S01]  /*6180*/  IMAD.U32 R9, R9, 0x10000, RZ ;  /* 0x0001000009097824 */ /* 0x000fe200078e00ff */
[----:B------:R-:W-:Y:S01]  /*6190*/  FSETP.GE.AND P1, PT, R10, RZ, PT ;  /* 0x000000ff0a00720b */ /* 0x000fe20003f26000 */
[----:B------:R-:W-:-:S02]  /*61a0*/  IMAD.U32 R8, R8, 0x10000, RZ ;  /* 0x0001000008087824 */ /* 0x000fc400078e00ff */
[----:B------:R-:W-:Y:S01]  /*61b0*/  IMAD.U32 R10, R32, 0x10000, RZ ;  /* 0x00010000200a7824 */ /* 0x000fe200078e00ff */
[-C--:B------:R-:W-:Y:S02]  /*61c0*/  FSETP.GT.AND P3, PT, R74, R9.reuse, PT ;  /* 0x000000094a00720b */ /* 0x080fe40003f64000 */
[CC--:B------:R-:W-:Y:S02]  /*61d0*/  FSETP.GT.AND P2, PT, R77.reuse, R8.reuse, PT ;  /* 0x000000084d00720b */ /* 0x0c0fe40003f44000 */
[----:B------:R-:W-:Y:S02]  /*61e0*/  FSETP.GE.AND P0, PT, R10, RZ, PT ;  /* 0x000000ff0a00720b */ /* 0x000fe40003f06000 */
[----:B------:R-:W-:Y:S02]  /*61f0*/  @!P5 FSEL R74, R74, R9, P3 ;  /* 0x000000094a4ad208 */ /* 0x000fe40001800000 */
[----:B------:R-:W-:Y:S02]  /*6200*/  @!P4 FSEL R77, R77, R8, P2 ;  /* 0x000000084d4dc208 */ /* 0x000fe40001000000 */
[----:B------:R-:W-:-:S02]  /*6210*/  SEL R9, R33, RZ, !P1 ;  /* 0x000000ff21097207 */ /* 0x000fc40004800000 */
[----:B------:R-:W-:-:S03]  /*6220*/  SEL R8, R32, RZ, !P0 ;  /* 0x000000ff20087207 */ /* 0x000fc60004000000 */
[----:B------:R-:W-:Y:S02]  /*6230*/  IMAD.U32 R10, R9, 0x10000, RZ ;  /* 0x00010000090a7824 */ /* 0x000fe400078e00ff */
[----:B------:R-:W-:Y:S02]  /*6240*/  IMAD.U32 R9, R8, 0x10000, RZ ;  /* 0x0001000008097824 */ /* 0x000fe400078e00ff */
[----:B------:R-:W-:-:S05]  /*6250*/  IMAD.U32 R8, R15, 0x10000, RZ ;  /* 0x000100000f087824 */ /* 0x000fca00078e00ff */
[----:B------:R-:W-:Y:S01]  /*6260*/  FSETP.GTU.AND P0, PT, R8, RZ, PT ;  /* 0x000000ff0800720b */ /* 0x000fe20003f0c000 */
[----:B------:R-:W-:Y:S01]  /*6270*/  IMAD.U32 R8, R14, 0x10000, RZ ;  /* 0x000100000e087824 */ /* 0x000fe200078e00ff */
[----:B------:R-:W-:-:S04]  /*6280*/  FADD R155, RZ, -R9 ;  /* 0x80000009ff9b7221 */ /* 0x000fc80000000000 */
[----:B------:R-:W-:Y:S01]  /*6290*/  FSETP.GTU.AND P1, PT, R8, RZ, PT ;  /* 0x000000ff0800720b */ /* 0x000fe20003f2c000 */
[----:B------:R-:W-:Y:S01]  /*62a0*/  FADD R72, RZ, -R10 ;  /* 0x8000000aff487221 */ /* 0x000fe20000000000 */
[----:B------:R-:W-:Y:S02]  /*62b0*/  FSETP.NAN.AND P2, PT, R155, R155, PT ;  /* 0x0000009b9b00720b */ /* 0x000fe40003f48000 */
[----:B------:R-:W-:Y:S02]  /*62c0*/  SEL R8, R14, RZ, P1 ;  /* 0x000000ff0e087207 */ /* 0x000fe40000800000 */
[----:B------:R-:W-:Y:S02]  /*62d0*/  SEL R9, R15, RZ, P0 ;  /* 0x000000ff0f097207 */ /* 0x000fe40000000000 */
[----:B------:R-:W-:Y:S01]  /*62e0*/  FSETP.NAN.AND P3, PT, R72, R72, PT ;  /* 0x000000484800720b */ /* 0x000fe20003f68000 */
[----:B------:R-:W-:Y:S02]  /*62f0*/  IMAD.U32 R8, R8, 0x10000, RZ ;  /* 0x0001000008087824 */ /* 0x000fe400078e00ff */
[----:B------:R-:W-:-:S03]  /*6300*/  IMAD.U32 R9, R9, 0x10000, RZ ;  /* 0x0001000009097824 */ /* 0x000fc600078e00ff */
[CC--:B------:R-:W-:Y:S02]  /*6310*/  FSETP.GT.AND P0, PT, R155.reuse, R8.reuse, PT ;  /* 0x000000089b00720b */ /* 0x0c0fe40003f04000 */
[CC--:B------:R-:W-:Y:S02]  /*6320*/  FSETP.GT.AND P1, PT, R72.reuse, R9.reuse, PT ;  /* 0x000000094800720b */ /* 0x0c0fe40003f24000 */
[----:B------:R-:W-:Y:S01]  /*6330*/  @!P2 FSEL R155, R155, R8, P0 ;  /* 0x000000089b9ba208 */ /* 0x000fe20000000000 */
[----:B------:R-:W-:Y:S02]  /*6340*/  IMAD.U32 R8, R31, 0x10000, RZ ;  /* 0x000100001f087824 */ /* 0x000fe400078e00ff */
[----:B------:R-:W-:-:S03]  /*6350*/  @!P3 FSEL R72, R72, R9, P1 ;  /* 0x000000094848b208 */ /* 0x000fc60000800000 */
[----:B------:R-:W-:Y:S01]  /*6360*/  FSETP.GE.AND P1, PT, R8, RZ, PT ;  /* 0x000000ff0800720b */ /* 0x000fe20003f26000 */
[----:B------:R-:W-:-:S05]  /*6370*/  IMAD.U32 R8, R30, 0x10000, RZ ;  /* 0x000100001e087824 */ /* 0x000fca00078e00ff */
[----:B------:R-:W-:Y:S01]  /*6380*/  FSETP.GE.AND P0, PT, R8, RZ, PT ;  /* 0x000000ff0800720b */ /* 0x000fe20003f06000 */
[----:B------:R-:W-:-:S05]  /*6390*/  IMAD.U32 R8, R13, 0x10000, RZ ;  /* 0x000100000d087824 */ /* 0x000fca00078e00ff */
[----:B------:R-:W-:Y:S02]  /*63a0*/  FSETP.GTU.AND P3, PT, R8, RZ, PT ;  /* 0x000000ff0800720b */ /* 0x000fe40003f6c000 */
[----:B------:R-:W-:Y:S02]  /*63b0*/  SEL R8, R31, RZ, !P1 ;  /* 0x000000ff1f087207 */ /* 0x000fe40004800000 */
[----:B------:R-:W-:-:S03]  /*63c0*/  SEL R9, R30, RZ, !P0 ;  /* 0x000000ff1e097207 */ /* 0x000fc60004000000 */
[----:B------:R-:W-:-:S04]  /*63d0*/  IMAD.U32 R8, R8, 0x10000, RZ ;  /* 0x0001000008087824 */ /* 0x000fc800078e00ff */
[----:B------:R-:W-:Y:S01]  /*63e0*/  FADD R94, RZ, -R8 ;  /* 0x80000008ff5e7221 */ /* 0x000fe20000000000 */
[----:B------:R-:W-:Y:S02]  /*63f0*/  IMAD.U32 R8, R12, 0x10000, RZ ;  /* 0x000100000c087824 */ /* 0x000fe400078e00ff */
[----:B------:R-:W-:-:S03]  /*6400*/  IMAD.U32 R9, R9, 0x10000, RZ ;  /* 0x0001000009097824 */ /* 0x000fc600078e00ff */
[----:B------:R-:W-:Y:S01]  /*6410*/  FSETP.GTU.AND P0, PT, R8, RZ, PT ;  /* 0x000000ff0800720b */ /* 0x000fe20003f0c000 */
[----:B------:R-:W-:Y:S01]  /*6420*/  FADD R90, RZ, -R9 ;  /* 0x80000009ff5a7221 */ /* 0x000fe20000000000 */
[----:B------:R-:W-:Y:S02]  /*6430*/  SEL R8, R13, RZ, P3 ;  /* 0x000000ff0d087207 */ /* 0x000fe40001800000 */
[----:B------:R-:W-:Y:S02]  /*6440*/  FSETP.NAN.AND P2, PT, R94, R94, PT ;  /* 0x0000005e5e00720b */ /* 0x000fe40003f48000 */
[----:B------:R-:W-:Y:S01]  /*6450*/  SEL R9, R12, RZ, P0 ;  /* 0x000000ff0c097207 */ /* 0x000fe20000000000 */
[----:B------:R-:W-:Y:S01]  /*6460*/  IMAD.U32 R8, R8, 0x10000, RZ ;  /* 0x0001000008087824 */ /* 0x000fe200078e00ff */
[----:B------:R-:W-:-:S03]  /*6470*/  FSETP.NAN.AND P1, PT, R90, R90, PT ;  /* 0x0000005a5a00720b */ /* 0x000fc60003f28000 */
[----:B------:R-:W-:Y:S01]  /*6480*/  IMAD.U32 R9, R9, 0x10000, RZ ;  /* 0x0001000009097824 */ /* 0x000fe200078e00ff */
[----:B------:R-:W-:-:S05]  /*6490*/  FSETP.GT.AND P0, PT, R94, R8, PT ;  /* 0x000000085e00720b */ /* 0x000fca0003f04000 */
[----:B------:R-:W-:Y:S02]  /*64a0*/  @!P2 FSEL R94, R94, R8, P0 ;  /* 0x000000085e5ea208 */ /* 0x000fe40000000000 */
[CC--:B------:R-:W-:Y:S02]  /*64b0*/  FSETP.GT.AND P0, PT, R90.reuse, R9.reuse, PT ;  /* 0x000000095a00720b */ /* 0x0c0fe40003f04000 */
[----:B------:R-:W-:Y:S02]  /*64c0*/  PRMT R8, R33, 0x7632, R8 ;  /* 0x0000763221087816 */ /* 0x000fe40000000008 */
[----:B------:R-:W-:Y:S02]  /*64d0*/  @!P1 FSEL R90, R90, R9, P0 ;  /* 0x000000095a5a9208 */ /* 0x000fe40000000000 */
[----:B------:R-:W-:Y:S01]  /*64e0*/  PRMT R9, R32, 0x7632, R9 ;  /* 0x0000763220097816 */ /* 0x000fe20000000009 */
[----:B------:R-:W-:-:S04]  /*64f0*/  IMAD.U32 R10, R8, 0x10000, RZ ;  /* 0x00010000080a7824 */ /* 0x000fc800078e00ff */
[----:B------:R-:W-:Y:S01]  /*6500*/  IMAD.U32 R11, R9, 0x10000, RZ ;  /* 0x00010000090b7824 */ /* 0x000fe200078e00ff */
[----:B------:R-:W-:Y:S02]  /*6510*/  FSETP.GE.AND P2, PT, R10, RZ, PT ;  /* 0x000000ff0a00720b */ /* 0x000fe40003f46000 */
[----:B------:R-:W-:Y:S02]  /*6520*/  PRMT R10, R31, 0x7632, R10 ;  /* 0x000076321f0a7816 */ /* 0x000fe4000000000a */
[----:B------:R-:W-:-:S03]  /*6530*/  FSETP.GE.AND P1, PT, R11, RZ, PT ;  /* 0x000000ff0b00720b */ /* 0x000fc60003f26000 */
[----:B------:R-:W-:Y:S01]  /*6540*/  IMAD.U32 R11, R10, 0x10000, RZ ;  /* 0x000100000a0b7824 */ /* 0x000fe200078e00ff */
[----:B------:R-:W-:-:S04]  /*6550*/  PRMT R15, R15, 0x7632, R15 ;  /* 0x000076320f0f7816 */ /* 0x000fc8000000000f */
[----:B------:R-:W-:Y:S02]  /*6560*/  FSETP.GE.AND P0, PT, R11, RZ, PT ;  /* 0x000000ff0b00720b */ /* 0x000fe40003f06000 */
[----:B------:R-:W-:Y:S01]  /*6570*/  SEL R11, R8, RZ, !P2 ;  /* 0x000000ff080b7207 */ /* 0x000fe20005000000 */
[----:B------:R-:W-:Y:S01]  /*6580*/  IMAD.U32 R8, R15, 0x10000, RZ ;  /* 0x000100000f087824 */ /* 0x000fe200078e00ff */
[----:B------:R-:W-:-:S03]  /*6590*/  PRMT R14, R14, 0x7632, R14 ;  /* 0x000076320e0e7816 */ /* 0x000fc6000000000e */
[----:B------:R-:W-:Y:S01]  /*65a0*/  IMAD.U32 R11, R11, 0x10000, RZ ;  /* 0x000100000b0b7824 */ /* 0x000fe200078e00ff */
[----:B------:R-:W-:Y:S01]  /*65b0*/  FSETP.GTU.AND P2, PT, R8, RZ, PT ;  /* 0x000000ff0800720b */ /* 0x000fe20003f4c000 */
[----:B------:R-:W-:Y:S01]  /*65c0*/  IMAD.U32 R8, R14, 0x10000, RZ ;  /* 0x000100000e087824 */ /* 0x000fe200078e00ff */
[----:B------:R-:W-:Y:S01]  /*65d0*/  SEL R9, R9, RZ, !P1 ;  /* 0x000000ff09097207 */ /* 0x000fe20004800000 */
[----:B------:R-:W-:Y:S01]  /*65e0*/  FADD R144, RZ, -R11 ;  /* 0x8000000bff907221 */ /* 0x000fe20000000000 */
[----:B------:R-:W-:Y:S02]  /*65f0*/  PRMT R13, R13, 0x7632, R13 ;  /* 0x000076320d0d7816 */ /* 0x000fe4000000000d */
[----:B------:R-:W-:Y:S01]  /*6600*/  FSETP.GTU.AND P3, PT, R8, RZ, PT ;  /* 0x000000ff0800720b */ /* 0x000fe20003f6c000 */
[----:B------:R-:W-:Y:S01]  /*6610*/  IMAD.U32 R9, R9, 0x10000, RZ ;  /* 0x0001000009097824 */ /* 0x000fe200078e00ff */
[----:B------:R-:W-:Y:S02]  /*6620*/  SEL R8, R15, RZ, P2 ;  /* 0x000000ff0f087207 */ /* 0x000fe40001000000 */
[----:B------:R-:W-:-:S02]  /*6630*/  FSETP.NAN.AND P1, PT, R144, R144, PT ;  /* 0x000000909000720b */ /* 0x000fc40003f28000 */
[----:B------:R-:W-:Y:S01]  /*6640*/  SEL R10, R10, RZ, !P0 ;  /* 0x000000ff0a0a7207 */ /* 0x000fe20004000000 */
[----:B------:R-:W-:Y:S01]  /*6650*/  IMAD.U32 R8, R8, 0x10000, RZ ;  /* 0x0001000008087824 */ /* 0x000fe200078e00ff */
[----:B------:R-:W-:Y:S01]  /*6660*/  FADD R145, RZ, -R9 ;  /* 0x80000009ff917221 */ /* 0x000fe20000000000 */
[----:B------:R-:W-:Y:S02]  /*6670*/  IMAD.U32 R9, R13, 0x10000, RZ ;  /* 0x000100000d097824 */ /* 0x000fe400078e00ff */
[----:B------:R-:W-:Y:S01]  /*6680*/  IMAD.U32 R10, R10, 0x10000, RZ ;  /* 0x000100000a0a7824 */ /* 0x000fe200078e00ff */
[----:B------:R-:W-:Y:S02]  /*6690*/  SEL R14, R14, RZ, P3 ;  /* 0x000000ff0e0e7207 */ /* 0x000fe40001800000 */
[----:B------:R-:W-:Y:S01]  /*66a0*/  FSETP.GT.AND P0, PT, R144, R8, PT ;  /* 0x000000089000720b */ /* 0x000fe20003f04000 */
[----:B------:R-:W-:Y:S01]  /*66b0*/  FADD R76, RZ, -R10 ;  /* 0x8000000aff4c7221 */ /* 0x000fe20000000000 */
[----:B------:R-:W-:-:S02]  /*66c0*/  FSETP.NAN.AND P2, PT, R145, R145, PT ;  /* 0x000000919100720b */ /* 0x000fc40003f48000 */
[----:B------:R-:W-:Y:S02]  /*66d0*/  FSETP.GTU.AND P3, PT, R9, RZ, PT ;  /* 0x000000ff0900720b */ /* 0x000fe40003f6c000 */
[----:B------:R-:W-:Y:S01]  /*66e0*/  @!P1 FSEL R144, R144, R8, P0 ;  /* 0x0000000890909208 */ /* 0x000fe20000000000 */
[----:B------:R-:W-:Y:S01]  /*66f0*/  IMAD.U32 R8, R14, 0x10000, RZ ;  /* 0x000100000e087824 */ /* 0x000fe200078e00ff */
[----:B------:R-:W-:Y:S02]  /*6700*/  SEL R9, R13, RZ, P3 ;  /* 0x000000ff0d097207 */ /* 0x000fe40001800000 */
[----:B------:R-:W-:Y:S02]  /*6710*/  FSETP.NAN.AND P1, PT, R76, R76, PT ;  /* 0x0000004c4c00720b */ /* 0x000fe40003f28000 */
[----:B------:R-:W-:Y:S01]  /*6720*/  FSETP.GT.AND P0, PT, R145, R8, PT ;  /* 0x000000089100720b */ /* 0x000fe20003f04000 */
[----:B------:R-:W-:-:S03]  /*6730*/  IMAD.U32 R9, R9, 0x10000, RZ ;  /* 0x0001000009097824 */ /* 0x000fc600078e00ff */
[----:B------:R-:W-:Y:S02]  /*6740*/  @!P2 FSEL R145, R145, R8, P0 ;  /* 0x000000089191a208 */ /* 0x000fe40000000000 */
[----:B------:R-:W-:Y:S02]  /*6750*/  FSETP.GT.AND P0, PT, R76, R9, PT ;  /* 0x000000094c00720b */ /* 0x000fe40003f04000 */
[----:B------:R-:W-:-:S03]  /*6760*/  PRMT R8, R30, 0x7632, R8 ;  /* 0x000076321e087816 */ /* 0x000fc60000000008 */
[----:B------:R-:W-:Y:S02]  /*6770*/  @!P1 FSEL R76, R76, R9, P0 ;  /* 0x000000094c4c9208 */ /* 0x000fe40000000000 */
[----:B------:R-:W-:-:S05]  /*6780*/  IMAD.U32 R9, R8, 0x10000, RZ ;  /* 0x0001000008097824 */ /* 0x000fca00078e00ff */
[----:B------:R-:W-:Y:S01]  /*6790*/  FSETP.GE.AND P1, PT, R9, RZ, PT ;  /* 0x000000ff0900720b */ /* 0x000fe20003f26000 */
[----:B------:R-:W-:Y:S01]  /*67a0*/  IMAD.U32 R9, R27, 0x10000, RZ ;  /* 0x000100001b097824 */ /* 0x000fe200078e00ff */
[----:B------:R-:W-:-:S04]  /*67b0*/  PRMT R12, R12, 0x7632, R12 ;  /* 0x000076320c0c7816 */ /* 0x000fc8000000000c */
[----:B------:R-:W-:Y:S01]  /*67c0*/  FSETP.GE.AND P2, PT, R9, RZ, PT ;  /* 0x000000ff0900720b */ /* 0x000fe20003f46000 */
[----:B------:R-:W-:-:S05]  /*67d0*/  IMAD.U32 R9, R26, 0x10000, RZ ;  /* 0x000100001a097824 */ /* 0x000fca00078e00ff */
[----:B------:R-:W-:Y:S02]  /*67e0*/  FSETP.GE.AND P0, PT, R9, RZ, PT ;  /* 0x000000ff0900720b */ /* 0x000fe40003f06000 */
[----:B------:R-:W-:Y:S01]  /*67f0*/  SEL R9, R8, RZ, !P1 ;  /* 0x000000ff08097207 */ /* 0x000fe20004800000 */
[----:B------:R-:W-:-:S05]  /*6800*/  IMAD.U32 R8, R12, 0x10000, RZ ;  /* 0x000100000c087824 */ /* 0x000fca00078e00ff */
[----:B------:R-:W-:Y:S02]  /*6810*/  FSETP.GTU.AND P1, PT, R8, RZ, PT ;  /* 0x000000ff0800720b */ /* 0x000fe40003f2c000 */
[----:B------:R-:W-:Y:S01]  /*6820*/  SEL R8, R27, RZ, !P2 ;  /* 0x000000ff1b087207 */ /* 0x000fe20005000000 */
[----:B------:R-:W-:-:S04]  /*6830*/  IMAD.U32 R11, R9, 0x10000, RZ ;  /* 0x00010000090b7824 */ /* 0x000fc800078e00ff */
[----:B------:R-:W-:Y:S02]  /*6840*/  IMAD.U32 R10, R8, 0x10000, RZ ;  /* 0x00010000080a7824 */ /* 0x000fe400078e00ff */
[C---:B------:R-:W-:Y:S01]  /*6850*/  IMAD.U32 R8, R23.reuse, 0x10000, RZ ;  /* 0x0001000017087824 */ /* 0x040fe200078e00ff */
[----:B------:R-:W-:Y:S01]  /*6860*/  SEL R9, R12, RZ, P1 ;  /* 0x000000ff0c097207 */ /* 0x000fe20000800000 */
[----:B------:R-:W-:Y:S01]  /*6870*/  FADD R80, RZ, -R11 ;  /* 0x8000000bff507221 */ /* 0x000fe20000000000 */
[----:B------:R-:W-:Y:S02]  /*6880*/  FADD R33, RZ, -R10 ;  /* 0x8000000aff217221 */ /* 0x000fe40000000000 */
[----:B------:R-:W-:Y:S02]  /*6890*/  FSETP.GTU.AND P1, PT, R8, RZ, PT ;  /* 0x000000ff0800720b */ /* 0x000fe40003f2c000 */
[----:B------:R-:W-:Y:S02]  /*68a0*/  FSETP.NAN.AND P4, PT, R80, R80, PT ;  /* 0x000000505000720b */ /* 0x000fe40003f88000 */
[----:B------:R-:W-:-:S02]  /*68b0*/  SEL R8, R23, RZ, P1 ;  /* 0x000000ff17087207 */ /* 0x000fc40000800000 */
[----:B------:R-:W-:Y:S01]  /*68c0*/  FSETP.NAN.AND P5, PT, R33, R33, PT ;  /* 0x000000212100720b */ /* 0x000fe20003fa8000 */
[----:B------:R-:W-:Y:S02]  /*68d0*/  IMAD.U32 R9, R9, 0x10000, RZ ;  /* 0x0001000009097824 */ /* 0x000fe400078e00ff */
[----:B------:R-:W-:Y:S02]  /*68e0*/  IMAD.U32 R8, R8, 0x10000, RZ ;  /* 0x0001000008087824 */ /* 0x000fe400078e00ff */
[----:B------:R-:W-:Y:S01]  /*68f0*/  IMAD.U32 R10, R25, 0x10000, RZ ;  /* 0x00010000190a7824 */ /* 0x000fe200078e00ff */
[----:B------:R-:W-:Y:S02]  /*6900*/  FSETP.GT.AND P2, PT, R80, R9, PT ;  /* 0x000000095000720b */ /* 0x000fe40003f44000 */
[----:B------:R-:W-:Y:S02]  /*6910*/  FSETP.GT.AND P3, PT, R33, R8, PT ;  /* 0x000000082100720b */ /* 0x000fe40003f64000 */
[----:B------:R-:W-:-:S02]  /*6920*/  FSETP.GE.AND P1, PT, R10, RZ, PT ;  /* 0x000000ff0a00720b */ /* 0x000fc40003f26000 */
[----:B------:R-:W-:Y:S02]  /*6930*/  @!P4 FSEL R80, R80, R9, P2 ;  /* 0x000000095050c208 */ /* 0x000fe40001000000 */
[----:B------:R-:W-:Y:S02]  /*6940*/  @!P5 FSEL R33, R33, R8, P3 ;  /* 0x000000082121d208 */ /* 0x000fe40001800000 */
[----:B------:R-:W-:Y:S02]  /*6950*/  SEL R9, R26, RZ, !P0 ;  /* 0x000000ff1a097207 */ /* 0x000fe40004000000 */
[----:B------:R-:W-:-:S03]  /*6960*/  SEL R8, R25, RZ, !P1 ;  /* 0x000000ff19087207 */ /* 0x000fc60004800000 */
[----:B------:R-:W-:Y:S02]  /*6970*/  IMAD.U32 R10, R9, 0x10000, RZ ;  /* 0x00010000090a7824 */ /* 0x000fe400078e00ff */
[----:B------:R-:W-:Y:S02]  /*6980*/  IMAD.U32 R9, R8, 0x10000, RZ ;  /* 0x0001000008097824 */ /* 0x000fe400078e00ff */
[----:B------:R-:W-:-:S05]  /*6990*/  IMAD.U32 R8, R22, 0x10000, RZ ;  /* 0x0001000016087824 */ /* 0x000fca00078e00ff */
[----:B------:R-:W-:Y:S01]  /*69a0*/  FSETP.GTU.AND P0, PT, R8, RZ, PT ;  /* 0x000000ff0800720b */ /* 0x000fe20003f0c000 */
[----:B------:R-:W-:Y:S01]  /*69b0*/  IMAD.U32 R8, R21, 0x10000, RZ ;  /* 0x0001000015087824 */ /* 0x000fe200078e00ff */
[----:B------:R-:W-:-:S04]  /*69c0*/  FADD R35, RZ, -R9 ;  /* 0x80000009ff237221 */ /* 0x000fc80000000000 */
[----:B------:R-:W-:Y:S02]  /*69d0*/  FSETP.GTU.AND P1, PT, R8, RZ, PT ;  /* 0x000000ff0800720b */ /* 0x000fe40003f2c000 */
[----:B------:R-:W-:Y:S02]  /*69e0*/  FSETP.NAN.AND P2, PT, R35, R35, PT ;  /* 0x000000232300720b */ /* 0x000fe40003f48000 */
[----:B------:R-:W-:-:S05]  /*69f0*/  SEL R8, R21, RZ, P1 ;  /* 0x000000ff15087207 */ /* 0x000fca0000800000 */
[----:B------:R-:W-:Y:S01]  /*6a00*/  IMAD.U32 R8, R8, 0x10000, RZ ;  /* 0x0001000008087824 */ /* 0x000fe200078e00ff */
[----:B------:R-:W-:Y:S01]  /*6a10*/  SEL R9, R22, RZ, P0 ;  /* 0x000000ff16097207 */ /* 0x000fe20000000000 */
[----:B------:R-:W-:-:S03]  /*6a20*/  FADD R30, RZ, -R10 ;  /* 0x8000000aff1e7221 */ /* 0x000fc60000000000 */
[-C--:B------:R-:W-:Y:S02]  /*6a30*/  FSETP.GT.AND P0, PT, R35, R8.reuse, PT ;  /* 0x000000082300720b */ /* 0x080fe40003f04000 */
[----:B------:R-:W-:Y:S02]  /*6a40*/  PRMT R27, R27, 0x7632, R27 ;  /* 0x000076321b1b7816 */ /* 0x000fe4000000001b */
[----:B------:R-:W-:Y:S01]  /*6a50*/  @!P2 FSEL R35, R35, R8, P0 ;  /* 0x000000082323a208 */ /* 0x000fe20000000000 */
[----:B------:R-:W-:Y:S01]  /*6a60*/  IMAD.U32 R8, R24, 0x10000, RZ ;  /* 0x0001000018087824 */ /* 0x000fe200078e00ff */
[----:B------:R-:W-:Y:S01]  /*6a70*/  FSETP.NAN.AND P3, PT, R30, R30, PT ;  /* 0x0000001e1e00720b */ /* 0x000fe20003f68000 */
[----:B------:R-:W-:Y:S01]  /*6a80*/  IMAD.U32 R9, R9, 0x10000, RZ ;  /* 0x0001000009097824 */ /* 0x000fe200078e00ff */
[----:B------:R-:W-:Y:S02]  /*6a90*/  PRMT R26, R26, 0x7632, R26 ;  /* 0x000076321a1a7816 */ /* 0x000fe4000000001a */
[----:B------:R-:W-:Y:S01]  /*6aa0*/  FSETP.GE.AND P0, PT, R8, RZ, PT ;  /* 0x000000ff0800720b */ /* 0x000fe20003f06000 */
[----:B------:R-:W-:Y:S01]  /*6ab0*/  IMAD.U32 R8, R27, 0x10000, RZ ;  /* 0x000100001b087824 */ /* 0x000fe200078e00ff */
[----:B------:R-:W-:-:S04]  /*6ac0*/  FSETP.GT.AND P1, PT, R30, R9, PT ;  /* 0x000000091e00720b */ /* 0x000fc80003f24000 */
[----:B------:R-:W-:Y:S01]  /*6ad0*/  FSETP.GE.AND P2, PT, R8, RZ, PT ;  /* 0x000000ff0800720b */ /* 0x000fe20003f46000 */
[----:B------:R-:W-:Y:S02]  /*6ae0*/  IMAD.U32 R8, R26, 0x10000, RZ ;  /* 0x000100001a087824 */ /* 0x000fe400078e00ff */
[----:B------:R-:W-:Y:S02]  /*6af0*/  @!P3 FSEL R30, R30, R9, P1 ;  /* 0x000000091e1eb208 */ /* 0x000fe40000800000 */
[----:B------:R-:W-:Y:S02]  /*6b00*/  SEL R9, R24, RZ, !P0 ;  /* 0x000000ff18097207 */ /* 0x000fe40004000000 */
[----:B------:R-:W-:Y:S01]  /*6b10*/  FSETP.GE.AND P1, PT, R8, RZ, PT ;  /* 0x000000ff0800720b */ /* 0x000fe20003f26000 */
[----:B------:R-:W-:Y:S01]  /*6b20*/  IMAD.U32 R8, R20, 0x10000, RZ ;  /* 0x0001000014087824 */ /* 0x000fe200078e00ff */
[----:B------:R-:W-:Y:S01]  /*6b30*/  PRMT R23, R23, 0x7632, R23 ;  /* 0x0000763217177816 */ /* 0x000fe20000000017 */
[----:B------:R-:W-:-:S03]  /*6b40*/  IMAD.U32 R9, R9, 0x10000, RZ ;  /* 0x0001000009097824 */ /* 0x000fc600078e00ff */
[----:B------:R-:W-:Y:S01]  /*6b50*/  FSETP.GTU.AND P3, PT, R8, RZ, PT ;  /* 0x000000ff0800720b */ /* 0x000fe20003f6c000 */
[----:B------:R-:W-:Y:S01]  /*6b60*/  IMAD.U32 R8, R23, 0x10000, RZ ;  /* 0x0001000017087824 */ /* 0x000fe200078e00ff */
[----:B------:R-:W-:Y:S01]  /*6b70*/  FADD R15, RZ, -R9 ;  /* 0x80000009ff0f7221 */ /* 0x000fe20000000000 */
[----:B------:R-:W-:Y:S02]  /*6b80*/  SEL R27, R27, RZ, !P2 ;  /* 0x000000ff1b1b7207 */ /* 0x000fe40005000000 */
[----:B------:R-:W-:Y:S02]  /*6b90*/  SEL R26, R26, RZ, !P1 ;  /* 0x000000ff1a1a7207 */ /* 0x000fe40004800000 */
[----:B------:R-:W-:Y:S02]  /*6ba0*/  FSETP.GTU.AND P0, PT, R8, RZ, PT ;  /* 0x000000ff0800720b */ /* 0x000fe40003f0c000 */
[----:B------:R-:W-:Y:S01]  /*6bb0*/  SEL R8, R20, RZ, P3 ;  /* 0x000000ff14087207 */ /* 0x000fe20001800000 */
[----:B------:R-:W-:Y:S01]  /*6bc0*/  IMAD.U32 R27, R27, 0x10000, RZ ;  /* 0x000100001b1b7824 */ /* 0x000fe200078e00ff */
[----:B------:R-:W-:-:S02]  /*6bd0*/  FSETP.NAN.AND P1, PT, R15, R15, PT ;  /* 0x0000000f0f00720b */ /* 0x000fc40003f28000 */
[----:B------:R-:W-:Y:S01]  /*6be0*/  PRMT R22, R22, 0x7632, R22 ;  /* 0x0000763216167816 */ /* 0x000fe20000000016 */
[----:B------:R-:W-:Y:S01]  /*6bf0*/  IMAD.U32 R8, R8, 0x10000, RZ ;  /* 0x0001000008087824 */ /* 0x000fe200078e00ff */
[----:B------:R-:W-:Y:S01]  /*6c00*/  FADD R81, RZ, -R27 ;  /* 0x8000001bff517221 */ /* 0x000fe20000000000 */
[----:B------:R-:W-:Y:S02]  /*6c10*/  IMAD.U32 R26, R26, 0x10000, RZ ;  /* 0x000100001a1a7824 */ /* 0x000fe400078e00ff */
[----:B------:R-:W-:Y:S01]  /*6c20*/  IMAD.U32 R10, R22, 0x10000, RZ ;  /* 0x00010000160a7824 */ /* 0x000fe200078e00ff */
[----:B------:R-:W-:Y:S01]  /*6c30*/  SEL R9, R23, RZ, P0 ;  /* 0x000000ff17097207 */ /* 0x000fe20000000000 */
[----:B------:R-:W-:Y:S01]  /*6c40*/  FADD R92, RZ, -R26 ;  /* 0x8000001aff5c7221 */ /* 0x000fe20000000000 */
[----:B------:R-:W-:Y:S02]  /*6c50*/  FSETP.GT.AND P0, PT, R15, R8, PT ;  /* 0x000000080f00720b */ /* 0x000fe40003f04000 */
[----:B------:R-:W-:-:S02]  /*6c60*/  FSETP.NAN.AND P2, PT, R81, R81, PT ;  /* 0x000000515100720b */ /* 0x000fc40003f48000 */
[----:B------:R-:W-:Y:S01]  /*6c70*/  FSETP.GTU.AND P3, PT, R10, RZ, PT ;  /* 0x000000ff0a00720b */ /* 0x000fe20003f6c000 */
[----:B------:R-:W-:Y:S01]  /*6c80*/  IMAD.U32 R9, R9, 0x10000, RZ ;  /* 0x0001000009097824 */ /* 0x000fe200078e00ff */
[----:B------:R-:W-:Y:S02]  /*6c90*/  @!P1 FSEL R15, R15, R8, P0 ;  /* 0x000000080f0f9208 */ /* 0x000fe40000000000 */
[----:B------:R-:W-:Y:S02]  /*6ca0*/  SEL R8, R22, RZ, P3 ;  /* 0x000000ff16087207 */ /* 0x000fe40001800000 */
[----:B------:R-:W-:Y:S02]  /*6cb0*/  FSETP.NAN.AND P1, PT, R92, R92, PT ;  /* 0x0000005c5c00720b */ /* 0x000fe40003f28000 */
[----:B------:R-:W-:Y:S01]  /*6cc0*/  FSETP.GT.AND P0, PT, R81, R9, PT ;  /* 0x000000095100720b */ /* 0x000fe20003f04000 */
[----:B------:R-:W-:Y:S01]  /*6cd0*/  IMAD.U32 R8, R8, 0x10000, RZ ;  /* 0x0001000008087824 */ /* 0x000fe200078e00ff */
[----:B------:R-:W-:-:S02]  /*6ce0*/  PRMT R25, R25, 0x7632, R25 ;  /* 0x0000763219197816 */ /* 0x000fc40000000019 */
[----:B------:R-:W-:Y:S02]  /*6cf0*/  @!P2 FSEL R81, R81, R9, P0 ;  /* 0x000000095151a208 */ /* 0x000fe40000000000 */
[----:B------:R-:W-:Y:S02]  /*6d00*/  FSETP.GT.AND P0, PT, R92, R8, PT ;  /* 0x000000085c00720b */ /* 0x000fe40003f04000 */
[----:B------:R-:W-:-:S03]  /*6d10*/  PRMT R24, R24, 0x7632, R24 ;  /* 0x0000763218187816 */ /* 0x000fc60000000018 */
[----:B------:R-:W-:Y:S01]  /*6d20*/  @!P1 FSEL R92, R92, R8, P0 ;  /* 0x000000085c5c9208 */ /* 0x000fe20000000000 */
[----:B------:R-:W-:Y:S01]  /*6d30*/  IMAD.U32 R8, R25, 0x10000, RZ ;  /* 0x0001000019087824 */ /* 0x000fe200078e00ff */
[----:B------:R-:W-:-:S04]  /*6d40*/  PRMT R21, R21, 0x7632, R21 ;  /* 0x0000763215157816 */ /* 0x000fc80000000015 */
[----:B------:R-:W-:Y:S01]  /*6d50*/  FSETP.GE.AND P1, PT, R8, RZ, PT ;  /* 0x000000ff0800720b */ /* 0x000fe20003f26000 */
[----:B------:R-:W-:Y:S01]  /*6d60*/  IMAD.U32 R8, R24, 0x10000, RZ ;  /* 0x0001000018087824 */ /* 0x000fe200078e00ff */
[----:B------:R-:W-:-:S04]  /*6d70*/  PRMT R20, R20, 0x7632, R20 ;  /* 0x0000763214147816 */ /* 0x000fc80000000014 */
[----:B------:R-:W-:Y:S01]  /*6d80*/  FSETP.GE.AND P0, PT, R8, RZ, PT ;  /* 0x000000ff0800720b */ /* 0x000fe20003f06000 */
[----:B------:R-:W-:Y:S01]  /*6d90*/  IMAD.U32 R8, R21, 0x10000, RZ ;  /* 0x0001000015087824 */ /* 0x000fe200078e00ff */
[----:B------:R-:W-:Y:S02]  /*6da0*/  SEL R10, R25, RZ, !P1 ;  /* 0x000000ff190a7207 */ /* 0x000fe40004800000 */
[----:B------:R-:W-:Y:S02]  /*6db0*/  SEL R9, R24, RZ, !P0 ;  /* 0x000000ff18097207 */ /* 0x000fe40004000000 */
[----:B------:R-:W-:Y:S01]  /*6dc0*/  FSETP.GTU.AND P2, PT, R8, RZ, PT ;  /* 0x000000ff0800720b */ /* 0x000fe20003f4c000 */
[----:B------:R-:W-:Y:S02]  /*6dd0*/  IMAD.U32 R10, R10, 0x10000, RZ ;  /* 0x000100000a0a7824 */ /* 0x000fe400078e00ff */
[----:B------:R-:W-:Y:S02]  /*6de0*/  IMAD.U32 R8, R20, 0x10000, RZ ;  /* 0x0001000014087824 */ /* 0x000fe400078e00ff */
[----:B------:R-:W-:Y:S01]  /*6df0*/  IMAD.U32 R9, R9, 0x10000, RZ ;  /* 0x0001000009097824 */ /* 0x000fe200078e00ff */
[----:B------:R-:W-:-:S02]  /*6e00*/  FADD R13, RZ, -R10 ;  /* 0x8000000aff0d7221 */ /* 0x000fc40000000000 */
        /* <DEDUP_REMOVED lines=11> */
[CC--:B------:R-:W-:Y:S02]  /*6ec0*/  FSETP.GT.AND P3, PT, R13.reuse, R9.reuse, PT ;  /* 0x000000090d00720b */ /* 0x0c0fe40003f64000 */
[-C--:B------:R-:W-:Y:S02]  /*6ed0*/  FSETP.GT.AND P2, PT, R34, R8.reuse, PT ;  /* 0x000000082200720b */ /* 0x080fe40003f44000 */
        /* <DEDUP_REMOVED lines=31> */
[----:B------:R-:W-:Y:S02]  /*70d0*/  IMAD.U32 R8, R8, 0x10000, RZ ;  /* 0x0001000008087824 */ /* 0x000fe400078e00ff */
[----:B------:R-:W-:Y:S02]  /*70e0*/  IMAD.U32 R9, R9, 0x10000, RZ ;  /* 0x0001000009097824 */ /* 0x000fe400078e00ff */
[----:B------:R-:W-:Y:S01]  /*70f0*/  FADD R32, RZ, -R8 ;  /* 0x80000008ff207221 */ /* 0x000fe20000000000 */
[----:B------:R-:W-:Y:S01]  /*7100*/  IMAD.U32 R8, R16, 0x10000, RZ ;  /* 0x0001000010087824 */ /* 0x000fe200078e00ff */
[----:B------:R-:W-:Y:S01]  /*7110*/  FADD R14, RZ, -R9 ;  /* 0x80000009ff0e7221 */ /* 0x000fe20000000000 */
[----:B------:R-:W-:Y:S02]  /*7120*/  SEL R9, R17, RZ, P3 ;  /* 0x000000ff11097207 */ /* 0x000fe40001800000 */
[----:B------:R-:W-:Y:S02]  /*7130*/  FSETP.NAN.AND P2, PT, R32, R32, PT ;  /* 0x000000202000720b */ /* 0x000fe40003f48000 */
[----:B------:R-:W-:Y:S01]  /*7140*/  FSETP.GTU.AND P0, PT, R8, RZ, PT ;  /* 0x000000ff0800720b */ /* 0x000fe20003f0c000 */
[----:B------:R-:W-:Y:S01]  /*7150*/  IMAD.U32 R9, R9, 0x10000, RZ ;  /* 0x0001000009097824 */ /* 0x000fe200078e00ff */
[----:B------:R-:W-:-:S02]  /*7160*/  FSETP.NAN.AND P1, PT, R14, R14, PT ;  /* 0x0000000e0e00720b */ /* 0x000fc40003f28000 */
[----:B------:R-:W-:Y:S02]  /*7170*/  SEL R8, R16, RZ, P0 ;  /* 0x000000ff10087207 */ /* 0x000fe40000000000 */
[----:B------:R-:W-:-:S03]  /*7180*/  FSETP.GT.AND P0, PT, R32, R9, PT ;  /* 0x000000092000720b */ /* 0x000fc60003f04000 */
[----:B------:R-:W-:Y:S01]  /*7190*/  IMAD.U32 R8, R8, 0x10000, RZ ;  /* 0x0001000008087824 */ /* 0x000fe200078e00ff */
[----:B------:R-:W-:Y:S02]  /*71a0*/  PRMT R10, R119, 0x7632, R10 ;  /* 0x00007632770a7816 */ /* 0x000fe4000000000a */
[----:B------:R-:W-:Y:S02]  /*71b0*/  @!P2 FSEL R32, R32, R9, P0 ;  /* 0x000000092020a208 */ /* 0x000fe40000000000 */
[-C--:B------:R-:W-:Y:S02]  /*71c0*/  FSETP.GT.AND P0, PT, R14, R8.reuse, PT ;  /* 0x000000080e00720b */ /* 0x080fe40003f04000 */
[----:B------:R-:W-:Y:S02]  /*71d0*/  PRMT R118, R118, 0x7632, R118 ;  /* 0x0000763276767816 */ /* 0x000fe40000000076 */
        /* <DEDUP_REMOVED lines=9> */
[----:B------:R-:W-:Y:S02]  /*7270*/  PRMT R18, R18, 0x7632, R18 ;  /* 0x0000763212127816 */ /* 0x000fe40000000012 */
[----:B------:R-:W-:Y:S01]  /*7280*/  FSETP.GE.AND P0, PT, R8, RZ, PT ;  /* 0x000000ff0800720b */ /* 0x000fe20003f06000 */
[----:B------:R-:W-:Y:S02]  /*7290*/  IMAD.U32 R8, R9, 0x10000, RZ ;  /* 0x0001000009087824 */ /* 0x000fe400078e00ff */
[----:B------:R-:W-:Y:S01]  /*72a0*/  IMAD.U32 R10, R10, 0x10000, RZ ;  /* 0x000100000a0a7824 */ /* 0x000fe200078e00ff */
[----:B------:R-:W-:-:S02]  /*72b0*/  SEL R118, R118, RZ, !P1 ;  /* 0x000000ff76767207 */ /* 0x000fc40004800000 */
[----:B------:R-:W-:Y:S01]  /*72c0*/  FSETP.GTU.AND P2, PT, R8, RZ, PT ;  /* 0x000000ff0800720b */ /* 0x000fe20003f4c000 */
[----:B------:R-:W-:Y:S01]  /*72d0*/  IMAD.U32 R8, R18, 0x10000, RZ ;  /* 0x0001000012087824 */ /* 0x000fe200078e00ff */
[----:B------:R-:W-:Y:S01]  /*72e0*/  FADD R88, RZ, -R10 ;  /* 0x8000000aff587221 */ /* 0x000fe20000000000 */
[----:B------:R-:W-:Y:S01]  /*72f0*/  IMAD.U32 R10, R118, 0x10000, RZ ;  /* 0x00010000760a7824 */ /* 0x000fe200078e00ff */
[----:B------:R-:W-:Y:S02]  /*7300*/  SEL R9, R9, RZ, P2 ;  /* 0x000000ff09097207 */ /* 0x000fe40001000000 */
[----:B------:R-:W-:Y:S02]  /*7310*/  FSETP.GTU.AND P3, PT, R8, RZ, PT ;  /* 0x000000ff0800720b */ /* 0x000fe40003f6c000 */
[----:B------:R-:W-:Y:S02]  /*7320*/  FSETP.NAN.AND P1, PT, R88, R88, PT ;  /* 0x000000585800720b */ /* 0x000fe40003f28000 */
[----:B------:R-:W-:-:S02]  /*7330*/  PRMT R17, R17, 0x7632, R17 ;  /* 0x0000763211117816 */ /* 0x000fc40000000011 */
[----:B------:R-:W-:Y:S01]  /*7340*/  SEL R8, R117, RZ, !P0 ;  /* 0x000000ff75087207 */ /* 0x000fe20004000000 */
[----:B------:R-:W-:Y:S01]  /*7350*/  IMAD.U32 R9, R9, 0x10000, RZ ;  /* 0x0001000009097824 */ /* 0x000fe200078e00ff */
[----:B------:R-:W-:Y:S01]  /*7360*/  FADD R83, RZ, -R10 ;  /* 0x8000000aff537221 */ /* 0x000fe20000000000 */
[----:B------:R-:W-:Y:S02]  /*7370*/  IMAD.U32 R10, R17, 0x10000, RZ ;  /* 0x00010000110a7824 */ /* 0x000fe400078e00ff */
[----:B------:R-:W-:Y:S01]  /*7380*/  IMAD.U32 R11, R8, 0x10000, RZ ;  /* 0x00010000080b7824 */ /* 0x000fe200078e00ff */
[----:B------:R-:W-:Y:S01]  /*7390*/  SEL R8, R18, RZ, P3 ;  /* 0x000000ff12087207 */ /* 0x000fe20001800000 */
[----:B------:R-:W-:Y:S01]  /*73a0*/  IMAD.MOV.U32 R119, RZ, RZ, R80 ;  /* 0x000000ffff777224 */ /* 0x000fe200078e0050 */
[----:B------:R-:W-:Y:S01]  /*73b0*/  FSETP.GT.AND P0, PT, R88, R9, PT ;  /* 0x000000095800720b */ /* 0x000fe20003f04000 */
[----:B------:R-:W-:Y:S01]  /*73c0*/  FADD R80, RZ, -R11 ;  /* 0x8000000bff507221 */ /* 0x000fe20000000000 */
        /* <DEDUP_REMOVED lines=10> */
[----:B------:R-:W-:Y:S01]  /*7470*/  FSETP.GT.AND P0, PT, R80, R9, PT ;  /* 0x000000095000720b */ /* 0x000fe20003f04000 */
[----:B------:R-:W-:-:S04]  /*7480*/  IMAD.U32 R8, R116, 0x10000, RZ ;  /* 0x0001000074087824 */ /* 0x000fc800078e00ff */
[----:B------:R-:W-:Y:S02]  /*7490*/  @!P1 FSEL R80, R80, R9, P0 ;  /* 0x0000000950509208 */ /* 0x000fe40000000000 */
[----:B------:R-:W-:Y:S01]  /*74a0*/  FSETP.GE.AND P1, PT, R8, RZ, PT ;  /* 0x000000ff0800720b */ /* 0x000fe20003f26000 */
[----:B------:R-:W-:Y:S01]  /*74b0*/  IMAD.U32 R8, R123, 0x10000, RZ ;  /* 0x000100007b087824 */ /* 0x000fe200078e00ff */
[----:B------:R-:W-:-:S04]  /*74c0*/  PRMT R16, R16, 0x7632, R16 ;  /* 0x0000763210107816 */ /* 0x000fc80000000010 */
[----:B------:R-:W-:Y:S01]  /*74d0*/  FSETP.GE.AND P2, PT, R8, RZ, PT ;  /* 0x000000ff0800720b */ /* 0x000fe20003f46000 */
[----:B------:R-:W-:Y:S01]  /*74e0*/  IMAD.U32 R8, R122, 0x10000, RZ ;  /* 0x000100007a087824 */ /* 0x000fe200078e00ff */
[----:B------:R-:W-:-:S04]  /*74f0*/  SEL R9, R116, RZ, !P1 ;  /* 0x000000ff74097207 */ /* 0x000fc80004800000 */
[----:B------:R-:W-:Y:S01]  /*7500*/  FSETP.GE.AND P0, PT, R8, RZ, PT ;  /* 0x000000ff0800720b */ /* 0x000fe20003f06000 */
[----:B------:R-:W-:Y:S02]  /*7510*/  IMAD.U32 R8, R16, 0x10000, RZ ;  /* 0x0001000010087824 */ /* 0x000fe400078e00ff */
[----:B------:R-:W-:-:S03]  /*7520*/  IMAD.U32 R9, R9, 0x10000, RZ ;  /* 0x0001000009097824 */ /* 0x000fc600078e00ff */
[----:B------:R-:W-:Y:S02]  /*7530*/  FSETP.GTU.AND P1, PT, R8, RZ, PT ;  /* 0x000000ff0800720b */ /* 0x000fe40003f2c000 */
[----:B------:R-:W-:Y:S01]  /*7540*/  SEL R8, R123, RZ, !P2 ;  /* 0x000000ff7b087207 */ /* 0x000fe20005000000 */
[----:B------:R-:W-:Y:S01]  /*7550*/  FADD R89, RZ, -R9 ;  /* 0x80000009ff597221 */ /* 0x000fe20000000000 */
[----:B------:R-:W-:-:S03]  /*7560*/  IMAD.U32 R9, R7, 0x10000, RZ ;  /* 0x0001000007097824 */ /* 0x000fc600078e00ff */
[----:B------:R-:W-:Y:S01]  /*7570*/  IMAD.U32 R8, R8, 0x10000, RZ ;  /* 0x0001000008087824 */ /* 0x000fe200078e00ff */
[----:B------:R-:W-:Y:S02]  /*7580*/  SEL R16, R16, RZ, P1 ;  /* 0x000000ff10107207 */ /* 0x000fe40000800000 */
[----:B------:R-:W-:Y:S01]  /*7590*/  FSETP.GTU.AND P1, PT, R9, RZ, PT ;  /* 0x000000ff0900720b */ /* 0x000fe20003f2c000 */
[----:B------:R-:W-:-:S03]  /*75a0*/  FADD R158, RZ, -R8 ;  /* 0x80000008ff9e7221 */ /* 0x000fc60000000000 */
[----:B------:R-:W-:Y:S02]  /*75b0*/  SEL R8, R7, RZ, P1 ;  /* 0x000000ff07087207 */ /* 0x000fe40000800000 */
[----:B------:R-:W-:Y:S01]  /*75c0*/  FSETP.NAN.AND P5, PT, R158, R158, PT ;  /* 0x0000009e9e00720b */ /* 0x000fe20003fa8000 */
[----:B------:R-:W-:Y:S02]  /*75d0*/  IMAD.U32 R9, R121, 0x10000, RZ ;  /* 0x0001000079097824 */ /* 0x000fe400078e00ff */
[----:B------:R-:W-:-:S03]  /*75e0*/  IMAD.U32 R8, R8, 0x10000, RZ ;  /* 0x0001000008087824 */ /* 0x000fc600078e00ff */
[----:B------:R-:W-:Y:S02]  /*75f0*/  FSETP.GE.AND P1, PT, R9, RZ, PT ;  /* 0x000000ff0900720b */ /* 0x000fe40003f26000 */
[----:B------:R-:W-:-:S05]  /*7600*/  FSETP.GT.AND P3, PT, R158, R8, PT ;  /* 0x000000089e00720b */ /* 0x000fca0003f64000 */
[----:B------:R-:W-:Y:S02]  /*7610*/  @!P5 FSEL R158, R158, R8, P3 ;  /* 0x000000089e9ed208 */ /* 0x000fe40001800000 */
[----:B------:R-:W-:Y:S02]  /*7620*/  SEL R8, R121, RZ, !P1 ;  /* 0x000000ff79087207 */ /* 0x000fe40004800000 */
[----:B------:R-:W-:-:S03]  /*7630*/  FSETP.NAN.AND P4, PT, R89, R89, PT ;  /* 0x000000595900720b */ /* 0x000fc60003f88000 */
[----:B------:R-:W-:Y:S02]  /*7640*/  IMAD.U32 R8, R8, 0x10000, RZ ;  /* 0x0001000008087824 */ /* 0x000fe400078e00ff */
[----:B------:R-:W-:Y:S02]  /*7650*/  IMAD.U32 R16, R16, 0x10000, RZ ;  /* 0x0001000010107824 */ /* 0x000fe400078e00ff */
[----:B------:R-:W-:Y:S01]  /*7660*/  FADD R95, RZ, -R8 ;  /* 0x80000008ff5f7221 */ /* 0x000fe20000000000 */
[----:B------:R-:W-:Y:S02]  /*7670*/  IMAD.U32 R8, R5, 0x10000, RZ ;  /* 0x0001000005087824 */ /* 0x000fe400078e00ff */
[----:B------:R-:W-:-:S03]  /*7680*/  FSETP.GT.AND P2, PT, R89, R16, PT ;  /* 0x000000105900720b */ /* 0x000fc60003f44000 */
[----:B------:R-:W-:Y:S01]  /*7690*/  FSETP.GTU.AND P1, PT, R8, RZ, PT ;  /* 0x000000ff0800720b */ /* 0x000fe20003f2c000 */
[----:B------:R-:W-:Y:S01]  /*76a0*/  IMAD.U32 R10, R6, 0x10000, RZ ;  /* 0x00010000060a7824 */ /* 0x000fe200078e00ff */
[----:B------:R-:W-:Y:S02]  /*76b0*/  SEL R9, R122, RZ, !P0 ;  /* 0x000000ff7a097207 */ /* 0x000fe40004000000 */
[----:B------:R-:W-:Y:S02]  /*76c0*/  @!P4 FSEL R89, R89, R16, P2 ;  /* 0x000000105959c208 */ /* 0x000fe40001000000 */
[----:B------:R-:W-:Y:S02]  /*76d0*/  SEL R8, R5, RZ, P1 ;  /* 0x000000ff05087207 */ /* 0x000fe40000800000 */
[----:B------:R-:W-:Y:S01]  /*76e0*/  FSETP.NAN.AND P2, PT, R95, R95, PT ;  /* 0x0000005f5f00720b */ /* 0x000fe20003f48000 */
[----:B------:R-:W-:Y:S01]  /*76f0*/  IMAD.U32 R9, R9, 0x10000, RZ ;  /* 0x0001000009097824 */ /* 0x000fe200078e00ff */
[----:B------:R-:W-:Y:S01]  /*7700*/  FSETP.GTU.AND P0, PT, R10, RZ, PT ;  /* 0x000000ff0a00720b */ /* 0x000fe20003f0c000 */
[----:B------:R-:W-:-:S02]  /*7710*/  IMAD.U32 R8, R8, 0x10000, RZ ;  /* 0x0001000008087824 */ /* 0x000fc400078e00ff */
[----:B------:R-:W-:Y:S01]  /*7720*/  FADD R91, RZ, -R9 ;  /* 0x80000009ff5b7221 */ /* 0x000fe20000000000 */
[----:B------:R-:W-:Y:S02]  /*7730*/  SEL R9, R6, RZ, P0 ;  /* 0x000000ff06097207 */ /* 0x000fe40000000000 */
[----:B------:R-:W-:Y:S02]  /*7740*/  FSETP.GT.AND P0, PT, R95, R8, PT ;  /* 0x000000085f00720b */ /* 0x000fe40003f04000 */
[----:B------:R-:W-:-:S03]  /*7750*/  PRMT R123, R123, 0x7632, R123 ;  /* 0x000076327b7b7816 */ /* 0x000fc6000000007b */
        /* <DEDUP_REMOVED lines=18> */
[----:B------:R-:W-:Y:S01]  /*7880*/  SEL R8, R123, RZ, !P2 ;  /* 0x000000ff7b087207 */ /* 0x000fe20005000000 */
[----:B------:R-:W-:Y:S01]  /*7890*/  IMAD.MOV.U32 R123, RZ, RZ, R81 ;  /* 0x000000ffff7b7224 */ /* 0x000fe200078e0051 */
[----:B------:R-:W-:Y:S01]  /*78a0*/  FADD R81, RZ, -R9 ;  /* 0x80000009ff517221 */ /* 0x000fe20000000000 */
[----:B------:R-:W-:Y:S02]  /*78b0*/  SEL R9, R122, RZ, !P1 ;  /* 0x000000ff7a097207 */ /* 0x000fe40004800000 */
[----:B------:R-:W-:Y:S01]  /*78c0*/  FSETP.GTU.AND P0, PT, R7, RZ, PT ;  /* 0x000000ff0700720b */ /* 0x000fe20003f0c000 */
[----:B------:R-:W-:Y:S01]  /*78d0*/  IMAD.U32 R8, R8, 0x10000, RZ ;  /* 0x0001000008087824 */ /* 0x000fe200078e00ff */
[----:B------:R-:W-:Y:S02]  /*78e0*/  SEL R7, R4, RZ, P3 ;  /* 0x000000ff04077207 */ /* 0x000fe40001800000 */
[----:B------:R-:W-:-:S02]  /*78f0*/  FSETP.NAN.AND P1, PT, R81, R81, PT ;  /* 0x000000515100720b */ /* 0x000fc40003f28000 */
[----:B------:R-:W-:Y:S01]  /*7900*/  PRMT R4, R6, 0x7632, R4 ;  /* 0x0000763206047816 */ /* 0x000fe20000000004 */
[----:B------:R-:W-:Y:S01]  /*7910*/  IMAD.MOV.U32 R122, RZ, RZ, R94 ;  /* 0x000000ffff7a7224 */ /* 0x000fe200078e005e */
[----:B------:R-:W-:Y:S01]  /*7920*/  FADD R94, RZ, -R8 ;  /* 0x80000008ff5e7221 */ /* 0x000fe20000000000 */
[----:B------:R-:W-:Y:S02]  /*7930*/  IMAD.U32 R7, R7, 0x10000, RZ ;  /* 0x0001000007077824 */ /* 0x000fe400078e00ff */
[----:B------:R-:W-:Y:S02]  /*7940*/  IMAD.U32 R8, R4, 0x10000, RZ ;  /* 0x0001000004087824 */ /* 0x000fe400078e00ff */
[----:B------:R-:W-:Y:S01]  /*7950*/  IMAD.U32 R9, R9, 0x10000, RZ ;  /* 0x0001000009097824 */ /* 0x000fe200078e00ff */
[----:B------:R-:W-:Y:S02]  /*7960*/  SEL R6, R6, RZ, P0 ;  /* 0x000000ff06067207 */ /* 0x000fe40000000000 */
        /* <DEDUP_REMOVED lines=15> */
[----:B------:R-:W-:Y:S02]  /*7a60*/  PRMT R7, R120, 0x7632, R7 ;  /* 0x0000763278077816 */ /* 0x000fe40000000007 */
[----:B------:R-:W-:Y:S02]  /*7a70*/  FSETP.GE.AND P1, PT, R6, RZ, PT ;  /* 0x000000ff0600720b */ /* 0x000fe40003f26000 */
[----:B------:R-:W-:Y:S01]  /*7a80*/  PRMT R5, R5, 0x7632, R5 ;  /* 0x0000763205057816 */ /* 0x000fe20000000005 */
[----:B------:R-:W-:Y:S01]  /*7a90*/  IMAD.U32 R6, R7, 0x10000, RZ ;  /* 0x0001000007067824 */ /* 0x000fe200078e00ff */
[----:B------:R-:W-:-:S04]  /*7aa0*/  PRMT R4, R4, 0x7632, R4 ;  /* 0x0000763204047816 */ /* 0x000fc80000000004 */
[----:B------:R-:W-:Y:S01]  /*7ab0*/  FSETP.GE.AND P0, PT, R6, RZ, PT ;  /* 0x000000ff0600720b */ /* 0x000fe20003f06000 */
[----:B------:R-:W-:-:S03]  /*7ac0*/  IMAD.U32 R6, R5, 0x10000, RZ ;  /* 0x0001000005067824 */ /* 0x000fc600078e00ff */
[----:B------:R-:W-:Y:S02]  /*7ad0*/  SEL R7, R7, RZ, !P0 ;  /* 0x000000ff07077207 */ /* 0x000fe40004000000 */
[----:B------:R-:W-:Y:S01]  /*7ae0*/  FSETP.GTU.AND P2, PT, R6, RZ, PT ;  /* 0x000000ff0600720b */ /* 0x000fe20003f4c000 */
[----:B------:R-:W-:Y:S01]  /*7af0*/  IMAD.U32 R8, R4, 0x10000, RZ ;  /* 0x0001000004087824 */ /* 0x000fe200078e00ff */
[----:B------:R-:W-:Y:S01]  /*7b00*/  SEL R6, R121, RZ, !P1 ;  /* 0x000000ff79067207 */ /* 0x000fe20004800000 */
[----:B------:R-:W-:Y:S02]  /*7b10*/  IMAD.U32 R7, R7, 0x10000, RZ ;  /* 0x0001000007077824 */ /* 0x000fe400078e00ff */
[----:B------:R-:W-:Y:S01]  /*7b20*/  IMAD.MOV.U32 R121, RZ, RZ, R93 ;  /* 0x000000ffff797224 */ /* 0x000fe200078e005d */
[----:B------:R-:W-:Y:S01]  /*7b30*/  FSETP.GTU.AND P0, PT, R8, RZ, PT ;  /* 0x000000ff0800720b */ /* 0x000fe20003f0c000 */
[----:B------:R-:W-:Y:S01]  /*7b40*/  IMAD.U32 R6, R6, 0x10000, RZ ;  /* 0x0001000006067824 */ /* 0x000fe200078e00ff */
[----:B------:R-:W-:Y:S01]  /*7b50*/  FADD R93, RZ, -R7 ;  /* 0x80000007ff5d7221 */ /* 0x000fe20000000000 */
[----:B------:R-:W-:Y:S01]  /*7b60*/  IMAD.MOV.U32 R12, RZ, RZ, R90 ;  /* 0x000000ffff0c7224 */ /* 0x000fe200078e005a */
[----:B------:R-:W-:Y:S01]  /*7b70*/  SEL R4, R4, RZ, P0 ;  /* 0x000000ff04047207 */ /* 0x000fe20000000000 */
[----:B------:R-:W-:Y:S01]  /*7b80*/  FADD R90, RZ, -R6 ;  /* 0x80000006ff5a7221 */ /* 0x000fe20000000000 */
[----:B------:R-:W-:Y:S01]  /*7b90*/  IMAD.U32 R6, R127, 0x10000, RZ ;  /* 0x000100007f067824 */ /* 0x000fe200078e00ff */
[----:B------:R-:W-:-:S02]  /*7ba0*/  FSETP.NAN.AND P4, PT, R93, R93, PT ;  /* 0x0000005d5d00720b */ /* 0x000fc40003f88000 */
[----:B------:R-:W-:Y:S02]  /*7bb0*/  IMAD.U32 R4, R4, 0x10000, RZ ;  /* 0x0001000004047824 */ /* 0x000fe400078e00ff */
[----:B------:R-:W-:Y:S01]  /*7bc0*/  FSETP.GE.AND P1, PT, R6, RZ, PT ;  /* 0x000000ff0600720b */ /* 0x000fe20003f26000 */
[----:B------:R-:W-:Y:S01]  /*7bd0*/  IMAD.U32 R6, R126, 0x10000, RZ ;  /* 0x000100007e067824 */ /* 0x000fe200078e00ff */
[----:B------:R-:W-:Y:S02]  /*7be0*/  SEL R5, R5, RZ, P2 ;  /* 0x000000ff05057207 */ /* 0x000fe40001000000 */
[----:B------:R-:W-:Y:S02]  /*7bf0*/  FSETP.GT.AND P2, PT, R93, R4, PT ;  /* 0x000000045d00720b */ /* 0x000fe40003f44000 */
[----:B------:R-:W-:Y:S02]  /*7c00*/  FSETP.GE.AND P0, PT, R6, RZ, PT ;  /* 0x000000ff0600720b */ /* 0x000fe40003f06000 */
[----:B------:R-:W-:-:S02]  /*7c10*/  FSETP.NAN.AND P5, PT, R90, R90, PT ;  /* 0x0000005a5a00720b */ /* 0x000fc40003fa8000 */
[----:B------:R-:W-:Y:S01]  /*7c20*/  @!P4 FSEL R93, R93, R4, P2 ;  /* 0x000000045d5dc208 */ /* 0x000fe20001000000 */
[----:B------:R-:W-:Y:S01]  /*7c30*/  IMAD.U32 R5, R5, 0x10000, RZ ;  /* 0x0001000005057824 */ /* 0x000fe200078e00ff */
[----:B------:R-:W-:-:S04]  /*7c40*/  SEL R4, R126, RZ, !P0 ;  /* 0x000000ff7e047207 */ /* 0x000fc80004000000 */
[----:B------:R-:W-:Y:S01]  /*7c50*/  FSETP.GT.AND P3, PT, R90, R5, PT ;  /* 0x000000055a00720b */ /* 0x000fe20003f64000 */
[----:B------:R-:W-:-:S04]  /*7c60*/  IMAD.U32 R4, R4, 0x10000, RZ ;  /* 0x0001000004047824 */ /* 0x000fc800078e00ff */
[----:B------:R-:W-:Y:S01]  /*7c70*/  FADD R154, RZ, -R4 ;  /* 0x80000004ff9a7221 */ /* 0x000fe20000000000 */
[----:B------:R-:W-:Y:S01]  /*7c80*/  @!P5 FSEL R90, R90, R5, P3 ;  /* 0x000000055a5ad208 */ /* 0x000fe20001800000 */
[----:B------:R-:W-:Y:S01]  /*7c90*/  IMAD.U32 R4, R86, 0x10000, RZ ;  /* 0x0001000056047824 */ /* 0x000fe200078e00ff */
[----:B------:R-:W-:Y:S01]  /*7ca0*/  SEL R5, R127, RZ, !P1 ;  /* 0x000000ff7f057207 */ /* 0x000fe20004800000 */
[----:B------:R-:W-:-:S03]  /*7cb0*/  IMAD.U32 R6, R87, 0x10000, RZ ;  /* 0x0001000057067824 */ /* 0x000fc600078e00ff */
[----:B------:R-:W-:Y:S01]  /*7cc0*/  FSETP.GTU.AND P1, PT, R4, RZ, PT ;  /* 0x000000ff0400720b */ /* 0x000fe20003f2c000 */
[----:B------:R-:W-:Y:S01]  /*7cd0*/  IMAD.U32 R5, R5, 0x10000, RZ ;  /* 0x0001000005057824 */ /* 0x000fe200078e00ff */
[----:B------:R-:W-:Y:S01]  /*7ce0*/  FSETP.GTU.AND P0, PT, R6, RZ, PT ;  /* 0x000000ff0600720b */ /* 0x000fe20003f0c000 */
[----:B------:R-:W-:Y:S01]  /*7cf0*/  IMAD.MOV.U32 R120, RZ, RZ, R144 ;  /* 0x000000ffff787224 */ /* 0x000fe200078e0090 */
[----:B------:R-:W-:Y:S01]  /*7d00*/  SEL R4, R86, RZ, P1 ;  /* 0x000000ff56047207 */ /* 0x000fe20000800000 */
[----:B------:R-:W-:Y:S01]  /*7d10*/  FADD R144, RZ, -R5 ;  /* 0x80000005ff907221 */ /* 0x000fe20000000000 */
[----:B------:R-:W-:Y:S02]  /*7d20*/  FSETP.NAN.AND P2, PT, R154, R154, PT ;  /* 0x0000009a9a00720b */ /* 0x000fe40003f48000 */
[----:B------:R-:W-:Y:S01]  /*7d30*/  SEL R5, R87, RZ, P0 ;  /* 0x000000ff57057207 */ /* 0x000fe20000000000 */
[----:B------:R-:W-:Y:S01]  /*7d40*/  IMAD.U32 R4, R4, 0x10000, RZ ;  /* 0x0001000004047824 */ /* 0x000fe200078e00ff */
[----:B------:R-:W-:-:S03]  /*7d50*/  FSETP.NAN.AND P3, PT, R144, R144, PT ;  /* 0x000000909000720b */ /* 0x000fc60003f68000 */
[----:B------:R-:W-:Y:S01]  /*7d60*/  IMAD.U32 R5, R5, 0x10000, RZ ;  /* 0x0001000005057824 */ /* 0x000fe200078e00ff */
[----:B------:R-:W-:-:S04]  /*7d70*/  FSETP.GT.AND P0, PT, R154, R4, PT ;  /* 0x000000049a00720b */ /* 0x000fc80003f04000 */
[-C--:B------:R-:W-:Y:S02]  /*7d80*/  FSETP.GT.AND P1, PT, R144, R5.reuse, PT ;  /* 0x000000059000720b */ /* 0x080fe40003f24000 */
        /* <DEDUP_REMOVED lines=22> */
[----:B------:R-:W-:Y:S02]  /*7ef0*/  IMAD.U32 R4, R4, 0x10000, RZ ;  /* 0x0001000004047824 */ /* 0x000fe400078e00ff */
[----:B------:R-:W-:Y:S02]  /*7f00*/  @!P2 FSEL R157, R157, R5, P0 ;  /* 0x000000059d9da208 */ /* 0x000fe40000000000 */
[----:B------:R-:W-:Y:S02]  /*7f10*/  PRMT R5, R127, 0x7632, R5 ;  /* 0x000076327f057816 */ /* 0x000fe40000000005 */
[CC--:B------:R-:W-:Y:S02]  /*7f20*/  FSETP.GT.AND P0, PT, R159.reuse, R4.reuse, PT ;  /* 0x000000049f00720b */ /* 0x0c0fe40003f04000 */
        /* <DEDUP_REMOVED lines=9> */
[----:B------:R-:W-:-:S04]  /*7fc0*/  SEL R5, R5, RZ, !P2 ;  /* 0x000000ff05057207 */ /* 0x000fc80005000000 */
[----:B------:R-:W-:Y:S01]  /*7fd0*/  FSETP.GE.AND P0, PT, R4, RZ, PT ;  /* 0x000000ff0400720b */ /* 0x000fe20003f06000 */
[----:B------:R-:W-:Y:S01]  /*7fe0*/  IMAD.U32 R4, R87, 0x10000, RZ ;  /* 0x0001000057047824 */ /* 0x000fe200078e00ff */
[----:B------:R-:W-:-:S04]  /*7ff0*/  PRMT R86, R86, 0x7632, R86 ;  /* 0x0000763256567816 */ /* 0x000fc80000000056 */
[----:B------:R-:W-:Y:S01]  /*8000*/  FSETP.GTU.AND P2, PT, R4, RZ, PT ;  /* 0x000000ff0400720b */ /* 0x000fe20003f4c000 */
[----:B------:R-:W-:Y:S02]  /*8010*/  IMAD.U32 R4, R5, 0x10000, RZ ;  /* 0x0001000005047824 */ /* 0x000fe400078e00ff */
[----:B------:R-:W-:Y:S02]  /*8020*/  IMAD.U32 R5, R86, 0x10000, RZ ;  /* 0x0001000056057824 */ /* 0x000fe400078e00ff */
[----:B------:R-:W-:Y:S02]  /*8030*/  IMAD.MOV.U32 R127, RZ, RZ, R12 ;  /* 0x000000ffff7f7224 */ /* 0x000fe400078e000c */
[----:B------:R-:W-:Y:S01]  /*8040*/  IMAD.MOV.U32 R12, RZ, RZ, R145 ;  /* 0x000000ffff0c7224 */ /* 0x000fe200078e0091 */
[----:B------:R-:W-:Y:S01]  /*8050*/  FSETP.GTU.AND P3, PT, R5, RZ, PT ;  /* 0x000000ff0500720b */ /* 0x000fe20003f6c000 */
[----:B------:R-:W-:Y:S01]  /*8060*/  FADD R145, RZ, -R4 ;  /* 0x80000004ff917221 */ /* 0x000fe20000000000 */
[----:B------:R-:W-:-:S02]  /*8070*/  SEL R5, R126, RZ, !P1 ;  /* 0x000000ff7e057207 */ /* 0x000fc40004800000 */
[----:B------:R-:W-:Y:S02]  /*8080*/  SEL R4, R87, RZ, P2 ;  /* 0x000000ff57047207 */ /* 0x000fe40001000000 */
[----:B------:R-:W-:Y:S01]  /*8090*/  FSETP.NAN.AND P1, PT, R145, R145, PT ;  /* 0x000000919100720b */ /* 0x000fe20003f28000 */
[----:B------:R-:W-:Y:S01]  /*80a0*/  IMAD.U32 R5, R5, 0x10000, RZ ;  /* 0x0001000005057824 */ /* 0x000fe200078e00ff */
[----:B------:R-:W-:Y:S02]  /*80b0*/  PRMT R85, R85, 0x7632, R85 ;  /* 0x0000763255557816 */ /* 0x000fe40000000055 */
[----:B------:R-:W-:Y:S01]  /*80c0*/  SEL R125, R125, RZ, !P0 ;  /* 0x000000ff7d7d7207 */ /* 0x000fe20004000000 */
[----:B------:R-:W-:Y:S01]  /*80d0*/  IMAD.MOV.U32 R23, RZ, RZ, R155 ;  /* 0x000000ffff177224 */ /* 0x000fe200078e009b */
[----:B------:R-:W-:Y:S01]  /*80e0*/  FADD R155, RZ, -R5 ;  /* 0x80000005ff9b7221 */ /* 0x000fe20000000000 */
[----:B------:R-:W-:Y:S02]  /*80f0*/  IMAD.U32 R4, R4, 0x10000, RZ ;  /* 0x0001000004047824 */ /* 0x000fe400078e00ff */
[----:B------:R-:W-:-:S02]  /*8100*/  IMAD.U32 R5, R85, 0x10000, RZ ;  /* 0x0001000055057824 */ /* 0x000fc400078e00ff */
[----:B------:R-:W-:Y:S01]  /*8110*/  IMAD.U32 R125, R125, 0x10000, RZ ;  /* 0x000100007d7d7824 */ /* 0x000fe200078e00ff */
[----:B------:R-:W-:Y:S01]  /*8120*/  SEL R86, R86, RZ, P3 ;  /* 0x000000ff56567207 */ /* 0x000fe20001800000 */
[----:B------:R-:W-:Y:S01]  /*8130*/  IMAD.MOV.U32 R126, RZ, RZ, R153 ;  /* 0x000000ffff7e7224 */ /* 0x000fe200078e0099 */
[-C--:B------:R-:W-:Y:S01]  /*8140*/  FSETP.GT.AND P0, PT, R145, R4.reuse, PT ;  /* 0x000000049100720b */ /* 0x080fe20003f04000 */
[----:B------:R-:W-:Y:S01]  /*8150*/  FADD R153, RZ, -R125 ;  /* 0x8000007dff997221 */ /* 0x000fe20000000000 */
[----:B------:R-:W-:Y:S02]  /*8160*/  FSETP.NAN.AND P2, PT, R155, R155, PT ;  /* 0x0000009b9b00720b */ /* 0x000fe40003f48000 */
[----:B------:R-:W-:Y:S01]  /*8170*/  FSETP.GTU.AND P3, PT, R5, RZ, PT ;  /* 0x000000ff0500720b */ /* 0x000fe20003f6c000 */
[----:B------:R-:W-:Y:S01]  /*8180*/  IMAD.U32 R86, R86, 0x10000, RZ ;  /* 0x0001000056567824 */ /* 0x000fe200078e00ff */
[----:B------:R-:W-:Y:S02]  /*8190*/  @!P1 FSEL R145, R145, R4, P0 ;  /* 0x0000000491919208 */ /* 0x000fe40000000000 */
[----:B------:R-:W-:-:S02]  /*81a0*/  SEL R4, R85, RZ, P3 ;  /* 0x000000ff55047207 */ /* 0x000fc40001800000 */
[----:B------:R-:W-:Y:S02]  /*81b0*/  FSETP.NAN.AND P1, PT, R153, R153, PT ;  /* 0x000000999900720b */ /* 0x000fe40003f28000 */
[CC--:B------:R-:W-:Y:S01]  /*81c0*/  FSETP.GT.AND P0, PT, R155.reuse, R86.reuse, PT ;  /* 0x000000569b00720b */ /* 0x0c0fe20003f04000 */
[----:B------:R-:W-:Y:S01]  /*81d0*/  IMAD.U32 R4, R4, 0x10000, RZ ;  /* 0x0001000004047824 */ /* 0x000fe200078e00ff */
[----:B------:R-:W-:Y:S02]  /*81e0*/  PRMT R124, R124, 0x7632, R124 ;  /* 0x000076327c7c7816 */ /* 0x000fe4000000007c */
[----:B------:R-:W-:Y:S02]  /*81f0*/  @!P2 FSEL R155, R155, R86, P0 ;  /* 0x000000569b9ba208 */ /* 0x000fe40000000000 */
[----:B------:R-:W-:-:S05]  /*8200*/  FSETP.GT.AND P0, PT, R153, R4, PT ;  /* 0x000000049900720b */ /* 0x000fca0003f04000 */
[----:B------:R-:W-:Y:S01]  /*8210*/  @!P1 FSEL R153, R153, R4, P0 ;  /* 0x0000000499999208 */ /* 0x000fe20000000000 */
[----:B------:R-:W-:Y:S02]  /*8220*/  IMAD.U32 R4, R124, 0x10000, RZ ;  /* 0x000100007c047824 */ /* 0x000fe400078e00ff */
[----:B------:R-:W-:-:S03]  /*8230*/  IMAD.U32 R5, R142, 0x10000, RZ ;  /* 0x000100008e057824 */ /* 0x000fc600078e00ff */
[----:B------:R-:W-:Y:S01]  /*8240*/  FSETP.GE.AND P1, PT, R4, RZ, PT ;  /* 0x000000ff0400720b */ /* 0x000fe20003f26000 */
[----:B------:R-:W-:Y:S01]  /*8250*/  IMAD.U32 R4, R143, 0x10000, RZ ;  /* 0x000100008f047824 */ /* 0x000fe200078e00ff */
[----:B------:R-:W-:-:S04]  /*8260*/  FSETP.GE.AND P0, PT, R5, RZ, PT ;  /* 0x000000ff0500720b */ /* 0x000fc80003f06000 */
[----:B------:R-:W-:Y:S02]  /*8270*/  FSETP.GE.AND P2, PT, R4, RZ, PT ;  /* 0x000000ff0400720b */ /* 0x000fe40003f46000 */
[----:B------:R-:W-:Y:S02]  /*8280*/  PRMT R4, R84, 0x7632, R4 ;  /* 0x0000763254047816 */ /* 0x000fe40000000004 */
[----:B------:R-:W-:-:S03]  /*8290*/  SEL R5, R124, RZ, !P1 ;  /* 0x000000ff7c057207 */ /* 0x000fc60004800000 */
[----:B------:R-:W-:Y:S02]  /*82a0*/  IMAD.U32 R6, R4, 0x10000, RZ ;  /* 0x0001000004067824 */ /* 0x000fe400078e00ff */
[----:B------:R-:W-:Y:S02]  /*82b0*/  IMAD.U32 R5, R5, 0x10000, RZ ;  /* 0x0001000005057824 */ /* 0x000fe400078e00ff */
[----:B------:R-:W-:Y:S01]  /*82c0*/  IMAD.MOV.U32 R124, RZ, RZ, R12 ;  /* 0x000000ffff7c7224 */ /* 0x000fe200078e000c */
[----:B------:R-:W-:Y:S01]  /*82d0*/  FSETP.GTU.AND P1, PT, R6, RZ, PT ;  /* 0x000000ff0600720b */ /* 0x000fe20003f2c000 */
[----:B------:R-:W-:Y:S01]  /*82e0*/  IMAD.MOV.U32 R12, RZ, RZ, R152 ;  /* 0x000000ffff0c7224 */ /* 0x000fe200078e0098 */
[----:B------:R-:W-:Y:S01]  /*82f0*/  SEL R6, R143, RZ, !P2 ;  /* 0x000000ff8f067207 */ /* 0x000fe20005000000 */
[----:B------:R-:W-:Y:S01]  /*8300*/  FADD R152, RZ, -R5 ;  /* 0x80000005ff987221 */ /* 0x000fe20000000000 */
[----:B------:R-:W-:Y:S01]  /*8310*/  SEL R4, R4, RZ, P1 ;  /* 0x000000ff04047207 */ /* 0x000fe20000800000 */
[----:B------:R-:W-:-:S02]  /*8320*/  IMAD.U32 R5, R175, 0x10000, RZ ;  /* 0x00010000af057824 */ /* 0x000fc400078e00ff */
[----:B------:R-:W-:Y:S01]  /*8330*/  IMAD.U32 R6, R6, 0x10000, RZ ;  /* 0x0001000006067824 */ /* 0x000fe200078e00ff */
[----:B------:R-:W-:Y:S01]  /*8340*/  FSETP.NAN.AND P4, PT, R152, R152, PT ;  /* 0x000000989800720b */ /* 0x000fe20003f88000 */
[----:B------:R-:W-:Y:S02]  /*8350*/  IMAD.MOV.U32 R125, RZ, RZ, R23 ;  /* 0x000000ffff7d7224 */ /* 0x000fe400078e0017 */
[----:B------:R-:W-:Y:S01]  /*8360*/  IMAD.MOV.U32 R23, RZ, RZ, R74 ;  /* 0x000000ffff177224 */ /* 0x000fe200078e004a */
[----:B------:R-:W-:Y:S01]  /*8370*/  FADD R74, RZ, -R6 ;  /* 0x80000006ff4a7221 */ /* 0x000fe20000000000 */
[----:B------:R-:W-:Y:S01]  /*8380*/  IMAD.U32 R4, R4, 0x10000, RZ ;  /* 0x0001000004047824 */ /* 0x000fe200078e00ff */
[----:B------:R-:W-:Y:S01]  /*8390*/  FSETP.GTU.AND P1, PT, R5, RZ, PT ;  /* 0x000000ff0500720b */ /* 0x000fe20003f2c000 */
[----:B------:R-:W-:-:S03]  /*83a0*/  IMAD.U32 R6, R141, 0x10000, RZ ;  /* 0x000100008d067824 */ /* 0x000fc600078e00ff */
[----:B------:R-:W-:Y:S02]  /*83b0*/  SEL R5, R175, RZ, P1 ;  /* 0x000000ffaf057207 */ /* 0x000fe40000800000 */
[-C--:B------:R-:W-:Y:S02]  /*83c0*/  FSETP.GT.AND P2, PT, R152, R4.reuse, PT ;  /* 0x000000049800720b */ /* 0x080fe40003f44000 */
[----:B------:R-:W-:Y:S02]  /*83d0*/  FSETP.GE.AND P1, PT, R6, RZ, PT ;  /* 0x000000ff0600720b */ /* 0x000fe40003f26000 */
[----:B------:R-:W-:Y:S02]  /*83e0*/  @!P4 FSEL R152, R152, R4, P2 ;  /* 0x000000049898c208 */ /* 0x000fe40001000000 */
[----:B------:R-:W-:Y:S02]  /*83f0*/  SEL R4, R141, RZ, !P1 ;  /* 0x000000ff8d047207 */ /* 0x000fe40004800000 */
[----:B------:R-:W-:-:S03]  /*8400*/  FSETP.NAN.AND P5, PT, R74, R74, PT ;  /* 0x0000004a4a00720b */ /* 0x000fc60003fa8000 */
[----:B------:R-:W-:Y:S02]  /*8410*/  IMAD.U32 R4, R4, 0x10000, RZ ;  /* 0x0001000004047824 */ /* 0x000fe400078e00ff */
[----:B------:R-:W-:Y:S02]  /*8420*/  IMAD.MOV.U32 R26, RZ, RZ, R72 ;  /* 0x000000ffff1a7224 */ /* 0x000fe400078e0048 */
[----:B------:R-:W-:Y:S01]  /*8430*/  IMAD.U32 R5, R5, 0x10000, RZ ;  /* 0x0001000005057824 */ /* 0x000fe200078e00ff */
[----:B------:R-:W-:Y:S01]  /*8440*/  FADD R72, RZ, -R4 ;  /* 0x80000004ff487221 */ /* 0x000fe20000000000 */
[----:B------:R-:W-:-:S03]  /*8450*/  IMAD.U32 R4, R173, 0x10000, RZ ;  /* 0x00010000ad047824 */ /* 0x000fc600078e00ff */
[-C--:B------:R-:W-:Y:S02]  /*8460*/  FSETP.GT.AND P3, PT, R74, R5.reuse, PT ;  /* 0x000000054a00720b */ /* 0x080fe40003f64000 */
[----:B------:R-:W-:Y:S02]  /*8470*/  FSETP.GTU.AND P1, PT, R4, RZ, PT ;  /* 0x000000ff0400720b */ /* 0x000fe40003f2c000 */
[----:B------:R-:W-:Y:S01]  /*8480*/  @!P5 FSEL R74, R74, R5, P3 ;  /* 0x000000054a4ad208 */ /* 0x000fe20001800000 */
[----:B------:R-:W-:Y:S01]  /*8490*/  IMAD.U32 R6, R174, 0x10000, RZ ;  /* 0x00010000ae067824 */ /* 0x000fe200078e00ff */
[----:B------:R-:W-:Y:S02]  /*84a0*/  SEL R5, R142, RZ, !P0 ;  /* 0x000000ff8e057207 */ /* 0x000fe40004000000 */
[----:B------:R-:W-:Y:S02]  /*84b0*/  SEL R4, R173, RZ, P1 ;  /* 0x000000ffad047207 */ /* 0x000fe40000800000 */
[----:B------:R-:W-:Y:S01]  /*84c0*/  FSETP.NAN.AND P2, PT, R72, R72, PT ;  /* 0x000000484800720b */ /* 0x000fe20003f48000 */
[----:B------:R-:W-:Y:S01]  /*84d0*/  IMAD.U32 R5, R5, 0x10000, RZ ;  /* 0x0001000005057824 */ /* 0x000fe200078e00ff */
[----:B------:R-:W-:Y:S01]  /*84e0*/  FSETP.GTU.AND P0, PT, R6, RZ, PT ;  /* 0x000000ff0600720b */ /* 0x000fe20003f0c000 */
[----:B------:R-:W-:-:S02]  /*84f0*/  IMAD.U32 R4, R4, 0x10000, RZ ;  /* 0x0001000004047824 */ /* 0x000fc400078e00ff */
[----:B------:R-:W-:Y:S01]  /*8500*/  IMAD.MOV.U32 R27, RZ, RZ, R73 ;  /* 0x000000ffff1b7224 */ /* 0x000fe200078e0049 */
[----:B------:R-:W-:Y:S01]  /*8510*/  FADD R73, RZ, -R5 ;  /* 0x80000005ff497221 */ /* 0x000fe20000000000 */
[----:B------:R-:W-:Y:S02]  /*8520*/  SEL R5, R174, RZ, P0 ;  /* 0x000000ffae057207 */ /* 0x000fe40000000000 */
[CC--:B------:R-:W-:Y:S02]  /*8530*/  FSETP.GT.AND P0, PT, R72.reuse, R4.reuse, PT ;  /* 0x000000044800720b */ /* 0x0c0fe40003f04000 */
[----:B------:R-:W-:Y:S02]  /*8540*/  PRMT R6, R143, 0x7632, R6 ;  /* 0x000076328f067816 */ /* 0x000fe40000000006 */
[----:B------:R-:W-:Y:S01]  /*8550*/  @!P2 FSEL R72, R72, R4, P0 ;  /* 0x000000044848a208 */ /* 0x000fe20000000000 */
[----:B------:R-:W-:Y:S01]  /*8560*/  IMAD.U32 R4, R140, 0x10000, RZ ;  /* 0x000100008c047824 */ /* 0x000fe200078e00ff */
[----:B------:R-:W-:Y:S01]  /*8570*/  FSETP.NAN.AND P3, PT, R73, R73, PT ;  /* 0x000000494900720b */ /* 0x000fe20003f68000 */
[----:B------:R-:W-:Y:S01]  /*8580*/  IMAD.U32 R5, R5, 0x10000, RZ ;  /* 0x0001000005057824 */ /* 0x000fe200078e00ff */
[----:B------:R-:W-:-:S02]  /*8590*/  PRMT R142, R142, 0x7632, R142 ;  /* 0x000076328e8e7816 */ /* 0x000fc4000000008e */
[----:B------:R-:W-:Y:S01]  /*85a0*/  FSETP.GE.AND P0, PT, R4, RZ, PT ;  /* 0x000000ff0400720b */ /* 0x000fe20003f06000 */
[----:B------:R-:W-:Y:S01]  /*85b0*/  IMAD.U32 R4, R6, 0x10000, RZ ;  /* 0x0001000006047824 */ /* 0x000fe200078e00ff */
[----:B------:R-:W-:-:S04]  /*85c0*/  FSETP.GT.AND P1, PT, R73, R5, PT ;  /* 0x000000054900720b */ /* 0x000fc80003f24000 */
[----:B------:R-:W-:Y:S01]  /*85d0*/  FSETP.GE.AND P2, PT, R4, RZ, PT ;  /* 0x000000ff0400720b */ /* 0x000fe20003f46000 */
[----:B------:R-:W-:Y:S02]  /*85e0*/  IMAD.U32 R4, R142, 0x10000, RZ ;  /* 0x000100008e047824 */ /* 0x000fe400078e00ff */
[----:B------:R-:W-:-:S03]  /*85f0*/  @!P3 FSEL R73, R73, R5, P1 ;  /* 0x000000054949b208 */ /* 0x000fc60000800000 */
[----:B------:R-:W-:Y:S01]  /*8600*/  FSETP.GE.AND P1, PT, R4, RZ, PT ;  /* 0x000000ff0400720b */ /* 0x000fe20003f26000 */
[----:B------:R-:W-:Y:S01]  /*8610*/  IMAD.U32 R4, R172, 0x10000, RZ ;  /* 0x00010000ac047824 */ /* 0x000fe200078e00ff */
[----:B------:R-:W-:-:S04]  /*8620*/  SEL R7, R140, RZ, !P0 ;  /* 0x000000ff8c077207 */ /* 0x000fc80004000000 */
[----:B------:R-:W-:Y:S02]  /*8630*/  FSETP.GTU.AND P3, PT, R4, RZ, PT ;  /* 0x000000ff0400720b */ /* 0x000fe40003f6c000 */
[----:B------:R-:W-:Y:S01]  /*8640*/  PRMT R4, R175, 0x7632, R4 ;  /* 0x00007632af047816 */ /* 0x000fe20000000004 */
[----:B------:R-:W-:Y:S01]  /*8650*/  IMAD.U32 R7, R7, 0x10000, RZ ;  /* 0x0001000007077824 */ /* 0x000fe200078e00ff */
[----:B------:R-:W-:Y:S01]  /*8660*/  SEL R6, R6, RZ, !P2 ;  /* 0x000000ff06067207 */ /* 0x000fe20005000000 */
[----:B------:R-:W-:Y:S02]  /*8670*/  IMAD.MOV.U32 R143, RZ, RZ, R26 ;  /* 0x000000ffff8f7224 */ /* 0x000fe400078e001a */
[----:B------:R-:W-:Y:S02]  /*8680*/  IMAD.U32 R5, R4, 0x10000, RZ ;  /* 0x0001000004057824 */ /* 0x000fe400078e00ff */
[----:B------:R-:W-:Y:S01]  /*8690*/  IMAD.MOV.U32 R26, RZ, RZ, R146 ;  /* 0x000000ffff1a7224 */ /* 0x000fe200078e0092 */
[----:B------:R-:W-:Y:S01]  /*86a0*/  FADD R146, RZ, -R7 ;  /* 0x80000007ff927221 */ /* 0x000fe20000000000 */
[----:B------:R-:W-:Y:S01]  /*86b0*/  SEL R7, R142, RZ, !P1 ;  /* 0x000000ff8e077207 */ /* 0x000fe20004800000 */
[----:B------:R-:W-:Y:S01]  /*86c0*/  IMAD.U32 R6, R6, 0x10000, RZ ;  /* 0x0001000006067824 */ /* 0x000fe200078e00ff */
[----:B------:R-:W-:-:S02]  /*86d0*/  FSETP.GTU.AND P0, PT, R5, RZ, PT ;  /* 0x000000ff0500720b */ /* 0x000fc40003f0c000 */
[----:B------:R-:W-:Y:S02]  /*86e0*/  SEL R5, R172, RZ, P3 ;  /* 0x000000ffac057207 */ /* 0x000fe40001800000 */
[----:B------:R-:W-:Y:S02]  /*86f0*/  PRMT R174, R174, 0x7632, R174 ;  /* 0x00007632aeae7816 */ /* 0x000fe400000000ae */
[----:B------:R-:W-:Y:S01]  /*8700*/  FSETP.NAN.AND P1, PT, R146, R146, PT ;  /* 0x000000929200720b */ /* 0x000fe20003f28000 */
[----:B------:R-:W-:Y:S01]  /*8710*/  IMAD.MOV.U32 R142, RZ, RZ, R76 ;  /* 0x000000ffff8e7224 */ /* 0x000fe200078e004c */
[----:B------:R-:W-:Y:S01]  /*8720*/  FADD R76, RZ, -R6 ;  /* 0x80000006ff4c7221 */ /* 0x000fe20000000000 */
[----:B------:R-:W-:Y:S02]  /*8730*/  IMAD.U32 R5, R5, 0x10000, RZ ;  /* 0x0001000005057824 */ /* 0x000fe400078e00ff */
[----:B------:R-:W-:Y:S02]  /*8740*/  IMAD.U32 R6, R174, 0x10000, RZ ;  /* 0x00010000ae067824 */ /* 0x000fe400078e00ff */
[----:B------:R-:W-:-:S02]  /*8750*/  IMAD.U32 R7, R7, 0x10000, RZ ;  /* 0x0001000007077824 */ /* 0x000fc400078e00ff */
[----:B------:R-:W-:Y:S01]  /*8760*/  IMAD.MOV.U32 R175, RZ, RZ, R27 ;  /* 0x000000ffffaf7224 */ /* 0x000fe200078e001b */
[----:B------:R-:W-:Y:S01]  /*8770*/  SEL R4, R4, RZ, P0 ;  /* 0x000000ff04047207 */ /* 0x000fe20000000000 */
[----:B------:R-:W-:Y:S01]  /*8780*/  IMAD.MOV.U32 R27, RZ, RZ, R23 ;  /* 0x000000ffff1b7224 */ /* 0x000fe200078e0017 */
[-C--:B------:R-:W-:Y:S01]  /*8790*/  FSETP.GT.AND P0, PT, R146, R5.reuse, PT ;  /* 0x000000059200720b */ /* 0x080fe20003f04000 */
[----:B------:R-:W-:Y:S01]  /*87a0*/  IMAD.MOV.U32 R23, RZ, RZ, R75 ;  /* 0x000000ffff177224 */ /* 0x000fe200078e004b */
[----:B------:R-:W-:Y:S01]  /*87b0*/  FADD R75, RZ, -R7 ;  /* 0x80000007ff4b7221 */ /* 0x000fe20000000000 */
        /* <DEDUP_REMOVED lines=10> */
[----:B------:R-:W-:Y:S01]  /*8860*/  FSETP.GT.AND P0, PT, R75, R174, PT ;  /* 0x000000ae4b00720b */ /* 0x000fe20003f04000 */
[----:B------:R-:W-:Y:S01]  /*8870*/  IMAD.U32 R4, R141, 0x10000, RZ ;  /* 0x000100008d047824 */ /* 0x000fe200078e00ff */
[----:B------:R-:W-:-:S03]  /*8880*/  PRMT R5, R140, 0x7632, R5 ;  /* 0x000076328c057816 */ /* 0x000fc60000000005 */
[----:B------:R-:W-:Y:S02]  /*8890*/  @!P1 FSEL R75, R75, R174, P0 ;  /* 0x000000ae4b4b9208 */ /* 0x000fe40000000000 */
[----:B------:R-:W-:Y:S01]  /*88a0*/  FSETP.GE.AND P1, PT, R4, RZ, PT ;  /* 0x000000ff0400720b */ /* 0x000fe20003f26000 */
[----:B------:R-:W-:Y:S01]  /*88b0*/  IMAD.U32 R4, R5, 0x10000, RZ ;  /* 0x0001000005047824 */ /* 0x000fe200078e00ff */
[----:B------:R-:W-:-:S04]  /*88c0*/  PRMT R173, R173, 0x7632, R173 ;  /* 0x00007632adad7816 */ /* 0x000fc800000000ad */
[----:B------:R-:W-:Y:S01]  /*88d0*/  FSETP.GE.AND P0, PT, R4, RZ, PT ;  /* 0x000000ff0400720b */ /* 0x000fe20003f06000 */
[----:B------:R-:W-:-:S03]  /*88e0*/  IMAD.U32 R4, R173, 0x10000, RZ ;  /* 0x00010000ad047824 */ /* 0x000fc600078e00ff */
[----:B------:R-:W-:Y:S02]  /*88f0*/  SEL R5, R5, RZ, !P0 ;  /* 0x000000ff05057207 */ /* 0x000fe40004000000 */
[----:B------:R-:W-:Y:S02]  /*8900*/  FSETP.GTU.AND P2, PT, R4, RZ, PT ;  /* 0x000000ff0400720b */ /* 0x000fe40003f4c000 */
[----:B------:R-:W-:Y:S01]  /*8910*/  SEL R4, R141, RZ, !P1 ;  /* 0x000000ff8d047207 */ /* 0x000fe20004800000 */
[----:B------:R-:W-:Y:S01]  /*8920*/  IMAD.U32 R5, R5, 0x10000, RZ ;  /* 0x0001000005057824 */ /* 0x000fe200078e00ff */
[----:B------:R-:W-:-:S03]  /*8930*/  PRMT R172, R172, 0x7632, R172 ;  /* 0x00007632acac7816 */ /* 0x000fc600000000ac */
[----:B------:R-:W-:-:S04]  /*8940*/  IMAD.U32 R4, R4, 0x10000, RZ ;  /* 0x0001000004047824 */ /* 0x000fc800078e00ff */
[----:B------:R-:W-:Y:S01]  /*8950*/  FADD R7, RZ, -R4 ;  /* 0x80000004ff077221 */ /* 0x000fe20000000000 */
[----:B------:R-:W-:Y:S01]  /*8960*/  FADD R4, RZ, -R5 ;  /* 0x80000005ff047221 */ /* 0x000fe20000000000 */
[----:B------:R-:W-:Y:S02]  /*8970*/  IMAD.U32 R5, R151, 0x10000, RZ ;  /* 0x0001000097057824 */ /* 0x000fe400078e00ff */
[----:B------:R-:W-:-:S03]  /*8980*/  IMAD.U32 R6, R172, 0x10000, RZ ;  /* 0x00010000ac067824 */ /* 0x000fc600078e00ff */
[----:B------:R-:W-:Y:S01]  /*8990*/  FSETP.GE.AND P1, PT, R5, RZ, PT ;  /* 0x000000ff0500720b */ /* 0x000fe20003f26000 */
[----:B------:R-:W-:Y:S01]  /*89a0*/  IMAD.U32 R5, R150, 0x10000, RZ ;  /* 0x0001000096057824 */ /* 0x000fe200078e00ff */
[----:B------:R-:W-:-:S04]  /*89b0*/  FSETP.GTU.AND P0, PT, R6, RZ, PT ;  /* 0x000000ff0600720b */ /* 0x000fc80003f0c000 */
[----:B------:R-:W-:Y:S02]  /*89c0*/  SEL R172, R172, RZ, P0 ;  /* 0x000000ffacac7207 */ /* 0x000fe40000000000 */
[----:B------:R-:W-:-:S04]  /*89d0*/  FSETP.GE.AND P0, PT, R5, RZ, PT ;  /* 0x000000ff0500720b */ /* 0x000fc80003f06000 */
[----:B------:R-:W-:Y:S02]  /*89e0*/  SEL R5, R150, RZ, !P0 ;  /* 0x000000ff96057207 */ /* 0x000fe40004000000 */
[----:B------:R-:W-:Y:S02]  /*89f0*/  SEL R173, R173, RZ, P2 ;  /* 0x000000ffadad7207 */ /* 0x000fe40001000000 */
[----:B------:R-:W-:Y:S01]  /*8a00*/  FSETP.NAN.AND P5, PT, R7, R7, PT ;  /* 0x000000070700720b */ /* 0x000fe20003fa8000 */
[----:B------:R-:W-:Y:S01]  /*8a10*/  IMAD.U32 R5, R5, 0x10000, RZ ;  /* 0x0001000005057824 */ /* 0x000fe200078e00ff */
[----:B------:R-:W-:Y:S01]  /*8a20*/  FSETP.NAN.AND P4, PT, R4, R4, PT ;  /* 0x000000040400720b */ /* 0x000fe20003f88000 */
[----:B------:R-:W-:Y:S02]  /*8a30*/  IMAD.MOV.U32 R141, RZ, RZ, R23 ;  /* 0x000000ffff8d7224 */ /* 0x000fe400078e0017 */
[----:B------:R-:W-:Y:S02]  /*8a40*/  IMAD.U32 R173, R173, 0x10000, RZ ;  /* 0x00010000adad7824 */ /* 0x000fe400078e00ff */
[----:B------:R-:W-:Y:S01]  /*8a50*/  IMAD.MOV.U32 R23, RZ, RZ, R77 ;  /* 0x000000ffff177224 */ /* 0x000fe200078e004d */
[----:B------:R-:W-:Y:S01]  /*8a60*/  FADD R77, RZ, -R5 ;  /* 0x80000005ff4d7221 */ /* 0x000fe20000000000 */
[----:B------:R-:W-:Y:S01]  /*8a70*/  IMAD.U32 R172, R172, 0x10000, RZ ;  /* 0x00010000acac7824 */ /* 0x000fe200078e00ff */
[----:B------:R-:W-:Y:S01]  /*8a80*/  SEL R6, R151, RZ, !P1 ;  /* 0x000000ff97067207 */ /* 0x000fe20004800000 */
[----:B------:R-:W-:Y:S01]  /*8a90*/  IMAD.U32 R5, R178, 0x10000, RZ ;  /* 0x00010000b2057824 */ /* 0x000fe200078e00ff */
[----:B------:R-:W-:Y:S01]  /*8aa0*/  FSETP.GT.AND P3, PT, R7, R173, PT ;  /* 0x000000ad0700720b */ /* 0x000fe20003f64000 */
[----:B------:R-:W-:Y:S01]  /*8ab0*/  IMAD.U32 R8, R179, 0x10000, RZ ;  /* 0x00010000b3087824 */ /* 0x000fe200078e00ff */
[----:B------:R-:W-:Y:S01]  /*8ac0*/  FSETP.GT.AND P2, PT, R4, R172, PT ;  /* 0x000000ac0400720b */ /* 0x000fe20003f44000 */
[----:B------:R-:W-:Y:S01]  /*8ad0*/  IMAD.U32 R6, R6, 0x10000, RZ ;  /* 0x0001000006067824 */ /* 0x000fe200078e00ff */
[----:B------:R-:W-:-:S02]  /*8ae0*/  FSETP.GTU.AND P1, PT, R5, RZ, PT ;  /* 0x000000ff0500720b */ /* 0x000fc40003f2c000 */
[----:B------:R-:W-:Y:S01]  /*8af0*/  @!P5 FSEL R7, R7, R173, P3 ;  /* 0x000000ad0707d208 */ /* 0x000fe20001800000 */
[----:B------:R-:W-:Y:S01]  /*8b00*/  IMAD.MOV.U32 R173, RZ, RZ, R12 ;  /* 0x000000ffffad7224 */ /* 0x000fe200078e000c */
[----:B------:R-:W-:Y:S01]  /*8b10*/  @!P4 FSEL R4, R4, R172, P2 ;  /* 0x000000ac0404c208 */ /* 0x000fe20001000000 */
[----:B------:R-:W-:Y:S01]  /*8b20*/  IMAD.MOV.U32 R12, RZ, RZ, R78 ;  /* 0x000000ffff0c7224 */ /* 0x000fe200078e004e */
[----:B------:R-:W-:Y:S01]  /*8b30*/  SEL R5, R178, RZ, P1 ;  /* 0x000000ffb2057207 */ /* 0x000fe20000800000 */
[----:B------:R-:W-:Y:S01]  /*8b40*/  FADD R78, RZ, -R6 ;  /* 0x80000006ff4e7221 */ /* 0x000fe20000000000 */
[----:B------:R-:W-:Y:S02]  /*8b50*/  FSETP.GTU.AND P0, PT, R8, RZ, PT ;  /* 0x000000ff0800720b */ /* 0x000fe40003f0c000 */
[----:B------:R-:W-:Y:S01]  /*8b60*/  FSETP.NAN.AND P2, PT, R77, R77, PT ;  /* 0x0000004d4d00720b */ /* 0x000fe20003f48000 */
[----:B------:R-:W-:Y:S01]  /*8b70*/  IMAD.U32 R5, R5, 0x10000, RZ ;  /* 0x0001000005057824 */ /* 0x000fe200078e00ff */
[----:B------:R-:W-:-:S02]  /*8b80*/  SEL R6, R179, RZ, P0 ;  /* 0x000000ffb3067207 */ /* 0x000fc40000000000 */
[----:B------:R-:W-:Y:S02]  /*8b90*/  FSETP.NAN.AND P3, PT, R78, R78, PT ;  /* 0x0000004e4e00720b */ /* 0x000fe40003f68000 */
[----:B------:R-:W-:Y:S01]  /*8ba0*/  FSETP.GT.AND P0, PT, R77, R5, PT ;  /* 0x000000054d00720b */ /* 0x000fe20003f04000 */
[----:B------:R-:W-:-:S05]  /*8bb0*/  IMAD.U32 R6, R6, 0x10000, RZ ;  /* 0x0001000006067824 */ /* 0x000fca00078e00ff */
        /* <DEDUP_REMOVED lines=15> */
[----:B------:R-:W-:Y:S02]  /*8cb0*/  SEL R9, R177, RZ, P3 ;  /* 0x000000ffb1097207 */ /* 0x000fe40001800000 */
[----:B------:R-:W-:Y:S01]  /*8cc0*/  FSETP.GTU.AND P0, PT, R6, RZ, PT ;  /* 0x000000ff0600720b */ /* 0x000fe20003f0c000 */
[----:B------:R-:W-:Y:S01]  /*8cd0*/  FADD R6, RZ, -R8 ;  /* 0x80000008ff067221 */ /* 0x000fe20000000000 */
[----:B------:R-:W-:Y:S01]  /*8ce0*/  FSETP.NAN.AND P2, PT, R5, R5, PT ;  /* 0x000000050500720b */ /* 0x000fe20003f48000 */
[----:B------:R-:W-:Y:S01]  /*8cf0*/  IMAD.U32 R9, R9, 0x10000, RZ ;  /* 0x0001000009097824 */ /* 0x000fe200078e00ff */
[----:B------:R-:W-:-:S02]  /*8d00*/  SEL R8, R176, RZ, P0 ;  /* 0x000000ffb0087207 */ /* 0x000fc40000000000 */
[----:B------:R-:W-:Y:S02]  /*8d10*/  FSETP.NAN.AND P1, PT, R6, R6, PT ;  /* 0x000000060600720b */ /* 0x000fe40003f28000 */
[----:B------:R-:W-:Y:S01]  /*8d20*/  FSETP.GT.AND P0, PT, R5, R9, PT ;  /* 0x000000090500720b */ /* 0x000fe20003f04000 */
[----:B------:R-:W-:-:S06]  /*8d30*/  IMAD.U32 R8, R8, 0x10000, RZ ;  /* 0x0001000008087824 */ /* 0x000fcc00078e00ff */
[----:B------:R-:W-:Y:S02]  /*8d40*/  @!P2 FSEL R5, R5, R9, P0 ;  /* 0x000000090505a208 */ /* 0x000fe40000000000 */
[CC--:B------:R-:W-:Y:S02]  /*8d50*/  FSETP.GT.AND P0, PT, R6.reuse, R8.reuse, PT ;  /* 0x000000080600720b */ /* 0x0c0fe40003f04000 */
[----:B------:R-:W-:Y:S02]  /*8d60*/  PRMT R9, R151, 0x7632, R9 ;  /* 0x0000763297097816 */ /* 0x000fe40000000009 */
[----:B------:R-:W-:Y:S02]  /*8d70*/  @!P1 FSEL R6, R6, R8, P0 ;  /* 0x0000000806069208 */ /* 0x000fe40000000000 */
[----:B------:R-:W-:Y:S01]  /*8d80*/  PRMT R150, R150, 0x7632, R150 ;  /* 0x0000763296967816 */ /* 0x000fe20000000096 */
        /* <DEDUP_REMOVED lines=14> */
[----:B------:R-:W-:-:S03]  /*8e70*/  FADD R8, RZ, -R8 ;  /* 0x80000008ff087221 */ /* 0x000fc60000000000 */
[----:B------:R-:W-:Y:S02]  /*8e80*/  FSETP.GTU.AND P3, PT, R9, RZ, PT ;  /* 0x000000ff0900720b */ /* 0x000fe40003f6c000 */
[----:B------:R-:W-:Y:S02]  /*8e90*/  SEL R9, R150, RZ, !P1 ;  /* 0x000000ff96097207 */ /* 0x000fe40004800000 */
[----:B------:R-:W-:Y:S02]  /*8ea0*/  SEL R11, R179, RZ, P2 ;  /* 0x000000ffb30b7207 */ /* 0x000fe40001000000 */
[----:B------:R-:W-:Y:S01]  /*8eb0*/  FSETP.NAN.AND P1, PT, R8, R8, PT ;  /* 0x000000080800720b */ /* 0x000fe20003f28000 */
[----:B------:R-:W-:Y:S01]  /*8ec0*/  IMAD.U32 R9, R9, 0x10000, RZ ;  /* 0x0001000009097824 */ /* 0x000fe200078e00ff */
[----:B------:R-:W-:Y:S02]  /*8ed0*/  PRMT R177, R177, 0x7632, R177 ;  /* 0x00007632b1b17816 */ /* 0x000fe400000000b1 */
[----:B------:R-:W-:Y:S01]  /*8ee0*/  SEL R149, R149, RZ, !P0 ;  /* 0x000000ff95957207 */ /* 0x000fe20004000000 */
[----:B------:R-:W-:Y:S01]  /*8ef0*/  IMAD.MOV.U32 R172, RZ, RZ, R12 ;  /* 0x000000ffffac7224 */ /* 0x000fe200078e000c */
[----:B------:R-:W-:Y:S01]  /*8f00*/  FADD R9, RZ, -R9 ;  /* 0x80000009ff097221 */ /* 0x000fe20000000000 */
[----:B------:R-:W-:-:S02]  /*8f10*/  IMAD.U32 R11, R11, 0x10000, RZ ;  /* 0x000100000b0b7824 */ /* 0x000fc400078e00ff */
[----:B------:R-:W-:Y:S02]  /*8f20*/  IMAD.U32 R12, R177, 0x10000, RZ ;  /* 0x00010000b10c7824 */ /* 0x000fe400078e00ff */
[----:B------:R-:W-:Y:S01]  /*8f30*/  IMAD.U32 R149, R149, 0x10000, RZ ;  /* 0x0001000095957824 */ /* 0x000fe200078e00ff */
[----:B------:R-:W-:Y:S02]  /*8f40*/  SEL R178, R178, RZ, P3 ;  /* 0x000000ffb2b27207 */ /* 0x000fe40001800000 */
[----:B------:R-:W-:Y:S01]  /*8f50*/  FSETP.GT.AND P0, PT, R8, R11, PT ;  /* 0x0000000b0800720b */ /* 0x000fe20003f04000 */
        /* <DEDUP_REMOVED lines=11> */
[----:B------:R-:W-:-:S05]  /*9010*/  FSETP.GT.AND P0, PT, R10, R11, PT ;  /* 0x0000000b0a00720b */ /* 0x000fca0003f04000 */
[----:B------:R-:W-:Y:S01]  /*9020*/  @!P1 FSEL R10, R10, R11, P0 ;  /* 0x0000000b0a0a9208 */ /* 0x000fe20000000000 */
[----:B------:R-:W-:-:S05]  /*9030*/  IMAD.U32 R11, R148, 0x10000, RZ ;  /* 0x00010000940b7824 */ /* 0x000fca00078e00ff */
[----:B------:R-:W-:Y:S01]  /*9040*/  FSETP.GE.AND P1, PT, R11, RZ, PT ;  /* 0x000000ff0b00720b */ /* 0x000fe20003f26000 */
[----:B------:R-:W-:-:S05]  /*9050*/  IMAD.U32 R11, R191, 0x10000, RZ ;  /* 0x00010000bf0b7824 */ /* 0x000fca00078e00ff */
[----:B------:R-:W-:Y:S02]  /*9060*/  FSETP.GE.AND P2, PT, R11, RZ, PT ;  /* 0x000000ff0b00720b */ /* 0x000fe40003f46000 */
[----:B------:R-:W-:Y:S01]  /*9070*/  PRMT R11, R176, 0x7632, R11 ;  /* 0x00007632b00b7816 */ /* 0x000fe2000000000b */
[----:B------:R-:W-:Y:S02]  /*9080*/  IMAD.U32 R12, R190, 0x10000, RZ ;  /* 0x00010000be0c7824 */ /* 0x000fe400078e00ff */
[----:B------:R-:W-:Y:S02]  /*9090*/  IMAD.MOV.U32 R177, RZ, RZ, R13 ;  /* 0x000000ffffb17224 */ /* 0x000fe400078e000d */
[----:B------:R-:W-:Y:S01]  /*90a0*/  IMAD.U32 R13, R11, 0x10000, RZ ;  /* 0x000100000b0d7824 */ /* 0x000fe200078e00ff */
[----:B------:R-:W-:Y:S02]  /*90b0*/  FSETP.GE.AND P0, PT, R12, RZ, PT ;  /* 0x000000ff0c00720b */ /* 0x000fe40003f06000 */
[----:B------:R-:W-:-:S02]  /*90c0*/  SEL R12, R148, RZ, !P1 ;  /* 0x000000ff940c7207 */ /* 0x000fc40004800000 */
[----:B------:R-:W-:Y:S02]  /*90d0*/  FSETP.GTU.AND P1, PT, R13, RZ, PT ;  /* 0x000000ff0d00720b */ /* 0x000fe40003f2c000 */
[----:B------:R-:W-:Y:S01]  /*90e0*/  SEL R13, R191, RZ, !P2 ;  /* 0x000000ffbf0d7207 */ /* 0x000fe20005000000 */
[----:B------:R-:W-:Y:S02]  /*90f0*/  IMAD.MOV.U32 R149, RZ, RZ, R14 ;  /* 0x000000ffff957224 */ /* 0x000fe400078e000e */
[----:B------:R-:W-:Y:S02]  /*9100*/  IMAD.U32 R12, R12, 0x10000, RZ ;  /* 0x000100000c0c7824 */ /* 0x000fe400078e00ff */
[----:B------:R-:W-:Y:S02]  /*9110*/  IMAD.U32 R14, R199, 0x10000, RZ ;  /* 0x00010000c70e7824 */ /* 0x000fe400078e00ff */
[----:B------:R-:W-:Y:S01]  /*9120*/  IMAD.U32 R13, R13, 0x10000, RZ ;  /* 0x000100000d0d7824 */ /* 0x000fe200078e00ff */
[----:B------:R-:W-:Y:S01]  /*9130*/  SEL R11, R11, RZ, P1 ;  /* 0x000000ff0b0b7207 */ /* 0x000fe20000800000 */
[----:B------:R-:W-:Y:S01]  /*9140*/  FADD R12, RZ, -R12 ;  /* 0x8000000cff0c7221 */ /* 0x000fe20000000000 */
[----:B------:R-:W-:Y:S01]  /*9150*/  FSETP.GTU.AND P1, PT, R14, RZ, PT ;  /* 0x000000ff0e00720b */ /* 0x000fe20003f2c000 */
[----:B------:R-:W-:-:S03]  /*9160*/  FADD R13, RZ, -R13 ;  /* 0x8000000dff0d7221 */ /* 0x000fc60000000000 */
[----:B------:R-:W-:Y:S02]  /*9170*/  FSETP.NAN.AND P4, PT, R12, R12, PT ;  /* 0x0000000c0c00720b */ /* 0x000fe40003f88000 */
[----:B------:R-:W-:Y:S02]  /*9180*/  SEL R14, R199, RZ, P1 ;  /* 0x000000ffc70e7207 */ /* 0x000fe40000800000 */
[----:B------:R-:W-:Y:S01]  /*9190*/  FSETP.NAN.AND P5, PT, R13, R13, PT ;  /* 0x0000000d0d00720b */ /* 0x000fe20003fa8000 */
[----:B------:R-:W-:Y:S02]  /*91a0*/  IMAD.MOV.U32 R179, RZ, RZ, R15 ;  /* 0x000000ffffb37224 */ /* 0x000fe400078e000f */
[----:B------:R-:W-:Y:S02]  /*91b0*/  IMAD.U32 R11, R11, 0x10000, RZ ;  /* 0x000100000b0b7824 */ /* 0x000fe400078e00ff */
[----:B------:R-:W-:Y:S02]  /*91c0*/  IMAD.U32 R14, R14, 0x10000, RZ ;  /* 0x000100000e0e7824 */ /* 0x000fe400078e00ff */
[----:B------:R-:W-:Y:S01]  /*91d0*/  IMAD.U32 R15, R189, 0x10000, RZ ;  /* 0x00010000bd0f7824 */ /* 0x000fe200078e00ff */
[----:B------:R-:W-:-:S02]  /*91e0*/  FSETP.GT.AND P2, PT, R12, R11, PT ;  /* 0x0000000b0c00720b */ /* 0x000fc40003f44000 */
[-C--:B------:R-:W-:Y:S02]  /*91f0*/  FSETP.GT.AND P3, PT, R13, R14.reuse, PT ;  /* 0x0000000e0d00720b */ /* 0x080fe40003f64000 */
[----:B------:R-:W-:Y:S01]  /*9200*/  FSETP.GE.AND P1, PT, R15, RZ, PT ;  /* 0x000000ff0f00720b */ /* 0x000fe20003f26000 */
[----:B------:R-:W-:Y:S01]  /*9210*/  IMAD.U32 R15, R198, 0x10000, RZ ;  /* 0x00010000c60f7824 */ /* 0x000fe200078e00ff */
[----:B------:R-:W-:Y:S02]  /*9220*/  @!P4 FSEL R12, R12, R11, P2 ;  /* 0x0000000b0c0cc208 */ /* 0x000fe40001000000 */
[----:B------:R-:W-:Y:S02]  /*9230*/  @!P5 FSEL R13, R13, R14, P3 ;  /* 0x0000000e0d0dd208 */ /* 0x000fe40001800000 */
[----:B------:R-:W-:Y:S02]  /*9240*/  SEL R11, R189, RZ, !P1 ;  /* 0x000000ffbd0b7207 */ /* 0x000fe40004800000 */
[----:B------:R-:W-:-:S02]  /*9250*/  SEL R14, R190, RZ, !P0 ;  /* 0x000000ffbe0e7207 */ /* 0x000fc40004000000 */
[----:B------:R-:W-:Y:S01]  /*9260*/  FSETP.GTU.AND P0, PT, R15, RZ, PT ;  /* 0x000000ff0f00720b */ /* 0x000fe20003f0c000 */
[----:B------:R-:W-:Y:S02]  /*9270*/  IMAD.U32 R15, R197, 0x10000, RZ ;  /* 0x00010000c50f7824 */ /* 0x000fe400078e00ff */
[----:B------:R-:W-:Y:S02]  /*9280*/  IMAD.U32 R11, R11, 0x10000, RZ ;  /* 0x000100000b0b7824 */ /* 0x000fe400078e00ff */
[----:B------:R-:W-:Y:S01]  /*9290*/  IMAD.U32 R14, R14, 0x10000, RZ ;  /* 0x000100000e0e7824 */ /* 0x000fe200078e00ff */
[----:B------:R-:W-:Y:S01]  /*92a0*/  FSETP.GTU.AND P1, PT, R15, RZ, PT ;  /* 0x000000ff0f00720b */ /* 0x000fe20003f2c000 */
[----:B------:R-:W-:Y:S02]  /*92b0*/  FADD R11, RZ, -R11 ;  /* 0x8000000bff0b7221 */ /* 0x000fe40000000000 */
[----:B------:R-:W-:Y:S01]  /*92c0*/  FADD R14, RZ, -R14 ;  /* 0x8000000eff0e7221 */ /* 0x000fe20000000000 */
[----:B------:R-:W-:-:S02]  /*92d0*/  SEL R15, R197, RZ, P1 ;  /* 0x000000ffc50f7207 */ /* 0x000fc40000800000 */
[----:B------:R-:W-:Y:S02]  /*92e0*/  FSETP.NAN.AND P2, PT, R11, R11, PT ;  /* 0x0000000b0b00720b */ /* 0x000fe40003f48000 */
[----:B------:R-:W-:Y:S02]  /*92f0*/  SEL R16, R198, RZ, P0 ;  /* 0x000000ffc6107207 */ /* 0x000fe40000000000 */
[----:B------:R-:W-:Y:S01]  /*9300*/  FSETP.NAN.AND P3, PT, R14, R14, PT ;  /* 0x0000000e0e00720b */ /* 0x000fe20003f68000 */
[----:B------:R-:W-:Y:S02]  /*9310*/  IMAD.U32 R15, R15, 0x10000, RZ ;  /* 0x000100000f0f7824 */ /* 0x000fe400078e00ff */
[----:B------:R-:W-:-:S03]  /*9320*/  IMAD.U32 R16, R16, 0x10000, RZ ;  /* 0x0001000010107824 */ /* 0x000fc600078e00ff */
[CC--:B------:R-:W-:Y:S02]  /*9330*/  FSETP.GT.AND P0, PT, R11.reuse, R15.reuse, PT ;  /* 0x0000000f0b00720b */ /* 0x0c0fe40003f04000 */
[-C--:B------:R-:W-:Y:S02]  /*9340*/  FSETP.GT.AND P1, PT, R14, R16.reuse, PT ;  /* 0x000000100e00720b */ /* 0x080fe40003f24000 */
[----:B------:R-:W-:Y:S01]  /*9350*/  @!P2 FSEL R11, R11, R15, P0 ;  /* 0x0000000f0b0ba208 */ /* 0x000fe20000000000 */
[----:B------:R-:W-:Y:S02]  /*9360*/  IMAD.U32 R15, R188, 0x10000, RZ ;  /* 0x00010000bc0f7824 */ /* 0x000fe400078e00ff */
[----:B------:R-:W-:Y:S02]  /*9370*/  @!P3 FSEL R14, R14, R16, P1 ;  /* 0x000000100e0eb208 */ /* 0x000fe40000800000 */
[----:B------:R-:W-:Y:S02]  /*9380*/  PRMT R16, R191, 0x7632, R16 ;  /* 0x00007632bf107816 */ /* 0x000fe40000000010 */
[----:B------:R-:W-:-:S02]  /*9390*/  FSETP.GE.AND P0, PT, R15, RZ, PT ;  /* 0x000000ff0f00720b */ /* 0x000fc40003f06000 */
[----:B------:R-:W-:Y:S01]  /*93a0*/  PRMT R190, R190, 0x7632, R190 ;  /* 0x00007632bebe7816 */ /* 0x000fe200000000be */
[----:B------:R-:W-:-:S05]  /*93b0*/  IMAD.U32 R15, R16, 0x10000, RZ ;  /* 0x00010000100f7824 */ /* 0x000fca00078e00ff */
[----:B------:R-:W-:Y:S01]  /*93c0*/  FSETP.GE.AND P2, PT, R15, RZ, PT ;  /* 0x000000ff0f00720b */ /* 0x000fe20003f46000 */
[----:B------:R-:W-:-:S05]  /*93d0*/  IMAD.U32 R15, R190, 0x10000, RZ ;  /* 0x00010000be0f7824 */ /* 0x000fca00078e00ff */
[----:B------:R-:W-:Y:S01]  /*93e0*/  FSETP.GE.AND P1, PT, R15, RZ, PT ;  /* 0x000000ff0f00720b */ /* 0x000fe20003f26000 */
[----:B------:R-:W-:Y:S01]  /*93f0*/  IMAD.U32 R15, R196, 0x10000, RZ ;  /* 0x00010000c40f7824 */ /* 0x000fe200078e00ff */
[----:B------:R-:W-:-:S04]  /*9400*/  PRMT R18, R199, 0x7632, R18 ;  /* 0x00007632c7127816 */ /* 0x000fc80000000012 */
[----:B------:R-:W-:Y:S02]  /*9410*/  FSETP.GTU.AND P3, PT, R15, RZ, PT ;  /* 0x000000ff0f00720b */ /* 0x000fe40003f6c000 */
[----:B------:R-:W-:Y:S01]  /*9420*/  SEL R15, R188, RZ, !P0 ;  /* 0x000000ffbc0f7207 */ /* 0x000fe20004000000 */
[----:B------:R-:W-:-:S04]  /*9430*/  IMAD.U32 R17, R18, 0x10000, RZ ;  /* 0x0001000012117824 */ /* 0x000fc800078e00ff */
[----:B------:R-:W-:Y:S01]  /*9440*/  IMAD.U32 R15, R15, 0x10000, RZ ;  /* 0x000100000f0f7824 */ /* 0x000fe200078e00ff */
[----:B------:R-:W-:-:S03]  /*9450*/  SEL R16, R16, RZ, !P2 ;  /* 0x000000ff10107207 */ /* 0x000fc60005000000 */
[----:B------:R-:W-:Y:S01]  /*9460*/  FADD R15, RZ, -R15 ;  /* 0x8000000fff0f7221 */ /* 0x000fe20000000000 */
[----:B------:R-:W-:Y:S01]  /*9470*/  FSETP.GTU.AND P0, PT, R17, RZ, PT ;  /* 0x000000ff1100720b */ /* 0x000fe20003f0c000 */
[----:B------:R-:W-:Y:S01]  /*9480*/  IMAD.U32 R16, R16, 0x10000, RZ ;  /* 0x0001000010107824 */ /* 0x000fe200078e00ff */
[----:B------:R-:W-:Y:S02]  /*9490*/  SEL R17, R190, RZ, !P1 ;  /* 0x000000ffbe117207 */ /* 0x000fe40004800000 */
[----:B------:R-:W-:Y:S02]  /*94a0*/  SEL R19, R196, RZ, P3 ;  /* 0x000000ffc4137207 */ /* 0x000fe40001800000 */
[----:B------:R-:W-:Y:S02]  /*94b0*/  PRMT R198, R198, 0x7632, R198 ;  /* 0x00007632c6c67816 */ /* 0x000fe400000000c6 */
[----:B------:R-:W-:Y:S01]  /*94c0*/  FSETP.NAN.AND P1, PT, R15, R15, PT ;  /* 0x0000000f0f00720b */ /* 0x000fe20003f28000 */
[----:B------:R-:W-:Y:S01]  /*94d0*/  IMAD.U32 R19, R19, 0x10000, RZ ;  /* 0x0001000013137824 */ /* 0x000fe200078e00ff */
[----:B------:R-:W-:Y:S01]  /*94e0*/  FADD R16, RZ, -R16 ;  /* 0x80000010ff107221 */ /* 0x000fe20000000000 */
[----:B------:R-:W-:-:S02]  /*94f0*/  IMAD.U32 R20, R198, 0x10000, RZ ;  /* 0x00010000c6147824 */ /* 0x000fc400078e00ff */
[----:B------:R-:W-:Y:S01]  /*9500*/  IMAD.U32 R17, R17, 0x10000, RZ ;  /* 0x0001000011117824 */ /* 0x000fe200078e00ff */
[----:B------:R-:W-:Y:S02]  /*9510*/  SEL R18, R18, RZ, P0 ;  /* 0x000000ff12127207 */ /* 0x000fe40000000000 */
[CC--:B------:R-:W-:Y:S01]  /*9520*/  FSETP.GT.AND P0, PT, R15.reuse, R19.reuse, PT ;  /* 0x000000130f00720b */ /* 0x0c0fe20003f04000 */
[----:B------:R-:W-:Y:S01]  /*9530*/  FADD R17, RZ, -R17 ;  /* 0x80000011ff117221 */ /* 0x000fe20000000000 */
[----:B------:R-:W-:Y:S02]  /*9540*/  FSETP.NAN.AND P2, PT, R16, R16, PT ;  /* 0x000000101000720b */ /* 0x000fe40003f48000 */
[----:B------:R-:W-:Y:S01]  /*9550*/  FSETP.GTU.AND P3, PT, R20, RZ, PT ;  /* 0x000000ff1400720b */ /* 0x000fe20003f6c000 */
[----:B------:R-:W-:Y:S01]  /*9560*/  IMAD.U32 R18, R18, 0x10000, RZ ;  /* 0x0001000012127824 */ /* 0x000fe200078e00ff */
[----:B------:R-:W-:Y:S02]  /*9570*/  @!P1 FSEL R15, R15, R19, P0 ;  /* 0x000000130f0f9208 */ /* 0x000fe40000000000 */
[----:B------:R-:W-:-:S02]  /*9580*/  SEL R198, R198, RZ, P3 ;  /* 0x000000ffc6c67207 */ /* 0x000fc40001800000 */
        /* <DEDUP_REMOVED lines=10> */
[----:B------:R-:W-:-:S05]  /*9630*/  IMAD.U32 R18, R19, 0x10000, RZ ;  /* 0x0001000013127824 */ /* 0x000fca00078e00ff */
[----:B------:R-:W-:-:S04]  /*9640*/  FSETP.GE.AND P0, PT, R18, RZ, PT ;  /* 0x000000ff1200720b */ /* 0x000fc80003f06000 */
[----:B------:R-:W-:Y:S02]  /*9650*/  SEL R19, R19, RZ, !P0 ;  /* 0x000000ff13137207 */ /* 0x000fe40004000000 */
[----:B------:R-:W-:Y:S02]  /*9660*/  PRMT R197, R197, 0x7632, R197 ;  /* 0x00007632c5c57816 */ /* 0x000fe400000000c5 */
[----:B------:R-:W-:Y:S01]  /*9670*/  PRMT R196, R196, 0x7632, R196 ;  /* 0x00007632c4c47816 */ /* 0x000fe200000000c4 */
[----:B------:R-:W-:Y:S02]  /*9680*/  IMAD.U32 R19, R19, 0x10000, RZ ;  /* 0x0001000013137824 */ /* 0x000fe400078e00ff */
[----:B------:R-:W-:Y:S02]  /*9690*/  IMAD.U32 R18, R197, 0x10000, RZ ;  /* 0x00010000c5127824 */ /* 0x000fe400078e00ff */
[----:B------:R-:W-:Y:S01]  /*96a0*/  FADD R22, RZ, -R19 ;  /* 0x80000013ff167221 */ /* 0x000fe20000000000 */
[----:B------:R-:W-:-:S02]  /*96b0*/  IMAD.U32 R19, R195, 0x10000, RZ ;  /* 0x00010000c3137824 */ /* 0x000fc400078e00ff */
[----:B------:R-:W-:Y:S01]  /*96c0*/  IMAD.U32 R20, R196, 0x10000, RZ ;  /* 0x00010000c4147824 */ /* 0x000fe200078e00ff */
[----:B------:R-:W-:Y:S02]  /*96d0*/  FSETP.GTU.AND P2, PT, R18, RZ, PT ;  /* 0x000000ff1200720b */ /* 0x000fe40003f4c000 */
[----:B------:R-:W-:Y:S02]  /*96e0*/  SEL R18, R189, RZ, !P1 ;  /* 0x000000ffbd127207 */ /* 0x000fe40004800000 */
[----:B------:R-:W-:Y:S01]  /*96f0*/  FSETP.GE.AND P1, PT, R19, RZ, PT ;  /* 0x000000ff1300720b */ /* 0x000fe20003f26000 */
[----:B------:R-:W-:Y:S01]  /*9700*/  IMAD.U32 R19, R194, 0x10000, RZ ;  /* 0x00010000c2137824 */ /* 0x000fe200078e00ff */
[----:B------:R-:W-:Y:S01]  /*9710*/  FSETP.GTU.AND P0, PT, R20, RZ, PT ;  /* 0x000000ff1400720b */ /* 0x000fe20003f0c000 */
[----:B------:R-:W-:-:S03]  /*9720*/  IMAD.U32 R18, R18, 0x10000, RZ ;  /* 0x0001000012127824 */ /* 0x000fc600078e00ff */
[----:B------:R-:W-:Y:S02]  /*9730*/  SEL R196, R196, RZ, P0 ;  /* 0x000000ffc4c47207 */ /* 0x000fe40000000000 */
[----:B------:R-:W-:Y:S01]  /*9740*/  FSETP.GE.AND P0, PT, R19, RZ, PT ;  /* 0x000000ff1300720b */ /* 0x000fe20003f06000 */
[----:B------:R-:W-:Y:S01]  /*9750*/  IMAD.U32 R19, R203, 0x10000, RZ ;  /* 0x00010000cb137824 */ /* 0x000fe200078e00ff */
[----:B------:R-:W-:Y:S01]  /*9760*/  FADD R18, RZ, -R18 ;  /* 0x80000012ff127221 */ /* 0x000fe20000000000 */
[----:B------:R-:W-:Y:S02]  /*9770*/  FSETP.NAN.AND P4, PT, R22, R22, PT ;  /* 0x000000161600720b */ /* 0x000fe40003f88000 */
[----:B------:R-:W-:Y:S01]  /*9780*/  SEL R21, R194, RZ, !P0 ;  /* 0x000000ffc2157207 */ /* 0x000fe20004000000 */
[----:B------:R-:W-:Y:S01]  /*9790*/  IMAD.MOV.U32 R151, RZ, RZ, R23 ;  /* 0x000000ffff977224 */ /* 0x000fe200078e0017 */
[----:B------:R-:W-:Y:S01]  /*97a0*/  FSETP.GTU.AND P0, PT, R19, RZ, PT ;  /* 0x000000ff1300720b */ /* 0x000fe20003f0c000 */
[----:B------:R-:W-:Y:S01]  /*97b0*/  IMAD.U32 R196, R196, 0x10000, RZ ;  /* 0x00010000c4c47824 */ /* 0x000fe200078e00ff */
[----:B------:R-:W-:Y:S01]  /*97c0*/  SEL R197, R197, RZ, P2 ;  /* 0x000000ffc5c57207 */ /* 0x000fe20001000000 */
[----:B------:R-:W-:Y:S01]  /*97d0*/  IMAD.U32 R19, R202, 0x10000, RZ ;  /* 0x00010000ca137824 */ /* 0x000fe200078e00ff */
[----:B------:R-:W-:Y:S01]  /*97e0*/  FSETP.NAN.AND P5, PT, R18, R18, PT ;  /* 0x000000121200720b */ /* 0x000fe20003fa8000 */
[----:B------:R-:W-:Y:S01]  /*97f0*/  IMAD.U32 R21, R21, 0x10000, RZ ;  /* 0x0001000015157824 */ /* 0x000fe200078e00ff */
[----:B------:R-:W-:Y:S01]  /*9800*/  SEL R23, R195, RZ, !P1 ;  /* 0x000000ffc3177207 */ /* 0x000fe20004800000 */
[----:B------:R-:W-:Y:S01]  /*9810*/  IMAD.U32 R197, R197, 0x10000, RZ ;  /* 0x00010000c5c57824 */ /* 0x000fe200078e00ff */
[CC--:B------:R-:W-:Y:S01]  /*9820*/  FSETP.GT.AND P2, PT, R22.reuse, R196.reuse, PT ;  /* 0x000000c41600720b */ /* 0x0c0fe20003f44000 */
[----:B------:R-:W-:Y:S01]  /*9830*/  FADD R21, RZ, -R21 ;  /* 0x80000015ff157221 */ /* 0x000fe20000000000 */
[----:B------:R-:W-:Y:S01]  /*9840*/  FSETP.GTU.AND P1, PT, R19, RZ, PT ;  /* 0x000000ff1300720b */ /* 0x000fe20003f2c000 */
[----:B------:R-:W-:Y:S01]  /*9850*/  IMAD.U32 R23, R23, 0x10000, RZ ;  /* 0x0001000017177824 */ /* 0x000fe200078e00ff */
[----:B------:R-:W-:-:S02]  /*9860*/  @!P4 FSEL R22, R22, R196, P2 ;  /* 0x000000c41616c208 */ /* 0x000fc40001000000 */
[----:B------:R-:W-:Y:S01]  /*9870*/  SEL R19, R202, RZ, P1 ;  /* 0x000000ffca137207 */ /* 0x000fe20000800000 */
[----:B------:R-:W-:Y:S01]  /*9880*/  FADD R23, RZ, -R23 ;  /* 0x80000017ff177221 */ /* 0x000fe20000000000 */
[C---:B------:R-:W-:Y:S02]  /*9890*/  FSETP.GT.AND P3, PT, R18.reuse, R197, PT ;  /* 0x000000c51200720b */ /* 0x040fe40003f64000 */
[----:B------:R-:W-:Y:S01]  /*98a0*/  FSETP.NAN.AND P2, PT, R21, R21, PT ;  /* 0x000000151500720b */ /* 0x000fe20003f48000 */
[----:B------:R-:W-:Y:S01]  /*98b0*/  IMAD.U32 R19, R19, 0x10000, RZ ;  /* 0x0001000013137824 */ /* 0x000fe200078e00ff */
[----:B------:R-:W-:Y:S02]  /*98c0*/  @!P5 FSEL R18, R18, R197, P3 ;  /* 0x000000c51212d208 */ /* 0x000fe40001800000 */
[----:B------:R-:W-:Y:S02]  /*98d0*/  SEL R20, R203, RZ, P0 ;  /* 0x000000ffcb147207 */ /* 0x000fe40000000000 */
[----:B------:R-:W-:-:S02]  /*98e0*/  FSETP.NAN.AND P3, PT, R23, R23, PT ;  /* 0x000000171700720b */ /* 0x000fc40003f68000 */
[----:B------:R-:W-:Y:S01]  /*98f0*/  FSETP.GT.AND P0, PT, R21, R19, PT ;  /* 0x000000131500720b */ /* 0x000fe20003f04000 */
[----:B------:R-:W-:-:S04]  /*9900*/  IMAD.U32 R20, R20, 0x10000, RZ ;  /* 0x0001000014147824 */ /* 0x000fc800078e00ff */
[----:B------:R-:W-:Y:S01]  /*9910*/  @!P2 FSEL R21, R21, R19, P0 ;  /* 0x000000131515a208 */ /* 0x000fe20000000000 */
[----:B------:R-:W-:Y:S01]  /*9920*/  IMAD.U32 R19, R193, 0x10000, RZ ;  /* 0x00010000c1137824 */ /* 0x000fe200078e00ff */
[----:B------:R-:W-:-:S04]  /*9930*/  FSETP.GT.AND P1, PT, R23, R20, PT ;  /* 0x000000141700720b */ /* 0x000fc80003f24000 */
[----:B------:R-:W-:Y:S02]  /*9940*/  @!P3 FSEL R23, R23, R20, P1 ;  /* 0x000000141717b208 */ /* 0x000fe40000800000 */
        /* <DEDUP_REMOVED lines=34> */
[----:B------:R-:W-:-:S05]  /*9b70*/  IMAD.U32 R24, R203, 0x10000, RZ ;  /* 0x00010000cb187824 */ /* 0x000fca00078e00ff */
[----:B------:R-:W-:Y:S01]  /*9b80*/  FSETP.GTU.AND P2, PT, R24, RZ, PT ;  /* 0x000000ff1800720b */ /* 0x000fe20003f4c000 */
[----:B------:R-:W-:Y:S01]  /*9b90*/  IMAD.U32 R24, R25, 0x10000, RZ ;  /* 0x0001000019187824 */ /* 0x000fe200078e00ff */
[----:B------:R-:W-:Y:S01]  /*9ba0*/  PRMT R202, R202, 0x7632, R202 ;  /* 0x00007632caca7816 */ /* 0x000fe200000000ca */
[----:B------:R-:W-:Y:S01]  /*9bb0*/  IMAD.MOV.U32 R174, RZ, RZ, R26 ;  /* 0x000000ffffae7224 */ /* 0x000fe200078e001a */
[----:B------:R-:W-:Y:S01]  /*9bc0*/  SEL R26, R194, RZ, !P1 ;  /* 0x000000ffc21a7207 */ /* 0x000fe20004800000 */
[----:B------:R-:W-:Y:S01]  /*9bd0*/  FADD R24, RZ, -R24 ;  /* 0x80000018ff187221 */ /* 0x000fe20000000000 */
[----:B------:R-:W-:Y:S01]  /*9be0*/  IMAD.MOV.U32 R140, RZ, RZ, R27 ;  /* 0x000000ffff8c7224 */ /* 0x000fe200078e001b */
[----:B------:R-:W-:Y:S01]  /*9bf0*/  SEL R27, R203, RZ, P2 ;  /* 0x000000ffcb1b7207 */ /* 0x000fe20001000000 */
[----:B------:R-:W-:Y:S01]  /*9c00*/  IMAD.U32 R25, R202, 0x10000, RZ ;  /* 0x00010000ca197824 */ /* 0x000fe200078e00ff */
[----:B------:R-:W-:Y:S01]  /*9c10*/  PRMT R201, R201, 0x7632, R201 ;  /* 0x00007632c9c97816 */ /* 0x000fe200000000c9 */
[----:B------:R-:W-:Y:S01]  /*9c20*/  IMAD.U32 R26, R26, 0x10000, RZ ;  /* 0x000100001a1a7824 */ /* 0x000fe200078e00ff */
[----:B------:R-:W-:-:S02]  /*9c30*/  FSETP.NAN.AND P1, PT, R24, R24, PT ;  /* 0x000000181800720b */ /* 0x000fc40003f28000 */
[----:B------:R-:W-:Y:S01]  /*9c40*/  SEL R193, R193, RZ, !P0 ;  /* 0x000000ffc1c17207 */ /* 0x000fe20004000000 */
[----:B------:R-:W-:Y:S01]  /*9c50*/  IMAD.U32 R27, R27, 0x10000, RZ ;  /* 0x000100001b1b7824 */ /* 0x000fe200078e00ff */
[----:B------:R-:W-:Y:S01]  /*9c60*/  FSETP.GTU.AND P3, PT, R25, RZ, PT ;  /* 0x000000ff1900720b */ /* 0x000fe20003f6c000 */
[----:B------:R-:W-:Y:S01]  /*9c70*/  FADD R26, RZ, -R26 ;  /* 0x8000001aff1a7221 */ /* 0x000fe20000000000 */
        /* <DEDUP_REMOVED lines=15> */
[----:B------:R-:W-:-:S05]  /*9d70*/  FSETP.GT.AND P0, PT, R25, R27, PT ;  /* 0x0000001b1900720b */ /* 0x000fca0003f04000 */
[----:B------:R-:W-:Y:S01]  /*9d80*/  @!P1 FSEL R25, R25, R27, P0 ;  /* 0x0000001b19199208 */ /* 0x000fe20000000000 */
[----:B------:R-:W-:-:S05]  /*9d90*/  IMAD.U32 R27, R192, 0x10000, RZ ;  /* 0x00010000c01b7824 */ /* 0x000fca00078e00ff */
[----:B------:R-:W-:Y:S01]  /*9da0*/  FSETP.GE.AND P1, PT, R27, RZ, PT ;  /* 0x000000ff1b00720b */ /* 0x000fe20003f26000 */
[----:B------:R-:W-:Y:S02]  /*9db0*/  IMAD.U32 R27, R207, 0x10000, RZ ;  /* 0x00010000cf1b7824 */ /* 0x000fe400078e00ff */
[----:B------:R-:W-:-:S03]  /*9dc0*/  IMAD.U32 R84, R206, 0x10000, RZ ;  /* 0x00010000ce547824 */ /* 0x000fc600078e00ff */
[----:B------:R-:W-:Y:S02]  /*9dd0*/  FSETP.GE.AND P2, PT, R27, RZ, PT ;  /* 0x000000ff1b00720b */ /* 0x000fe40003f46000 */
[----:B------:R-:W-:Y:S02]  /*9de0*/  PRMT R27, R200, 0x7632, R27 ;  /* 0x00007632c81b7816 */ /* 0x000fe4000000001b */
[----:B------:R-:W-:-:S03]  /*9df0*/  FSETP.GE.AND P0, PT, R84, RZ, PT ;  /* 0x000000ff5400720b */ /* 0x000fc60003f06000 */
[----:B------:R-:W-:Y:S01]  /*9e00*/  IMAD.U32 R84, R27, 0x10000, RZ ;  /* 0x000100001b547824 */ /* 0x000fe200078e00ff */
[----:B------:R-:W-:Y:S02]  /*9e10*/  SEL R85, R207, RZ, !P2 ;  /* 0x000000ffcf557207 */ /* 0x000fe40005000000 */
[----:B------:R-:W-:Y:S02]  /*9e20*/  SEL R86, R192, RZ, !P1 ;  /* 0x000000ffc0567207 */ /* 0x000fe40004800000 */
[----:B------:R-:W-:Y:S01]  /*9e30*/  FSETP.GTU.AND P1, PT, R84, RZ, PT ;  /* 0x000000ff5400720b */ /* 0x000fe20003f2c000 */
[----:B------:R-:W-:Y:S02]  /*9e40*/  IMAD.U32 R84, R215, 0x10000, RZ ;  /* 0x00010000d7547824 */ /* 0x000fe400078e00ff */
[----:B------:R-:W-:Y:S01]  /*9e50*/  IMAD.U32 R85, R85, 0x10000, RZ ;  /* 0x0001000055557824 */ /* 0x000fe200078e00ff */
[----:B------:R-:W-:Y:S01]  /*9e60*/  SEL R27, R27, RZ, P1 ;  /* 0x000000ff1b1b7207 */ /* 0x000fe20000800000 */
[----:B------:R-:W-:Y:S01]  /*9e70*/  IMAD.U32 R86, R86, 0x10000, RZ ;  /* 0x0001000056567824 */ /* 0x000fe200078e00ff */
[----:B------:R-:W-:Y:S01]  /*9e80*/  FSETP.GTU.AND P1, PT, R84, RZ, PT ;  /* 0x000000ff5400720b */ /* 0x000fe20003f2c000 */
[----:B------:R-:W-:-:S02]  /*9e90*/  FADD R85, RZ, -R85 ;  /* 0x80000055ff557221 */ /* 0x000fc40000000000 */
[----:B------:R-:W-:Y:S01]  /*9ea0*/  FADD R86, RZ, -R86 ;  /* 0x80000056ff567221 */ /* 0x000fe20000000000 */
[----:B------:R-:W-:Y:S02]  /*9eb0*/  SEL R84, R215, RZ, P1 ;  /* 0x000000ffd7547207 */ /* 0x000fe40000800000 */
[----:B------:R-:W-:Y:S02]  /*9ec0*/  FSETP.NAN.AND P5, PT, R85, R85, PT ;  /* 0x000000555500720b */ /* 0x000fe40003fa8000 */
[----:B------:R-:W-:Y:S01]  /*9ed0*/  FSETP.NAN.AND P4, PT, R86, R86, PT ;  /* 0x000000565600720b */ /* 0x000fe20003f88000 */
[----:B------:R-:W-:Y:S02]  /*9ee0*/  IMAD.U32 R84, R84, 0x10000, RZ ;  /* 0x0001000054547824 */ /* 0x000fe400078e00ff */
[----:B------:R-:W-:Y:S02]  /*9ef0*/  IMAD.U32 R87, R205, 0x10000, RZ ;  /* 0x00010000cd577824 */ /* 0x000fe400078e00ff */
[----:B------:R-:W-:Y:S01]  /*9f00*/  IMAD.U32 R27, R27, 0x10000, RZ ;  /* 0x000100001b1b7824 */ /* 0x000fe200078e00ff */
[----:B------:R-:W-:-:S02]  /*9f10*/  FSETP.GT.AND P3, PT, R85, R84, PT ;  /* 0x000000545500720b */ /* 0x000fc40003f64000 */
[----:B------:R-:W-:Y:S01]  /*9f20*/  FSETP.GE.AND P1, PT, R87, RZ, PT ;  /* 0x000000ff5700720b */ /* 0x000fe20003f26000 */
[----:B------:R-:W-:Y:S01]  /*9f30*/  IMAD.U32 R87, R214, 0x10000, RZ ;  /* 0x00010000d6577824 */ /* 0x000fe200078e00ff */
[CC--:B------:R-:W-:Y:S02]  /*9f40*/  FSETP.GT.AND P2, PT, R86.reuse, R27.reuse, PT ;  /* 0x0000001b5600720b */ /* 0x0c0fe40003f44000 */
[----:B------:R-:W-:Y:S02]  /*9f50*/  @!P5 FSEL R85, R85, R84, P3 ;  /* 0x000000545555d208 */ /* 0x000fe40001800000 */
[----:B------:R-:W-:Y:S02]  /*9f60*/  SEL R84, R205, RZ, !P1 ;  /* 0x000000ffcd547207 */ /* 0x000fe40004800000 */
[----:B------:R-:W-:Y:S02]  /*9f70*/  @!P4 FSEL R86, R86, R27, P2 ;  /* 0x0000001b5656c208 */ /* 0x000fe40001000000 */
[----:B------:R-:W-:-:S02]  /*9f80*/  SEL R27, R206, RZ, !P0 ;  /* 0x000000ffce1b7207 */ /* 0x000fc40004000000 */
[----:B------:R-:W-:Y:S01]  /*9f90*/  FSETP.GTU.AND P0, PT, R87, RZ, PT ;  /* 0x000000ff5700720b */ /* 0x000fe20003f0c000 */
[----:B------:R-:W-:Y:S02]  /*9fa0*/  IMAD.U32 R87, R213, 0x10000, RZ ;  /* 0x00010000d5577824 */ /* 0x000fe400078e00ff */
[----:B------:R-:W-:-:S03]  /*9fb0*/  IMAD.U32 R84, R84, 0x10000, RZ ;  /* 0x0001000054547824 */ /* 0x000fc600078e00ff */
[----:B------:R-:W-:Y:S01]  /*9fc0*/  FSETP.GTU.AND P1, PT, R87, RZ, PT ;  /* 0x000000ff5700720b */ /* 0x000fe20003f2c000 */
[----:B------:R-:W-:-:S03]  /*9fd0*/  FADD R84, RZ, -R84 ;  /* 0x80000054ff547221 */ /* 0x000fc60000000000 */
[----:B------:R-:W-:Y:S02]  /*9fe0*/  SEL R87, R213, RZ, P1 ;  /* 0x000000ffd5577207 */ /* 0x000fe40000800000 */
[----:B------:R-:W-:-:S03]  /*9ff0*/  FSETP.NAN.AND P2, PT, R84, R84, PT ;  /* 0x000000545400720b */ /* 0x000fc60003f48000 */
[----:B------:R-:W-:Y:S01]  /*a000*/  IMAD.U32 R87, R87, 0x10000, RZ ;  /* 0x0001000057577824 */ /* 0x000fe200078e00ff */
[----:B------:R-:W-:Y:S01]  /*a010*/  SEL R116, R214, RZ, P0 ;  /* 0x000000ffd6747207 */ /* 0x000fe20000000000 */
[----:B------:R-:W-:-:S03]  /*a020*/  IMAD.U32 R27, R27, 0x10000, RZ ;  /* 0x000100001b1b7824 */ /* 0x000fc600078e00ff */
[----:B------:R-:W-:Y:S01]  /*a030*/  FSETP.GT.AND P0, PT, R84, R87, PT ;  /* 0x000000575400720b */ /* 0x000fe20003f04000 */
[----:B------:R-:W-:Y:S01]  /*a040*/  FADD R27, RZ, -R27 ;  /* 0x8000001bff1b7221 */ /* 0x000fe20000000000 */
        /* <DEDUP_REMOVED lines=14> */
[----:B------:R-:W-:-:S04]  /*a130*/  PRMT R118, R215, 0x7632, R118 ;  /* 0x00007632d7767816 */ /* 0x000fc80000000076 */
[----:B------:R-:W-:Y:S02]  /*a140*/  FSETP.GTU.AND P3, PT, R87, RZ, PT ;  /* 0x000000ff5700720b */ /* 0x000fe40003f6c000 */
[----:B------:R-:W-:Y:S01]  /*a150*/  SEL R87, R204, RZ, !P0 ;  /* 0x000000ffcc577207 */ /* 0x000fe20004000000 */
[----:B------:R-:W-:Y:S02]  /*a160*/  IMAD.MOV.U32 R215, RZ, RZ, R177 ;  /* 0x000000ffffd77224 */ /* 0x000fe400078e00b1 */
[----:B------:R-:W-:Y:S02]  /*a170*/  IMAD.MOV.U32 R177, RZ, RZ, R149 ;  /* 0x000000ffffb17224 */ /* 0x000fe400078e0095 */
[----:B------:R-:W-:Y:S02]  /*a180*/  IMAD.U32 R87, R87, 0x10000, RZ ;  /* 0x0001000057577824 */ /* 0x000fe400078e00ff */
[----:B------:R-:W-:Y:S02]  /*a190*/  IMAD.MOV.U32 R149, RZ, RZ, R179 ;  /* 0x000000ffff957224 */ /* 0x000fe400078e00b3 */
[----:B------:R-:W-:-:S02]  /*a1a0*/  IMAD.MOV.U32 R179, RZ, RZ, R173 ;  /* 0x000000ffffb37224 */ /* 0x000fc400078e00ad */
[----:B------:R-:W-:Y:S01]  /*a1b0*/  IMAD.U32 R116, R118, 0x10000, RZ ;  /* 0x0001000076747824 */ /* 0x000fe200078e00ff */
[----:B------:R-:W-:Y:S01]  /*a1c0*/  SEL R117, R117, RZ, !P2 ;  /* 0x000000ff75757207 */ /* 0x000fe20005000000 */
[----:B------:R-:W-:Y:S01]  /*a1d0*/  IMAD.MOV.U32 R173, RZ, RZ, R141 ;  /* 0x000000ffffad7224 */ /* 0x000fe200078e008d */
[----:B------:R-:W-:Y:S01]  /*a1e0*/  FADD R87, RZ, -R87 ;  /* 0x80000057ff577221 */ /* 0x000fe20000000000 */
[----:B------:R-:W-:Y:S02]  /*a1f0*/  IMAD.MOV.U32 R141, RZ, RZ, R140 ;  /* 0x000000ffff8d7224 */ /* 0x000fe400078e008c */
[----:B------:R-:W-:Y:S01]  /*a200*/  IMAD.MOV.U32 R140, RZ, RZ, R142 ;  /* 0x000000ffff8c7224 */ /* 0x000fe200078e008e */
[----:B------:R-:W-:Y:S01]  /*a210*/  FSETP.GTU.AND P0, PT, R116, RZ, PT ;  /* 0x000000ff7400720b */ /* 0x000fe20003f0c000 */
[----:B------:R-:W-:Y:S02]  /*a220*/  IMAD.MOV.U32 R142, RZ, RZ, R143 ;  /* 0x000000ffff8e7224 */ /* 0x000fe400078e008f */
[----:B------:R-:W-:Y:S01]  /*a230*/  IMAD.MOV.U32 R178, RZ, RZ, R123 ;  /* 0x000000ffffb27224 */ /* 0x000fe200078e007b */
[----:B------:R-:W-:Y:S01]  /*a240*/  SEL R116, R206, RZ, !P1 ;  /* 0x000000ffce747207 */ /* 0x000fe20004800000 */
[----:B------:R-:W-:Y:S01]  /*a250*/  IMAD.MOV.U32 R143, RZ, RZ, R124 ;  /* 0x000000ffff8f7224 */ /* 0x000fe200078e007c */
[----:B------:R-:W-:Y:S01]  /*a260*/  PRMT R214, R214, 0x7632, R214 ;  /* 0x00007632d6d67816 */ /* 0x000fe200000000d6 */
[----:B------:R-:W-:Y:S01]  /*a270*/  IMAD.MOV.U32 R123, RZ, RZ, R119 ;  /* 0x000000ffff7b7224 */ /* 0x000fe200078e0077 */
[----:B------:R-:W-:Y:S01]  /*a280*/  SEL R119, R212, RZ, P3 ;  /* 0x000000ffd4777207 */ /* 0x000fe20001800000 */
[----:B------:R-:W-:Y:S01]  /*a290*/  IMAD.MOV.U32 R124, RZ, RZ, R125 ;  /* 0x000000ffff7c7224 */ /* 0x000fe200078e007d */
[----:B------:R-:W-:Y:S01]  /*a2a0*/  FSETP.NAN.AND P1, PT, R87, R87, PT ;  /* 0x000000575700720b */ /* 0x000fe20003f28000 */
[----:B------:R-:W-:-:S02]  /*a2b0*/  IMAD.MOV.U32 R125, RZ, RZ, R126 ;  /* 0x000000ffff7d7224 */ /* 0x000fc400078e007e */
[----:B------:R-:W-:Y:S02]  /*a2c0*/  IMAD.U32 R117, R117, 0x10000, RZ ;  /* 0x0001000075757824 */ /* 0x000fe400078e00ff */
[----:B------:R-:W-:Y:S02]  /*a2d0*/  IMAD.MOV.U32 R126, RZ, RZ, R127 ;  /* 0x000000ffff7e7224 */ /* 0x000fe400078e007f */
[----:B------:R-:W-:Y:S01]  /*a2e0*/  IMAD.MOV.U32 R127, RZ, RZ, R121 ;  /* 0x000000ffff7f7224 */ /* 0x000fe200078e0079 */
[----:B------:R-:W-:Y:S01]  /*a2f0*/  FADD R117, RZ, -R117 ;  /* 0x80000075ff757221 */ /* 0x000fe20000000000 */
[----:B------:R-:W-:Y:S02]  /*a300*/  IMAD.MOV.U32 R121, RZ, RZ, R120 ;  /* 0x000000ffff797224 */ /* 0x000fe400078e0078 */
[----:B------:R-:W-:Y:S02]  /*a310*/  IMAD.U32 R119, R119, 0x10000, RZ ;  /* 0x0001000077777824 */ /* 0x000fe400078e00ff */
[----:B------:R-:W-:-:S02]  /*a320*/  IMAD.U32 R120, R214, 0x10000, RZ ;  /* 0x00010000d6787824 */ /* 0x000fc400078e00ff */
[----:B------:R-:W-:Y:S01]  /*a330*/  IMAD.U32 R116, R116, 0x10000, RZ ;  /* 0x0001000074747824 */ /* 0x000fe200078e00ff */
[----:B------:R-:W-:Y:S02]  /*a340*/  SEL R118, R118, RZ, P0 ;  /* 0x000000ff76767207 */ /* 0x000fe40000000000 */
[----:B------:R-:W-:Y:S01]  /*a350*/  FSETP.GT.AND P0, PT, R87, R119, PT ;  /* 0x000000775700720b */ /* 0x000fe20003f04000 */
        /* <DEDUP_REMOVED lines=19> */
[----:B------:R-:W-:Y:S01]  /*a490*/  IMAD.U32 R118, R213, 0x10000, RZ ;  /* 0x00010000d5767824 */ /* 0x000fe200078e00ff */
[----:B------:R-:W-:Y:S02]  /*a4a0*/  PRMT R212, R212, 0x7632, R212 ;  /* 0x00007632d4d47816 */ /* 0x000fe400000000d4 */
[----:B------:R-:W-:Y:S02]  /*a4b0*/  SEL R119, R119, RZ, !P0 ;  /* 0x000000ff77777207 */ /* 0x000fe40004000000 */
[----:B------:R-:W-:Y:S02]  /*a4c0*/  FSETP.GTU.AND P2, PT, R118, RZ, PT ;  /* 0x000000ff7600720b */ /* 0x000fe40003f4c000 */
[----:B------:R-:W-:Y:S01]  /*a4d0*/  SEL R118, R205, RZ, !P1 ;  /* 0x000000ffcd767207 */ /* 0x000fe20004800000 */
[----:B------:R-:W-:Y:S02]  /*a4e0*/  IMAD.U32 R120, R212, 0x10000, RZ ;  /* 0x00010000d4787824 */ /* 0x000fe400078e00ff */
[----:B------:R-:W-:-:S02]  /*a4f0*/  IMAD.U32 R119, R119, 0x10000, RZ ;  /* 0x0001000077777824 */ /* 0x000fc400078e00ff */
[----:B------:R-:W-:Y:S01]  /*a500*/  IMAD.U32 R118, R118, 0x10000, RZ ;  /* 0x0001000076767824 */ /* 0x000fe200078e00ff */
[----:B------:R-:W-:-:S03]  /*a510*/  FSETP.GTU.AND P0, PT, R120, RZ, PT ;  /* 0x000000ff7800720b */ /* 0x000fc60003f0c000 */
[----:B------:R-:W-:Y:S01]  /*a520*/  FADD R120, RZ, -R118 ;  /* 0x80000076ff787221 */ /* 0x000fe20000000000 */
[----:B------:R-:W-:Y:S01]  /*a530*/  FADD R118, RZ, -R119 ;  /* 0x80000077ff767221 */ /* 0x000fe20000000000 */
[----:B------:R-:W-:-:S05]  /*a540*/  IMAD.U32 R119, R211, 0x10000, RZ ;  /* 0x00010000d3777824 */ /* 0x000fca00078e00ff */
[----:B------:R-:W-:Y:S01]  /*a550*/  FSETP.GE.AND P1, PT, R119, RZ, PT ;  /* 0x000000ff7700720b */ /* 0x000fe20003f26000 */
[----:B------:R-:W-:Y:S01]  /*a560*/  IMAD.U32 R119, R210, 0x10000, RZ ;  /* 0x00010000d2777824 */ /* 0x000fe200078e00ff */
[----:B------:R-:W-:Y:S01]  /*a570*/  SEL R212, R212, RZ, P0 ;  /* 0x000000ffd4d47207 */ /* 0x000fe20000000000 */
[----:B------:R-:W-:-:S03]  /*a580*/  IMAD.MOV.U32 R188, RZ, RZ, R121 ;  /* 0x000000ffffbc7224 */ /* 0x000fc600078e0079 */
[----:B------:R-:W-:Y:S01]  /*a590*/  FSETP.GE.AND P0, PT, R119, RZ, PT ;  /* 0x000000ff7700720b */ /* 0x000fe20003f06000 */
[----:B------:R-:W-:Y:S01]  /*a5a0*/  IMAD.U32 R119, R219, 0x10000, RZ ;  /* 0x00010000db777824 */ /* 0x000fe200078e00ff */
[----:B------:R-:W-:Y:S02]  /*a5b0*/  FSETP.NAN.AND P4, PT, R118, R118, PT ;  /* 0x000000767600720b */ /* 0x000fe40003f88000 */
[----:B------:R-:W-:Y:S01]  /*a5c0*/  SEL R121, R210, RZ, !P0 ;  /* 0x000000ffd2797207 */ /* 0x000fe20004000000 */
[----:B------:R-:W-:Y:S01]  /*a5d0*/  IMAD.U32 R212, R212, 0x10000, RZ ;  /* 0x00010000d4d47824 */ /* 0x000fe200078e00ff */
[----:B------:R-:W-:Y:S01]  /*a5e0*/  FSETP.GTU.AND P0, PT, R119, RZ, PT ;  /* 0x000000ff7700720b */ /* 0x000fe20003f0c000 */
[----:B------:R-:W-:Y:S01]  /*a5f0*/  IMAD.MOV.U32 R189, RZ, RZ, R122 ;  /* 0x000000ffffbd7224 */ /* 0x000fe200078e007a */
[----:B------:R-:W-:Y:S01]  /*a600*/  SEL R213, R213, RZ, P2 ;  /* 0x000000ffd5d57207 */ /* 0x000fe20001000000 */
[----:B------:R-:W-:Y:S01]  /*a610*/  IMAD.U32 R119, R218, 0x10000, RZ ;  /* 0x00010000da777824 */ /* 0x000fe200078e00ff */
[----:B------:R-:W-:Y:S01]  /*a620*/  FSETP.NAN.AND P5, PT, R120, R120, PT ;  /* 0x000000787800720b */ /* 0x000fe20003fa8000 */
[----:B------:R-:W-:Y:S01]  /*a630*/  IMAD.U32 R121, R121, 0x10000, RZ ;  /* 0x0001000079797824 */ /* 0x000fe200078e00ff */
[----:B------:R-:W-:Y:S01]  /*a640*/  SEL R122, R211, RZ, !P1 ;  /* 0x000000ffd37a7207 */ /* 0x000fe20004800000 */
[----:B------:R-:W-:Y:S01]  /*a650*/  IMAD.U32 R213, R213, 0x10000, RZ ;  /* 0x00010000d5d57824 */ /* 0x000fe200078e00ff */
[-C--:B------:R-:W-:Y:S01]  /*a660*/  FSETP.GT.AND P2, PT, R118, R212.reuse, PT ;  /* 0x000000d47600720b */ /* 0x080fe20003f44000 */
        /* <DEDUP_REMOVED lines=8> */
[----:B------:R-:W-:Y:S01]  /*a6f0*/  IMAD.MOV.U32 R197, RZ, RZ, R123 ;  /* 0x000000ffffc57224 */ /* 0x000fe200078e007b */
[----:B------:R-:W-:Y:S01]  /*a700*/  @!P5 FSEL R120, R120, R213, P3 ;  /* 0x000000d57878d208 */ /* 0x000fe20001800000 */
[----:B------:R-:W-:Y:S01]  /*a710*/  IMAD.U32 R119, R119, 0x10000, RZ ;  /* 0x0001000077777824 */ /* 0x000fe200078e00ff */
        /* <DEDUP_REMOVED lines=13> */
[----:B------:R-:W-:Y:S01]  /*a7f0*/  SEL R119, R209, RZ, !P1 ;  /* 0x000000ffd1777207 */ /* 0x000fe20004800000 */
[----:B------:R-:W-:Y:S01]  /*a800*/  IMAD.MOV.U32 R176, RZ, RZ, R124 ;  /* 0x000000ffffb07224 */ /* 0x000fe200078e007c */
[----:B------:R-:W-:-:S03]  /*a810*/  SEL R124, R208, RZ, !P0 ;  /* 0x000000ffd07c7207 */ /* 0x000fc60004000000 */
[----:B------:R-:W-:Y:S02]  /*a820*/  IMAD.U32 R119, R119, 0x10000, RZ ;  /* 0x0001000077777824 */ /* 0x000fe400078e00ff */
[----:B------:R-:W-:Y:S02]  /*a830*/  IMAD.U32 R123, R216, 0x10000, RZ ;  /* 0x00010000d87b7824 */ /* 0x000fe400078e00ff */
[----:B------:R-:W-:Y:S01]  /*a840*/  FADD R119, RZ, -R119 ;  /* 0x80000077ff777221 */ /* 0x000fe20000000000 */
[----:B------:R-:W-:Y:S02]  /*a850*/  IMAD.U32 R124, R124, 0x10000, RZ ;  /* 0x000100007c7c7824 */ /* 0x000fe400078e00ff */
[----:B------:R-:W-:Y:S01]  /*a860*/  IMAD.MOV.U32 R199, RZ, RZ, R125 ;  /* 0x000000ffffc77224 */ /* 0x000fe200078e007d */
[----:B------:R-:W-:Y:S01]  /*a870*/  FSETP.GTU.AND P0, PT, R123, RZ, PT ;  /* 0x000000ff7b00720b */ /* 0x000fe20003f0c000 */
[----:B------:R-:W-:Y:S01]  /*a880*/  FADD R123, RZ, -R124 ;  /* 0x8000007cff7b7221 */ /* 0x000fe20000000000 */
[----:B------:R-:W-:-:S02]  /*a890*/  SEL R125, R217, RZ, P3 ;  /* 0x000000ffd97d7207 */ /* 0x000fc40001800000 */
[----:B------:R-:W-:Y:S02]  /*a8a0*/  FSETP.NAN.AND P2, PT, R119, R119, PT ;  /* 0x000000777700720b */ /* 0x000fe40003f48000 */
[----:B------:R-:W-:Y:S01]  /*a8b0*/  SEL R124, R216, RZ, P0 ;  /* 0x000000ffd87c7207 */ /* 0x000fe20000000000 */
[----:B------:R-:W-:Y:S01]  /*a8c0*/  IMAD.U32 R125, R125, 0x10000, RZ ;  /* 0x000100007d7d7824 */ /* 0x000fe200078e00ff */
[----:B------:R-:W-:-:S03]  /*a8d0*/  FSETP.NAN.AND P1, PT, R123, R123, PT ;  /* 0x0000007b7b00720b */ /* 0x000fc60003f28000 */
[----:B------:R-:W-:Y:S01]  /*a8e0*/  IMAD.U32 R124, R124, 0x10000, RZ ;  /* 0x000100007c7c7824 */ /* 0x000fe200078e00ff */
[----:B------:R-:W-:-:S05]  /*a8f0*/  FSETP.GT.AND P0, PT, R119, R125, PT ;  /* 0x0000007d7700720b */ /* 0x000fca0003f04000 */
[----:B------:R-:W-:Y:S02]  /*a900*/  @!P2 FSEL R119, R119, R125, P0 ;  /* 0x0000007d7777a208 */ /* 0x000fe40000000000 */
[-C--:B------:R-:W-:Y:S02]  /*a910*/  FSETP.GT.AND P0, PT, R123, R124.reuse, PT ;  /* 0x0000007c7b00720b */ /* 0x080fe40003f04000 */
        /* <DEDUP_REMOVED lines=19> */
[----:B------:R-:W-:Y:S01]  /*aa50*/  SEL R125, R210, RZ, !P1 ;  /* 0x000000ffd27d7207 */ /* 0x000fe20004800000 */
[----:B------:R-:W-:Y:S01]  /*aa60*/  IMAD.MOV.U32 R198, RZ, RZ, R127 ;  /* 0x000000ffffc67224 */ /* 0x000fe200078e007f */
[----:B------:R-:W-:Y:S02]  /*aa70*/  SEL R127, R219, RZ, P2 ;  /* 0x000000ffdb7f7207 */ /* 0x000fe40001000000 */
[----:B------:R-:W-:Y:S01]  /*aa80*/  FSETP.NAN.AND P1, PT, R124, R124, PT ;  /* 0x0000007c7c00720b */ /* 0x000fe20003f28000 */
[----:B------:R-:W-:Y:S01]  /*aa90*/  IMAD.U32 R125, R125, 0x10000, RZ ;  /* 0x000100007d7d7824 */ /* 0x000fe200078e00ff */
[----:B------:R-:W-:Y:S02]  /*aaa0*/  PRMT R217, R217, 0x7632, R217 ;  /* 0x00007632d9d97816 */ /* 0x000fe400000000d9 */
[----:B------:R-:W-:Y:S01]  /*aab0*/  SEL R209, R209, RZ, !P0 ;  /* 0x000000ffd1d17207 */ /* 0x000fe20004000000 */
[----:B------:R-:W-:Y:S01]  /*aac0*/  IMAD.MOV.U32 R213, RZ, RZ, R177 ;  /* 0x000000ffffd57224 */ /* 0x000fe200078e00b1 */
[----:B------:R-:W-:Y:S01]  /*aad0*/  FADD R125, RZ, -R125 ;  /* 0x8000007dff7d7221 */ /* 0x000fe20000000000 */
[----:B------:R-:W-:-:S02]  /*aae0*/  IMAD.MOV.U32 R177, RZ, RZ, R140 ;  /* 0x000000ffffb17224 */ /* 0x000fc400078e008c */
[----:B------:R-:W-:Y:S02]  /*aaf0*/  IMAD.U32 R127, R127, 0x10000, RZ ;  /* 0x000100007f7f7824 */ /* 0x000fe400078e00ff */
[----:B------:R-:W-:Y:S02]  /*ab00*/  IMAD.U32 R140, R217, 0x10000, RZ ;  /* 0x00010000d98c7824 */ /* 0x000fe400078e00ff */
[----:B------:R-:W-:Y:S01]  /*ab10*/  IMAD.U32 R209, R209, 0x10000, RZ ;  /* 0x00010000d1d17824 */ /* 0x000fe200078e00ff */
[----:B------:R-:W-:Y:S01]  /*ab20*/  SEL R218, R218, RZ, P3 ;  /* 0x000000ffdada7207 */ /* 0x000fe20001800000 */
[----:B------:R-:W-:Y:S01]  /*ab30*/  IMAD.MOV.U32 R190, RZ, RZ, R126 ;  /* 0x000000ffffbe7224 */ /* 0x000fe200078e007e */
        /* <DEDUP_REMOVED lines=20> */
[----:B------:R-:W-:Y:S01]  /*ac80*/  FSETP.GE.AND P0, PT, R140, RZ, PT ;  /* 0x000000ff8c00720b */ /* 0x000fe20003f06000 */
[----:B------:R-:W-:Y:S02]  /*ac90*/  IMAD.MOV.U32 R214, RZ, RZ, R178 ;  /* 0x000000ffffd67224 */ /* 0x000fe400078e00b2 */
[----:B------:R-:W-:Y:S02]  /*aca0*/  IMAD.U32 R140, R127, 0x10000, RZ ;  /* 0x000100007f8c7824 */ /* 0x000fe400078e00ff */
[----:B------:R-:W-:Y:S01]  /*acb0*/  IMAD.MOV.U32 R178, RZ, RZ, R142 ;  /* 0x000000ffffb27224 */ /* 0x000fe200078e008e */
[----:B------:R-:W-:Y:S01]  /*acc0*/  SEL R142, R208, RZ, !P1 ;  /* 0x000000ffd08e7207 */ /* 0x000fe20004800000 */
[----:B------:R-:W-:Y:S01]  /*acd0*/  IMAD.MOV.U32 R212, RZ, RZ, R149 ;  /* 0x000000ffffd47224 */ /* 0x000fe200078e0095 */
[----:B------:R-:W-:Y:S01]  /*ace0*/  FSETP.GTU.AND P1, PT, R140, RZ, PT ;  /* 0x000000ff8c00720b */ /* 0x000fe20003f2c000 */
[----:B------:R-:W-:Y:S01]  /*acf0*/  IMAD.MOV.U32 R149, RZ, RZ, R179 ;  /* 0x000000ffff957224 */ /* 0x000fe200078e00b3 */
[----:B------:R-:W-:Y:S01]  /*ad00*/  SEL R140, R223, RZ, !P2 ;  /* 0x000000ffdf8c7207 */ /* 0x000fe20005000000 */
[----:B------:R-:W-:-:S02]  /*ad10*/  IMAD.MOV.U32 R179, RZ, RZ, R173 ;  /* 0x000000ffffb37224 */ /* 0x000fc400078e00ad */
        /* <DEDUP_REMOVED lines=16> */
[----:B------:R-:W-:Y:S02]  /*ae20*/  FSETP.GT.AND P3, PT, R140, R141, PT ;  /* 0x0000008d8c00720b */ /* 0x000fe40003f64000 */
        /* <DEDUP_REMOVED lines=19> */
[-C--:B------:R-:W-:Y:S02]  /*af60*/  FSETP.GT.AND P0, PT, R127, R143.reuse, PT ;  /* 0x0000008f7f00720b */ /* 0x080fe40003f04000 */
        /* <DEDUP_REMOVED lines=19> */
[----:B------:R-:W-:Y:S01]  /*b0a0*/  IMAD.U32 R149, R150, 0x10000, RZ ;  /* 0x0001000096957824 */ /* 0x000fe200078e00ff */
[----:B------:R-:W-:Y:S01]  /*b0b0*/  SEL R148, R148, RZ, !P2 ;  /* 0x000000ff94947207 */ /* 0x000fe20005000000 */
[----:B------:R-:W-:Y:S01]  /*b0c0*/  FADD R143, RZ, -R143 ;  /* 0x8000008fff8f7221 */ /* 0x000fe20000000000 */
[----:B------:R-:W-:-:S02]  /*b0d0*/  IMAD.MOV.U32 R208, RZ, RZ, R199 ;  /* 0x000000ffffd07224 */ /* 0x000fc400078e00c7 */
[----:B------:R-:W-:Y:S01]  /*b0e0*/  IMAD.MOV.U32 R199, RZ, RZ, R178 ;  /* 0x000000ffffc77224 */ /* 0x000fe200078e00b2 */
[----:B------:R-:W-:Y:S01]  /*b0f0*/  FSETP.GTU.AND P0, PT, R149, RZ, PT ;  /* 0x000000ff9500720b */ /* 0x000fe20003f0c000 */
[----:B------:R-:W-:Y:S01]  /*b100*/  IMAD.MOV.U32 R178, RZ, RZ, R151 ;  /* 0x000000ffffb27224 */ /* 0x000fe200078e0097 */
[----:B------:R-:W-:Y:S01]  /*b110*/  SEL R149, R222, RZ, !P1 ;  /* 0x000000ffde957207 */ /* 0x000fe20004800000 */
[----:B------:R-:W-:Y:S01]  /*b120*/  IMAD.U32 R148, R148, 0x10000, RZ ;  /* 0x0001000094947824 */ /* 0x000fe200078e00ff */
[----:B------:R-:W-:Y:S02]  /*b130*/  SEL R151, R236, RZ, P3 ;  /* 0x000000ffec977207 */ /* 0x000fe40001800000 */
[----:B------:R-:W-:Y:S02]  /*b140*/  PRMT R238, R238, 0x7632, R238 ;  /* 0x00007632eeee7816 */ /* 0x000fe400000000ee */
[----:B------:R-:W-:Y:S01]  /*b150*/  FSETP.NAN.AND P1, PT, R143, R143, PT ;  /* 0x0000008f8f00720b */ /* 0x000fe20003f28000 */
[----:B------:R-:W-:Y:S01]  /*b160*/  IMAD.MOV.U32 R210, RZ, RZ, R198 ;  /* 0x000000ffffd27224 */ /* 0x000fe200078e00c6 */
[----:B------:R-:W-:Y:S01]  /*b170*/  FADD R148, RZ, -R148 ;  /* 0x80000094ff947221 */ /* 0x000fe20000000000 */
[----:B------:R-:W-:-:S02]  /*b180*/  IMAD.MOV.U32 R198, RZ, RZ, R172 ;  /* 0x000000ffffc67224 */ /* 0x000fc400078e00ac */
[----:B------:R-:W-:Y:S02]  /*b190*/  IMAD.U32 R151, R151, 0x10000, RZ ;  /* 0x0001000097977824 */ /* 0x000fe400078e00ff */
[----:B------:R-:W-:Y:S02]  /*b1a0*/  IMAD.U32 R172, R238, 0x10000, RZ ;  /* 0x00010000eeac7824 */ /* 0x000fe400078e00ff */
[----:B------:R-:W-:Y:S01]  /*b1b0*/  IMAD.U32 R149, R149, 0x10000, RZ ;  /* 0x0001000095957824 */ /* 0x000fe200078e00ff */
[----:B------:R-:W-:Y:S02]  /*b1c0*/  SEL R150, R150, RZ, P0 ;  /* 0x000000ff96967207 */ /* 0x000fe40000000000 */
[CC--:B------:R-:W-:Y:S01]  /*b1d0*/  FSETP.GT.AND P0, PT, R143.reuse, R151.reuse, PT ;  /* 0x000000978f00720b */ /* 0x0c0fe20003f04000 */
        /* <DEDUP_REMOVED lines=22> */
[----:B------:R-:W-:Y:S01]  /*b340*/  FSETP.GTU.AND P0, PT, R172, RZ, PT ;  /* 0x000000ffac00720b */ /* 0x000fe20003f0c000 */
[----:B------:R-:W-:Y:S02]  /*b350*/  IMAD.U32 R150, R237, 0x10000, RZ ;  /* 0x00010000ed967824 */ /* 0x000fe400078e00ff */
[----:B------:R-:W-:Y:S02]  /*b360*/  IMAD.U32 R151, R151, 0x10000, RZ ;  /* 0x0001000097977824 */ /* 0x000fe400078e00ff */
[----:B------:R-:W-:-:S02]  /*b370*/  IMAD.U32 R172, R227, 0x10000, RZ ;  /* 0x00010000e3ac7824 */ /* 0x000fc400078e00ff */
[----:B------:R-:W-:Y:S01]  /*b380*/  FADD R151, RZ, -R151 ;  /* 0x80000097ff977221 */ /* 0x000fe20000000000 */
[----:B------:R-:W-:Y:S02]  /*b390*/  FSETP.GTU.AND P2, PT, R150, RZ, PT ;  /* 0x000000ff9600720b */ /* 0x000fe40003f4c000 */
[----:B------:R-:W-:Y:S02]  /*b3a0*/  SEL R150, R221, RZ, !P1 ;  /* 0x000000ffdd967207 */ /* 0x000fe40004800000 */
[----:B------:R-:W-:Y:S02]  /*b3b0*/  SEL R236, R236, RZ, P0 ;  /* 0x000000ffecec7207 */ /* 0x000fe40000000000 */
[----:B------:R-:W-:Y:S02]  /*b3c0*/  FSETP.NAN.AND P4, PT, R151, R151, PT ;  /* 0x000000979700720b */ /* 0x000fe40003f88000 */
[----:B------:R-:W-:Y:S01]  /*b3d0*/  FSETP.GE.AND P1, PT, R172, RZ, PT ;  /* 0x000000ffac00720b */ /* 0x000fe20003f26000 */
[----:B------:R-:W-:-:S02]  /*b3e0*/  IMAD.U32 R172, R226, 0x10000, RZ ;  /* 0x00010000e2ac7824 */ /* 0x000fc400078e00ff */
[----:B------:R-:W-:Y:S02]  /*b3f0*/  IMAD.U32 R236, R236, 0x10000, RZ ;  /* 0x00010000ecec7824 */ /* 0x000fe400078e00ff */
[----:B------:R-:W-:Y:S01]  /*b400*/  IMAD.U32 R150, R150, 0x10000, RZ ;  /* 0x0001000096967824 */ /* 0x000fe200078e00ff */
[----:B------:R-:W-:Y:S01]  /*b410*/  FSETP.GE.AND P0, PT, R172, RZ, PT ;  /* 0x000000ffac00720b */ /* 0x000fe20003f06000 */
[----:B------:R-:W-:Y:S01]  /*b420*/  IMAD.MOV.U32 R238, RZ, RZ, R173 ;  /* 0x000000ffffee7224 */ /* 0x000fe200078e00ad */
[----:B------:R-:W-:Y:S01]  /*b430*/  SEL R237, R237, RZ, P2 ;  /* 0x000000ffeded7207 */ /* 0x000fe20001000000 */
[----:B------:R-:W-:Y:S01]  /*b440*/  IMAD.U32 R173, R243, 0x10000, RZ ;  /* 0x00010000f3ad7824 */ /* 0x000fe200078e00ff */
[CC--:B------:R-:W-:Y:S01]  /*b450*/  FSETP.GT.AND P2, PT, R151.reuse, R236.reuse, PT ;  /* 0x000000ec9700720b */ /* 0x0c0fe20003f44000 */
[----:B------:R-:W-:Y:S01]  /*b460*/  FADD R150, RZ, -R150 ;  /* 0x80000096ff967221 */ /* 0x000fe20000000000 */
[----:B------:R-:W-:Y:S02]  /*b470*/  SEL R172, R226, RZ, !P0 ;  /* 0x000000ffe2ac7207 */ /* 0x000fe40004000000 */
[----:B------:R-:W-:Y:S01]  /*b480*/  @!P4 FSEL R151, R151, R236, P2 ;  /* 0x000000ec9797c208 */ /* 0x000fe20001000000 */
[----:B------:R-:W-:Y:S01]  /*b490*/  IMAD.MOV.U32 R236, RZ, RZ, R175 ;  /* 0x000000ffffec7224 */ /* 0x000fe200078e00af */
[----:B------:R-:W-:Y:S01]  /*b4a0*/  FSETP.GTU.AND P0, PT, R173, RZ, PT ;  /* 0x000000ffad00720b */ /* 0x000fe20003f0c000 */
[----:B------:R-:W-:Y:S01]  /*b4b0*/  IMAD.U32 R173, R242, 0x10000, RZ ;  /* 0x00010000f2ad7824 */ /* 0x000fe200078e00ff */
[----:B------:R-:W-:Y:S01]  /*b4c0*/  FSETP.NAN.AND P5, PT, R150, R150, PT ;  /* 0x000000969600720b */ /* 0x000fe20003fa8000 */
[----:B------:R-:W-:Y:S01]  /*b4d0*/  IMAD.U32 R172, R172, 0x10000, RZ ;  /* 0x00010000acac7824 */ /* 0x000fe200078e00ff */
[----:B------:R-:W-:Y:S01]  /*b4e0*/  SEL R175, R227, RZ, !P1 ;  /* 0x000000ffe3af7207 */ /* 0x000fe20004800000 */
[----:B------:R-:W-:Y:S01]  /*b4f0*/  IMAD.U32 R237, R237, 0x10000, RZ ;  /* 0x00010000eded7824 */ /* 0x000fe200078e00ff */
[----:B------:R-:W-:Y:S01]  /*b500*/  FSETP.GTU.AND P1, PT, R173, RZ, PT ;  /* 0x000000ffad00720b */ /* 0x000fe20003f2c000 */
[----:B------:R-:W-:-:S02]  /*b510*/  FADD R172, RZ, -R172 ;  /* 0x800000acffac7221 */ /* 0x000fc40000000000 */
[----:B------:R-:W-:Y:S01]  /*b520*/  IMAD.U32 R175, R175, 0x10000, RZ ;  /* 0x00010000afaf7824 */ /* 0x000fe200078e00ff */
[----:B------:R-:W-:Y:S02]  /*b530*/  SEL R173, R242, RZ, P1 ;  /* 0x000000fff2ad7207 */ /* 0x000fe40000800000 */
[-C--:B------:R-:W-:Y:S01]  /*b540*/  FSETP.GT.AND P3, PT, R150, R237.reuse, PT ;  /* 0x000000ed9600720b */ /* 0x080fe20003f64000 */
[----:B------:R-:W-:Y:S01]  /*b550*/  FADD R175, RZ, -R175 ;  /* 0x800000afffaf7221 */ /* 0x000fe20000000000 */
        /* <DEDUP_REMOVED lines=13> */
[----:B------:R-:W-:-:S03]  /*b630*/  IMAD.U32 R173, R224, 0x10000, RZ ;  /* 0x00010000e0ad7824 */ /* 0x000fc600078e00ff */
[----:B------:R-:W-:Y:S02]  /*b640*/  SEL R174, R225, RZ, !P1 ;  /* 0x000000ffe1ae7207 */ /* 0x000fe40004800000 */
[----:B------:R-:W-:Y:S01]  /*b650*/  FSETP.GE.AND P0, PT, R173, RZ, PT ;  /* 0x000000ffad00720b */ /* 0x000fe20003f06000 */
[----:B------:R-:W-:Y:S02]  /*b660*/  IMAD.U32 R173, R241, 0x10000, RZ ;  /* 0x00010000f1ad7824 */ /* 0x000fe400078e00ff */
[----:B------:R-:W-:Y:S01]  /*b670*/  IMAD.MOV.U32 R218, RZ, RZ, R176 ;  /* 0x000000ffffda7224 */ /* 0x000fe200078e00b0 */
[----:B------:R-:W-:Y:S01]  /*b680*/  SEL R176, R224, RZ, !P0 ;  /* 0x000000ffe0b07207 */ /* 0x000fe20004000000 */
[----:B------:R-:W-:Y:S01]  /*b690*/  IMAD.U32 R174, R174, 0x10000, RZ ;  /* 0x00010000aeae7824 */ /* 0x000fe200078e00ff */
[----:B------:R-:W-:Y:S01]  /*b6a0*/  FSETP.GTU.AND P3, PT, R173, RZ, PT ;  /* 0x000000ffad00720b */ /* 0x000fe20003f6c000 */
[----:B------:R-:W-:Y:S02]  /*b6b0*/  IMAD.U32 R173, R240, 0x10000, RZ ;  /* 0x00010000f0ad7824 */ /* 0x000fe400078e00ff */
[----:B------:R-:W-:Y:S01]  /*b6c0*/  FADD R174, RZ, -R174 ;  /* 0x800000aeffae7221 */ /* 0x000fe20000000000 */
[----:B------:R-:W-:-:S02]  /*b6d0*/  IMAD.U32 R176, R176, 0x10000, RZ ;  /* 0x00010000b0b07824 */ /* 0x000fc400078e00ff */
[----:B------:R-:W-:Y:S01]  /*b6e0*/  IMAD.MOV.U32 R207, RZ, RZ, R177 ;  /* 0x000000ffffcf7224 */ /* 0x000fe200078e00b1 */
        /* <DEDUP_REMOVED lines=37> */
[----:B------:R-:W-:Y:S01]  /*b940*/  IMAD.MOV.U32 R211, RZ, RZ, R188 ;  /* 0x000000ffffd37224 */ /* 0x000fe200078e00bc */
[----:B------:R-:W-:Y:S01]  /*b950*/  FSETP.GTU.AND P3, PT, R177, RZ, PT ;  /* 0x000000ffb100720b */ /* 0x000fe20003f6c000 */
[----:B------:R-:W-:Y:S01]  /*b960*/  IMAD.U32 R179, R179, 0x10000, RZ ;  /* 0x00010000b3b37824 */ /* 0x000fe200078e00ff */
[----:B------:R-:W-:Y:S01]  /*b970*/  FADD R178, RZ, -R178 ;  /* 0x800000b2ffb27221 */ /* 0x000fe20000000000 */
[----:B------:R-:W-:Y:S02]  /*b980*/  IMAD.U32 R188, R241, 0x10000, RZ ;  /* 0x00010000f1bc7824 */ /* 0x000fe400078e00ff */
[----:B------:R-:W-:Y:S01]  /*b990*/  IMAD.U32 R225, R225, 0x10000, RZ ;  /* 0x00010000e1e17824 */ /* 0x000fe200078e00ff */
[----:B------:R-:W-:Y:S02]  /*b9a0*/  SEL R242, R242, RZ, P3 ;  /* 0x000000fff2f27207 */ /* 0x000fe40001800000 */
[-C--:B------:R-:W-:Y:S01]  /*b9b0*/  FSETP.GT.AND P0, PT, R176, R179.reuse, PT ;  /* 0x000000b3b000720b */ /* 0x080fe20003f04000 */
[----:B------:R-:W-:Y:S01]  /*b9c0*/  FADD R177, RZ, -R225 ;  /* 0x800000e1ffb17221 */ /* 0x000fe20000000000 */
[----:B------:R-:W-:Y:S01]  /*b9d0*/  FSETP.NAN.AND P2, PT, R178, R178, PT ;  /* 0x000000b2b200720b */ /* 0x000fe20003f48000 */
[----:B------:R-:W-:Y:S01]  /*b9e0*/  BAR.SYNC.DEFER_BLOCKING 0x0 ;  /* 0x0000000000007b1d */ /* 0x000fe20000010000 */
        /* <DEDUP_REMOVED lines=11> */
[----:B------:R-:W-:Y:S02]  /*baa0*/  IMAD.U32 R179, R224, 0x10000, RZ ;  /* 0x00010000e0b37824 */ /* 0x000fe400078e00ff */
[----:B------:R-:W-:Y:S01]  /*bab0*/  IMAD.MOV.U32 R239, RZ, RZ, R189 ;  /* 0x000000ffffef7224 */ /* 0x000fe200078e00bd */
[----:B------:R-:W-:Y:S01]  /*bac0*/  PRMT R194, R247, 0x7632, R194 ;  /* 0x00007632f7c27816 */ /* 0x000fe200000000c2 */
[----:B------:R-:W-:Y:S01]  /*bad0*/  IMAD.MOV.U32 R216, RZ, RZ, R190 ;  /* 0x000000ffffd87224 */ /* 0x000fe200078e00be */
[----:B------:R-:W-:Y:S01]  /*bae0*/  FSETP.GE.AND P1, PT, R179, RZ, PT ;  /* 0x000000ffb300720b */ /* 0x000fe20003f26000 */
[----:B------:R-:W-:Y:S01]  /*baf0*/  IMAD.U32 R179, R231, 0x10000, RZ ;  /* 0x00010000e7b37824 */ /* 0x000fe200078e00ff */
[----:B------:R-:W-:Y:S01]  /*bb00*/  PRMT R203, R232, 0x7632, R203 ;  /* 0x00007632e8cb7816 */ /* 0x000fe200000000cb */
[----:B------:R-:W-:Y:S01]  /*bb10*/  IMAD.MOV.U32 R217, RZ, RZ, R191 ;  /* 0x000000ffffd97224 */ /* 0x000fe200078e00bf */
[----:B------:R-:W-:Y:S01]  /*bb20*/  PRMT R205, R249, 0x7632, R205 ;  /* 0x00007632f9cd7816 */ /* 0x000fe200000000cd */
[----:B------:R-:W-:Y:S01]  /*bb30*/  IMAD.MOV.U32 R219, RZ, RZ, R199 ;  /* 0x000000ffffdb7224 */ /* 0x000fe200078e00c7 */
[----:B------:R-:W-:Y:S01]  /*bb40*/  FSETP.GE.AND P2, PT, R179, RZ, PT ;  /* 0x000000ffb300720b */ /* 0x000fe20003f46000 */
[----:B------:R-:W-:Y:S01]  /*bb50*/  IMAD.MOV.U32 R223, RZ, RZ, R197 ;  /* 0x000000ffffdf7224 */ /* 0x000fe200078e00c5 */
[----:B------:R-:W-:Y:S01]  /*bb60*/  PRMT R179, R240, 0x7632, R179 ;  /* 0x00007632f0b37816 */ /* 0x000fe200000000b3 */
[----:B------:R-:W-:Y:S01]  /*bb70*/  IMAD.U32 R188, R230, 0x10000, RZ ;  /* 0x00010000e6bc7824 */ /* 0x000fe200078e00ff */
[----:B------:R-:W-:Y:S01]  /*bb80*/  PRMT R206, R248, 0x7632, R206 ;  /* 0x00007632f8ce7816 */ /* 0x000fe200000000ce */
[----:B------:R-:W-:Y:S01]  /*bb90*/  IMAD.MOV.U32 R221, RZ, RZ, R198 ;  /* 0x000000ffffdd7224 */ /* 0x000fe200078e00c6 */
[----:B------:R-:W1:Y:S01]  /*bba0*/  LDS R225, [R2] ;  /* 0x0000000002e17984 */ /* 0x000e620000000800 */
[----:B------:R-:W-:Y:S01]  /*bbb0*/  IMAD.U32 R189, R179, 0x10000, RZ ;  /* 0x00010000b3bd7824 */ /* 0x000fe200078e00ff */
[----:B------:R-:W-:-:S02]  /*bbc0*/  FSETP.GE.AND P0, PT, R188, RZ, PT ;  /* 0x000000ffbc00720b */ /* 0x000fc40003f06000 */
[----:B------:R-:W-:Y:S02]  /*bbd0*/  SEL R188, R224, RZ, !P1 ;  /* 0x000000ffe0bc7207 */ /* 0x000fe40004800000 */
[----:B------:R-:W-:Y:S01]  /*bbe0*/  FSETP.GTU.AND P1, PT, R189, RZ, PT ;  /* 0x000000ffbd00720b */ /* 0x000fe20003f2c000 */
[----:B------:R-:W-:Y:S01]  /*bbf0*/  IMAD.U32 R190, R247, 0x10000, RZ ;  /* 0x00010000f7be7824 */ /* 0x000fe200078e00ff */
[----:B------:R-:W-:Y:S01]  /*bc00*/  SEL R189, R231, RZ, !P2 ;  /* 0x000000ffe7bd7207 */ /* 0x000fe20005000000 */
[----:B------:R-:W-:Y:S01]  /*bc10*/  IMAD.U32 R188, R188, 0x10000, RZ ;  /* 0x00010000bcbc7824 */ /* 0x000fe200078e00ff */
[----:B------:R-:W-:Y:S01]  /*bc20*/  SEL R179, R179, RZ, P1 ;  /* 0x000000ffb3b37207 */ /* 0x000fe20000800000 */
[----:B------:R-:W-:Y:S01]  /*bc30*/  IMAD.U32 R191, R229, 0x10000, RZ ;  /* 0x00010000e5bf7824 */ /* 0x000fe200078e00ff */
[----:B------:R-:W2:Y:S01]  /*bc40*/  LDS R224, [R2+0x40] ;  /* 0x0000400002e07984 */ /* 0x000ea20000000800 */
[----:B------:R-:W-:Y:S01]  /*bc50*/  IMAD.U32 R189, R189, 0x10000, RZ ;  /* 0x00010000bdbd7824 */ /* 0x000fe200078e00ff */
[----:B------:R-:W-:Y:S01]  /*bc60*/  FADD R188, RZ, -R188 ;  /* 0x800000bcffbc7221 */ /* 0x000fe20000000000 */
[----:B------:R-:W-:-:S02]  /*bc70*/  FSETP.GTU.AND P1, PT, R190, RZ, PT ;  /* 0x000000ffbe00720b */ /* 0x000fc40003f2c000 */
[----:B------:R-:W-:Y:S02]  /*bc80*/  FADD R189, RZ, -R189 ;  /* 0x800000bdffbd7221 */ /* 0x000fe40000000000 */
[----:B------:R-:W-:Y:S02]  /*bc90*/  FSETP.NAN.AND P4, PT, R188, R188, PT ;  /* 0x000000bcbc00720b */ /* 0x000fe40003f88000 */
[----:B------:R-:W-:Y:S02]  /*bca0*/  SEL R190, R247, RZ, P1 ;  /* 0x000000fff7be7207 */ /* 0x000fe40000800000 */
[----:B------:R-:W-:Y:S01]  /*bcb0*/  FSETP.NAN.AND P5, PT, R189, R189, PT ;  /* 0x000000bdbd00720b */ /* 0x000fe20003fa8000 */
[----:B------:R-:W-:Y:S02]  /*bcc0*/  IMAD.U32 R179, R179, 0x10000, RZ ;  /* 0x00010000b3b37824 */ /* 0x000fe400078e00ff */
[----:B------:R-:W-:Y:S01]  /*bcd0*/  IMAD.U32 R190, R190, 0x10000, RZ ;  /* 0x00010000bebe7824 */ /* 0x000fe200078e00ff */
[----:B------:R-:W-:-:S02]  /*bce0*/  FSETP.GE.AND P1, PT, R191, RZ, PT ;  /* 0x000000ffbf00720b */ /* 0x000fc40003f26000 */
[-C--:B------:R-:W-:Y:S02]  /*bcf0*/  FSETP.GT.AND P2, PT, R188, R179.reuse, PT ;  /* 0x000000b3bc00720b */ /* 0x080fe40003f44000 */
[-C--:B------:R-:W-:Y:S01]  /*bd00*/  FSETP.GT.AND P3, PT, R189, R190.reuse, PT ;  /* 0x000000bebd00720b */ /* 0x080fe20003f64000 */
[----:B------:R-:W-:Y:S01]  /*bd10*/  IMAD.U32 R191, R246, 0x10000, RZ ;  /* 0x00010000f6bf7824 */ /* 0x000fe200078e00ff */
[----:B------:R-:W-:Y:S02]  /*bd20*/  @!P4 FSEL R188, R188, R179, P2 ;  /* 0x000000b3bcbcc208 */ /* 0x000fe40001000000 */
[----:B------:R-:W-:Y:S02]  /*bd30*/  SEL R179, R229, RZ, !P1 ;  /* 0x000000ffe5b37207 */ /* 0x000fe40004800000 */
[----:B------:R-:W-:Y:S02]  /*bd40*/  @!P5 FSEL R189, R189, R190, P3 ;  /* 0x000000bebdbdd208 */ /* 0x000fe40001800000 */
        /* <DEDUP_REMOVED lines=26> */
[----:B------:R-:W-:-:S05]  /*bef0*/  IMAD.U32 R191, R244, 0x10000, RZ ;  /* 0x00010000f4bf7824 */ /* 0x000fca00078e00ff */
        /* <DEDUP_REMOVED lines=38> */
[----:B------:R-:W-:-:S04]  /*c160*/  PRMT R244, R244, 0x7632, R244 ;  /* 0x00007632f4f47816 */ /* 0x000fc800000000f4 */
[----:B------:R-:W-:Y:S02]  /*c170*/  FSETP.GTU.AND P2, PT, R194, RZ, PT ;  /* 0x000000ffc200720b */ /* 0x000fe40003f4c000 */
[----:B------:R-:W-:Y:S01]  /*c180*/  SEL R194, R229, RZ, !P1 ;  /* 0x000000ffe5c27207 */ /* 0x000fe20004800000 */
[----:B------:R-:W-:Y:S01]  /*c190*/  IMAD.U32 R196, R244, 0x10000, RZ ;  /* 0x00010000f4c47824 */ /* 0x000fe200078e00ff */
[----:B------:R-:W-:-:S03]  /*c1a0*/  SEL R195, R195, RZ, !P0 ;  /* 0x000000ffc3c37207 */ /* 0x000fc60004000000 */
[----:B------:R-:W-:Y:S01]  /*c1b0*/  IMAD.U32 R194, R194, 0x10000, RZ ;  /* 0x00010000c2c27824 */ /* 0x000fe200078e00ff */
[----:B------:R-:W-:-:S03]  /*c1c0*/  FSETP.GTU.AND P0, PT, R196, RZ, PT ;  /* 0x000000ffc400720b */ /* 0x000fc60003f0c000 */
[----:B------:R-:W-:Y:S01]  /*c1d0*/  FADD R196, RZ, -R194 ;  /* 0x800000c2ffc47221 */ /* 0x000fe20000000000 */
[----:B------:R-:W-:Y:S02]  /*c1e0*/  IMAD.U32 R194, R235, 0x10000, RZ ;  /* 0x00010000ebc27824 */ /* 0x000fe400078e00ff */
[----:B------:R-:W-:-:S03]  /*c1f0*/  IMAD.U32 R195, R195, 0x10000, RZ ;  /* 0x00010000c3c37824 */ /* 0x000fc600078e00ff */
[----:B------:R-:W-:Y:S01]  /*c200*/  FSETP.GE.AND P1, PT, R194, RZ, PT ;  /* 0x000000ffc200720b */ /* 0x000fe20003f26000 */
[----:B------:R-:W-:Y:S01]  /*c210*/  IMAD.U32 R194, R234, 0x10000, RZ ;  /* 0x00010000eac27824 */ /* 0x000fe200078e00ff */
[----:B------:R-:W-:Y:S01]  /*c220*/  FADD R199, RZ, -R195 ;  /* 0x800000c3ffc77221 */ /* 0x000fe20000000000 */
[----:B------:R-:W-:Y:S01]  /*c230*/  SEL R244, R244, RZ, P0 ;  /* 0x000000fff4f47207 */ /* 0x000fe20000000000 */
[----:B------:R-:W-:Y:S02]  /*c240*/  IMAD.U32 R195, R251, 0x10000, RZ ;  /* 0x00010000fbc37824 */ /* 0x000fe400078e00ff */
[----:B------:R-:W-:Y:S02]  /*c250*/  FSETP.GE.AND P0, PT, R194, RZ, PT ;  /* 0x000000ffc200720b */ /* 0x000fe40003f06000 */
[----:B------:R-:W-:Y:S02]  /*c260*/  FSETP.NAN.AND P4, PT, R199, R199, PT ;  /* 0x000000c7c700720b */ /* 0x000fe40003f88000 */
[----:B------:R-:W-:Y:S01]  /*c270*/  SEL R197, R234, RZ, !P0 ;  /* 0x000000ffeac57207 */ /* 0x000fe20004000000 */
[----:B------:R-:W-:Y:S01]  /*c280*/  IMAD.U32 R244, R244, 0x10000, RZ ;  /* 0x00010000f4f47824 */ /* 0x000fe200078e00ff */
[----:B------:R-:W-:Y:S01]  /*c290*/  FSETP.GTU.AND P0, PT, R195, RZ, PT ;  /* 0x000000ffc300720b */ /* 0x000fe20003f0c000 */
[----:B------:R-:W-:Y:S01]  /*c2a0*/  IMAD.U32 R195, R250, 0x10000, RZ ;  /* 0x00010000fac37824 */ /* 0x000fe200078e00ff */
[----:B------:R-:W-:Y:S01]  /*c2b0*/  SEL R245, R245, RZ, P2 ;  /* 0x000000fff5f57207 */ /* 0x000fe20001000000 */
[----:B------:R-:W-:Y:S01]  /*c2c0*/  IMAD.U32 R197, R197, 0x10000, RZ ;  /* 0x00010000c5c57824 */ /* 0x000fe200078e00ff */
[----:B------:R-:W-:-:S02]  /*c2d0*/  FSETP.NAN.AND P5, PT, R196, R196, PT ;  /* 0x000000c4c400720b */ /* 0x000fc40003fa8000 */
[----:B------:R-:W-:Y:S01]  /*c2e0*/  SEL R194, R235, RZ, !P1 ;  /* 0x000000ffebc27207 */ /* 0x000fe20004800000 */
[----:B------:R-:W-:Y:S01]  /*c2f0*/  IMAD.U32 R245, R245, 0x10000, RZ ;  /* 0x00010000f5f57824 */ /* 0x000fe200078e00ff */
[-C--:B------:R-:W-:Y:S01]  /*c300*/  FSETP.GT.AND P2, PT, R199, R244.reuse, PT ;  /* 0x000000f4c700720b */ /* 0x080fe20003f44000 */
[----:B------:R-:W-:Y:S01]  /*c310*/  FADD R197, RZ, -R197 ;  /* 0x800000c5ffc57221 */ /* 0x000fe20000000000 */
[----:B------:R-:W-:Y:S01]  /*c320*/  FSETP.GTU.AND P1, PT, R195, RZ, PT ;  /* 0x000000ffc300720b */ /* 0x000fe20003f2c000 */
[----:B------:R-:W-:Y:S01]  /*c330*/  IMAD.U32 R194, R194, 0x10000, RZ ;  /* 0x00010000c2c27824 */ /* 0x000fe200078e00ff */
[----:B------:R-:W-:Y:S02]  /*c340*/  @!P4 FSEL R199, R199, R244, P2 ;  /* 0x000000f4c7c7c208 */ /* 0x000fe40001000000 */
[----:B------:R-:W-:Y:S01]  /*c350*/  SEL R195, R250, RZ, P1 ;  /* 0x000000fffac37207 */ /* 0x000fe20000800000 */
[----:B------:R-:W-:Y:S01]  /*c360*/  FADD R194, RZ, -R194 ;  /* 0x800000c2ffc27221 */ /* 0x000fe20000000000 */
[----:B------:R-:W-:-:S02]  /*c370*/  FSETP.GT.AND P3, PT, R196, R245, PT ;  /* 0x000000f5c400720b */ /* 0x000fc40003f64000 */
[----:B------:R-:W-:Y:S01]  /*c380*/  FSETP.NAN.AND P2, PT, R197, R197, PT ;  /* 0x000000c5c500720b */ /* 0x000fe20003f48000 */
[----:B------:R-:W-:Y:S01]  /*c390*/  IMAD.U32 R195, R195, 0x10000, RZ ;  /* 0x00010000c3c37824 */ /* 0x000fe200078e00ff */
[----:B------:R-:W-:Y:S02]  /*c3a0*/  @!P5 FSEL R196, R196, R245, P3 ;  /* 0x000000f5c4c4d208 */ /* 0x000fe40001800000 */
[----:B------:R-:W-:Y:S02]  /*c3b0*/  SEL R198, R251, RZ, P0 ;  /* 0x000000fffbc67207 */ /* 0x000fe40000000000 */
[----:B------:R-:W-:Y:S02]  /*c3c0*/  FSETP.NAN.AND P3, PT, R194, R194, PT ;  /* 0x000000c2c200720b */ /* 0x000fe40003f68000 */
        /* <DEDUP_REMOVED lines=25> */
[----:B------:R-:W-:Y:S01]  /*c560*/  IMAD.U32 R200, R200, 0x10000, RZ ;  /* 0x00010000c8c87824 */ /* 0x000fe200078e00ff */
[----:B------:R-:W-:-:S05]  /*c570*/  PRMT R235, R235, 0x7632, R235 ;  /* 0x00007632ebeb7816 */ /* 0x000fca00000000eb */
[----:B------:R-:W-:Y:S02]  /*c580*/  @!P2 FSEL R195, R195, R201, P0 ;  /* 0x000000c9c3c3a208 */ /* 0x000fe40000000000 */
[-C--:B------:R-:W-:Y:S02]  /*c590*/  FSETP.GT.AND P0, PT, R198, R200.reuse, PT ;  /* 0x000000c8c600720b */ /* 0x080fe40003f04000 */
[----:B------:R-:W-:Y:S02]  /*c5a0*/  PRMT R234, R234, 0x7632, R234 ;  /* 0x00007632eaea7816 */ /* 0x000fe400000000ea */
[----:B------:R-:W-:Y:S01]  /*c5b0*/  @!P1 FSEL R198, R198, R200, P0 ;  /* 0x000000c8c6c69208 */ /* 0x000fe20000000000 */
[----:B------:R-:W-:-:S05]  /*c5c0*/  IMAD.U32 R200, R235, 0x10000, RZ ;  /* 0x00010000ebc87824 */ /* 0x000fca00078e00ff */
[----:B------:R-:W-:Y:S01]  /*c5d0*/  FSETP.GE.AND P1, PT, R200, RZ, PT ;  /* 0x000000ffc800720b */ /* 0x000fe20003f26000 */
[----:B------:R-:W-:Y:S01]  /*c5e0*/  IMAD.U32 R200, R234, 0x10000, RZ ;  /* 0x00010000eac87824 */ /* 0x000fe200078e00ff */
[----:B------:R-:W-:-:S04]  /*c5f0*/  PRMT R251, R251, 0x7632, R251 ;  /* 0x00007632fbfb7816 */ /* 0x000fc800000000fb */
[----:B------:R-:W-:Y:S02]  /*c600*/  FSETP.GE.AND P0, PT, R200, RZ, PT ;  /* 0x000000ffc800720b */ /* 0x000fe40003f06000 */
[----:B------:R-:W-:Y:S02]  /*c610*/  SEL R200, R235, RZ, !P1 ;  /* 0x000000ffebc87207 */ /* 0x000fe40004800000 */
[----:B------:R-:W-:Y:S01]  /*c620*/  PRMT R250, R250, 0x7632, R250 ;  /* 0x00007632fafa7816 */ /* 0x000fe200000000fa */
[----:B------:R-:W-:Y:S02]  /*c630*/  IMAD.U32 R201, R251, 0x10000, RZ ;  /* 0x00010000fbc97824 */ /* 0x000fe400078e00ff */
[----:B------:R-:W-:Y:S02]  /*c640*/  IMAD.U32 R200, R200, 0x10000, RZ ;  /* 0x00010000c8c87824 */ /* 0x000fe400078e00ff */
[----:B------:R-:W-:Y:S01]  /*c650*/  IMAD.U32 R202, R250, 0x10000, RZ ;  /* 0x00010000faca7824 */ /* 0x000fe200078e00ff */
[----:B------:R-:W-:Y:S01]  /*c660*/  FSETP.GTU.AND P1, PT, R201, RZ, PT ;  /* 0x000000ffc900720b */ /* 0x000fe20003f2c000 */
[----:B------:R-:W-:Y:S01]  /*c670*/  FADD R200, RZ, -R200 ;  /* 0x800000c8ffc87221 */ /* 0x000fe20000000000 */
[----:B------:R-:W-:-:S02]  /*c680*/  SEL R201, R234, RZ, !P0 ;  /* 0x000000ffeac97207 */ /* 0x000fc40004000000 */
[----:B------:R-:W-:Y:S02]  /*c690*/  FSETP.GTU.AND P0, PT, R202, RZ, PT ;  /* 0x000000ffca00720b */ /* 0x000fe40003f0c000 */
[----:B------:R-:W-:Y:S02]  /*c6a0*/  SEL R202, R251, RZ, P1 ;  /* 0x000000fffbca7207 */ /* 0x000fe40000800000 */
[----:B------:R-:W-:Y:S01]  /*c6b0*/  FSETP.NAN.AND P3, PT, R200, R200, PT ;  /* 0x000000c8c800720b */ /* 0x000fe20003f68000 */
[----:B------:R-:W-:Y:S02]  /*c6c0*/  IMAD.U32 R201, R201, 0x10000, RZ ;  /* 0x00010000c9c97824 */ /* 0x000fe400078e00ff */
[----:B------:R-:W-:Y:S02]  /*c6d0*/  IMAD.U32 R202, R202, 0x10000, RZ ;  /* 0x00010000caca7824 */ /* 0x000fe400078e00ff */
[----:B------:R-:W-:Y:S01]  /*c6e0*/  FADD R201, RZ, -R201 ;  /* 0x800000c9ffc97221 */ /* 0x000fe20000000000 */
[----:B------:R-:W-:-:S02]  /*c6f0*/  PRMT R233, R233, 0x7632, R233 ;  /* 0x00007632e9e97816 */ /* 0x000fc400000000e9 */
[-C--:B------:R-:W-:Y:S02]  /*c700*/  FSETP.GT.AND P1, PT, R200, R202.reuse, PT ;  /* 0x000000cac800720b */ /* 0x080fe40003f24000 */
[----:B------:R-:W-:Y:S02]  /*c710*/  SEL R250, R250, RZ, P0 ;  /* 0x000000fffafa7207 */ /* 0x000fe40000000000 */
[----:B------:R-:W-:Y:S02]  /*c720*/  FSETP.NAN.AND P2, PT, R201, R201, PT ;  /* 0x000000c9c900720b */ /* 0x000fe40003f48000 */
[----:B------:R-:W-:Y:S01]  /*c730*/  @!P3 FSEL R200, R200, R202, P1 ;  /* 0x000000cac8c8b208 */ /* 0x000fe20000800000 */
[----:B------:R-:W-:Y:S02]  /*c740*/  IMAD.U32 R202, R233, 0x10000, RZ ;  /* 0x00010000e9ca7824 */ /* 0x000fe400078e00ff */
[----:B------:R-:W-:-:S03]  /*c750*/  IMAD.U32 R250, R250, 0x10000, RZ ;  /* 0x00010000fafa7824 */ /* 0x000fc600078e00ff */
[----:B------:R-:W-:Y:S01]  /*c760*/  FSETP.GE.AND P1, PT, R202, RZ, PT ;  /* 0x000000ffca00720b */ /* 0x000fe20003f26000 */
[----:B------:R-:W-:Y:S01]  /*c770*/  IMAD.U32 R202, R203, 0x10000, RZ ;  /* 0x00010000cbca7824 */ /* 0x000fe200078e00ff */
[----:B------:R-:W-:-:S04]  /*c780*/  FSETP.GT.AND P0, PT, R201, R250, PT ;  /* 0x000000fac900720b */ /* 0x000fc80003f04000 */
[----:B------:R-:W-:Y:S02]  /*c790*/  @!P2 FSEL R201, R201, R250, P0 ;  /* 0x000000fac9c9a208 */ /* 0x000fe40000000000 */
[----:B------:R-:W-:Y:S02]  /*c7a0*/  FSETP.GE.AND P0, PT, R202, RZ, PT ;  /* 0x000000ffca00720b */ /* 0x000fe40003f06000 */
[----:B------:R-:W-:Y:S01]  /*c7b0*/  SEL R202, R233, RZ, !P1 ;  /* 0x000000ffe9ca7207 */ /* 0x000fe20004800000 */
[----:B------:R-:W-:Y:S01]  /*c7c0*/  IMAD.U32 R204, R205, 0x10000, RZ ;  /* 0x00010000cdcc7824 */ /* 0x000fe200078e00ff */
[----:B------:R-:W-:-:S03]  /*c7d0*/  SEL R203, R203, RZ, !P0 ;  /* 0x000000ffcbcb7207 */ /* 0x000fc60004000000 */
[----:B------:R-:W-:Y:S01]  /*c7e0*/  IMAD.U32 R202, R202, 0x10000, RZ ;  /* 0x00010000caca7824 */ /* 0x000fe200078e00ff */
[----:B------:R-:W-:Y:S01]  /*c7f0*/  FSETP.GTU.AND P1, PT, R204, RZ, PT ;  /* 0x000000ffcc00720b */ /* 0x000fe20003f2c000 */
        /* <DEDUP_REMOVED lines=13> */
[----:B------:R-:W-:-:S04]  /*c8d0*/  FSETP.GT.AND P0, PT, R203, R206, PT ;  /* 0x000000cecb00720b */ /* 0x000fc80003f04000 */
[----:B------:R-:W-:Y:S02]  /*c8e0*/  @!P1 FSEL R203, R203, R206, P0 ;  /* 0x000000cecbcb9208 */ /* 0x000fe40000000000 */
[----:B------:R-:W5:Y:S04]  /*c8f0*/  LDS R206, [R2+0x80] ;  /* 0x0000800002ce7984 */ /* 0x000f680000000800 */
        /* <DEDUP_REMOVED lines=19> */
[----:B-1----:R-:W-:Y:S04]  /*ca30*/  STL [R1+0x68], R225 ;  /* 0x000068e101007387 */ /* 0x002fe80000100800 */
[----:B--2---:R-:W-:Y:S04]  /*ca40*/  STL [R1+0x8c], R224 ;  /* 0x00008ce001007387 */ /* 0x004fe80000100800 */
[----:B-----5:R-:W-:Y:S04]  /*ca50*/  STL [R1+0x88], R206 ;  /* 0x000088ce01007387 */ /* 0x020fe80000100800 */
[----:B------:R-:W1:Y:S04]  /*ca60*/  LDS R224, [R2+0xc0] ;  /* 0x0000c00002e07984 */ /* 0x000e680000000800 */
[----:B------:R-:W2:Y:S04]  /*ca70*/  LDS R206, [R2+0x100] ;  /* 0x0001000002ce7984 */ /* 0x000ea80000000800 */
[----:B------:R-:W5:Y:S04]  /*ca80*/  LDS R225, [R2+0x140] ;  /* 0x0001400002e17984 */ /* 0x000f680000000800 */
[----:B-1----:R-:W-:Y:S04]  /*ca90*/  STL [R1+0x84], R224 ;  /* 0x000084e001007387 */ /* 0x002fe80000100800 */
[----:B------:R-:W1:Y:S04]  /*caa0*/  LDS R224, [R2+0x180] ;  /* 0x0001800002e07984 */ /* 0x000e680000000800 */
[----:B--2---:R-:W-:Y:S04]  /*cab0*/  STL [R1+0x80], R206 ;  /* 0x000080ce01007387 */ /* 0x004fe80000100800 */
[----:B------:R-:W2:Y:S04]  /*cac0*/  LDS R206, [R2+0x1c0] ;  /* 0x0001c00002ce7984 */ /* 0x000ea80000000800 */
[----:B------:R-:W3:Y:S04]  /*cad0*/  LDS R2, [R3+0x1000] ;  /* 0x0010000003027984 */ /* 0x000ee80000000800 */
[----:B-----5:R-:W-:Y:S04]  /*cae0*/  STL [R1+0x7c], R225 ;  /* 0x00007ce101007387 */ /* 0x020fe80000100800 */
[----:B-1----:R-:W-:Y:S04]  /*caf0*/  STL [R1+0x78], R224 ;  /* 0x000078e001007387 */ /* 0x002fe80000100800 */
[----:B------:R-:W1:Y:S04]  /*cb00*/  LDS R224, [R3+0x1040] ;  /* 0x0010400003e07984 */ /* 0x000e680000000800 */
[----:B--2---:R-:W-:Y:S04]  /*cb10*/  STL [R1+0x54], R206 ;  /* 0x000054ce01007387 */ /* 0x004fe80000100800 */
[----:B------:R-:W2:Y:S04]  /*cb20*/  LDS R206, [R3+0x1080] ;  /* 0x0010800003ce7984 */ /* 0x000ea80000000800 */
[----:B---3--:R-:W-:Y:S04]  /*cb30*/  STL [R1+0x64], R2 ;  /* 0x0000640201007387 */ /* 0x008fe80000100800 */
[----:B------:R-:W3:Y:S04]  /*cb40*/  LDS R2, [R3+0x10c0] ;  /* 0x0010c00003027984 */ /* 0x000ee80000000800 */
[----:B-1----:R-:W-:Y:S04]  /*cb50*/  STL [R1+0x74], R224 ;  /* 0x000074e001007387 */ /* 0x002fe80000100800 */
[----:B------:R-:W-:Y:S04]  /*cb60*/  LDS R224, [R3+0x1140] ;  /* 0x0011400003e07984 */ /* 0x000fe80000000800 */
[----:B--2---:R-:W-:Y:S04]  /*cb70*/  STL [R1+0x70], R206 ;  /* 0x000070ce01007387 */ /* 0x004fe80000100800 */
[----:B------:R-:W-:Y:S04]  /*cb80*/  LDS R206, [R3+0x1180] ;  /* 0x0011800003ce7984 */ /* 0x000fe80000000800 */
[----:B---3--:R-:W-:Y:S04]  /*cb90*/  STL [R1+0x6c], R2 ;  /* 0x00006c0201007387 */ /* 0x008fe80000100800 */
[----:B------:R-:W1:Y:S01]  /*cba0*/  LDS R2, [R3+0x1100] ;  /* 0x0011000003027984 */ /* 0x000e620000000800 */
[----:B------:R-:W-:-:S05]  /*cbb0*/  FMUL R204, R236, 0.0078740157186985015869 ;  /* 0x3c010204eccc7820 */ /* 0x000fca0000400000 */
[C---:B------:R-:W-:Y:S02]  /*cbc0*/  FSETP.GT.AND P3, PT, R204.reuse, 9.9999997473787516356e-06, PT ;  /* 0x3727c5accc00780b */ /* 0x040fe40003f64000 */
[C---:B------:R-:W-:Y:S01]  /*cbd0*/  FSETP.NAN.AND P2, PT, R204.reuse, R204, PT ;  /* 0x000000cccc00720b */ /* 0x040fe20003f48000 */
[----:B-1----:R-:W-:Y:S04]  /*cbe0*/  STL [R1+0x60], R2 ;  /* 0x0000600201007387 */ /* 0x002fe80000100800 */
[----:B------:R-:W1:Y:S06]  /*cbf0*/  LDS R2, [R3+0x11c0] ;  /* 0x0011c00003027984 */ /* 0x000e6c0000000800 */
[----:B------:R-:W-:Y:S01]  /*cc00*/  @!P3 SEL R204, R204, 0x3727c5ac, P2 ;  /* 0x3727c5acccccb807 */ /* 0x000fe20001000000 */
[----:B------:R-:W-:Y:S01]  /*cc10*/  BAR.SYNC.DEFER_BLOCKING 0x0 ;  /* 0x0000000000007b1d */ /* 0x000fe20000010000 */
[----:B------:R-:W-:-:S05]  /*cc20*/  FMUL R205, R237, 0.0078740157186985015869 ;  /* 0x3c010204edcd7820 */ /* 0x000fca0000400000 */
[----:B------:R-:W-:Y:S01]  /*cc30*/  STL [R1+0x5c], R224 ;  /* 0x00005ce001007387 */ /* 0x000fe20000100800 */
[----:B------:R-:W-:-:S03]  /*cc40*/  FSETP.GT.AND P0, PT, R205, 9.9999997473787516356e-06, PT ;  /* 0x3727c5accd00780b */ /* 0x000fc60003f04000 */
[----:B------:R-:W-:Y:S04]  /*cc50*/  STL [R1+0x58], R206 ;  /* 0x000058ce01007387 */ /* 0x000fe80000100800 */
[----:B------:R2:W-:Y:S02]  /*cc60*/  STS [R28], R204 ;  /* 0x000000cc1c007388 */ /* 0x0005e40000000800 */
[----:B--2---:R-:W-:Y:S02]  /*cc70*/  LOP3.LUT R204, R220, 0xc00, RZ, 0x3c, !PT ;  /* 0x00000c00dccc7812 */ /* 0x004fe400078e3cff */
[----:B-1----:R1:W-:Y:S02]  /*cc80*/  STL [R1+0x50], R2 ;  /* 0x0000500201007387 */ /* 0x0023e40000100800 */
[----:B-1----:R-:W-:-:S04]  /*cc90*/  SHF.R.U32.HI R2, RZ, 0x2, R204 ;  /* 0x00000002ff027819 */ /* 0x002fc800000116cc */
[----:B------:R-:W-:Y:S02]  /*cca0*/  LOP3.LUT R2, R2, 0x3ffffff8, RZ, 0xc0, !PT ;  /* 0x3ffffff802027812 */ /* 0x000fe400078ec0ff */
[----:B------:R-:W-:-:S03]  /*ccb0*/  FSETP.NAN.AND P1, PT, R205, R205, PT ;  /* 0x000000cdcd00720b */ /* 0x000fc60003f28000 */
[----:B------:R-:W-:Y:S01]  /*ccc0*/  IMAD R204, R204, 0x4, R2 ;  /* 0x00000004cccc7824 */ /* 0x000fe200078e0202 */
[----:B------:R-:W-:Y:S01]  /*ccd0*/  FMUL R2, R221, 0.0078740157186985015869 ;  /* 0x3c010204dd027820 */ /* 0x000fe20000400000 */
[----:B------:R-:W-:Y:S02]  /*cce0*/  @!P0 SEL R205, R205, 0x3727c5ac, P1 ;  /* 0x3727c5accdcd8807 */ /* 0x000fe40000800000 */
[----:B------:R-:W-:Y:S02]  /*ccf0*/  SHF.R.U32.HI R3, RZ, 0x2, R220 ;  /* 0x00000002ff037819 */ /* 0x000fe400000116dc */
[----:B------:R-:W-:Y:S02]  /*cd00*/  FSETP.GT.AND P0, PT, R2, 9.9999997473787516356e-06, PT ;  /* 0x3727c5ac0200780b */ /* 0x000fe40003f04000 */
[----:B------:R-:W-:Y:S02]  /*cd10*/  LOP3.LUT R3, R3, 0x3ffffff8, RZ, 0xc0, !PT ;  /* 0x3ffffff803037812 */ /* 0x000fe400078ec0ff */
[----:B------:R-:W-:Y:S01]  /*cd20*/  LOP3.LUT R206, R220, 0xd00, RZ, 0x3c, !PT ;  /* 0x00000d00dcce7812 */ /* 0x000fe200078e3cff */
[----:B------:R1:W-:Y:S01]  /*cd30*/  STS [R79], R205 ;  /* 0x000000cd4f007388 */ /* 0x0003e20000000800 */
[----:B------:R-:W-:Y:S01]  /*cd40*/  FSETP.NAN.AND P1, PT, R2, R2, PT ;  /* 0x000000020200720b */ /* 0x000fe20003f28000 */
[----:B-1----:R-:W-:Y:S01]  /*cd50*/  IMAD R205, R220, 0x4, R3 ;  /* 0x00000004dccd7824 */ /* 0x002fe200078e0203 */
[----:B------:R-:W-:-:S05]  /*cd60*/  SHF.R.U32.HI R3, RZ, 0x2, R206 ;  /* 0x00000002ff037819 */ /* 0x000fca00000116ce */
[----:B------:R-:W-:Y:S02]  /*cd70*/  @!P0 SEL R2, R2, 0x3727c5ac, P1 ;  /* 0x3727c5ac02028807 */ /* 0x000fe40000800000 */
[----:B------:R-:W-:-:S03]  /*cd80*/  LOP3.LUT R3, R3, 0x3ffffff8, RZ, 0xc0, !PT ;  /* 0x3ffffff803037812 */ /* 0x000fc600078ec0ff */
[----:B------:R1:W-:Y:S02]  /*cd90*/  STS [R136], R2 ;  /* 0x0000000288007388 */ /* 0x0003e40000000800 */
[----:B------:R-:W-:Y:S01]  /*cda0*/  IMAD R206, R206, 0x4, R3 ;  /* 0x00000004cece7824 */ /* 0x000fe200078e0203 */
[----:B------:R-:W-:Y:S01]  /*cdb0*/  FMUL R3, R222, 0.0078740157186985015869 ;  /* 0x3c010204de037820 */ /* 0x000fe20000400000 */
[----:B-1----:R-:W-:-:S04]  /*cdc0*/  FMUL R2, R238, 0.0078740157186985015869 ;  /* 0x3c010204ee027820 */ /* 0x002fc80000400000 */
[----:B------:R-:W-:Y:S02]  /*cdd0*/  FSETP.GT.AND P0, PT, R3, 9.9999997473787516356e-06, PT ;  /* 0x3727c5ac0300780b */ /* 0x000fe40003f04000 */
[C---:B------:R-:W-:Y:S01]  /*cde0*/  FSETP.GT.AND P5, PT, R2.reuse, 9.9999997473787516356e-06, PT ;  /* 0x3727c5ac0200780b */ /* 0x040fe20003fa4000 */
[----:B------:R-:W-:Y:S01]  /*cdf0*/  FMUL R207, R207, 0.0078740157186985015869 ;  /* 0x3c010204cfcf7820 */ /* 0x000fe20000400000 */
[----:B------:R-:W-:Y:S01]  /*ce00*/  FSETP.NAN.AND P6, PT, R2, R2, PT ;  /* 0x000000020200720b */ /* 0x000fe20003fc8000 */
[----:B------:R-:W-:Y:S01]  /*ce10*/  FMUL R208, R208, 0.0078740157186985015869 ;  /* 0x3c010204d0d07820 */ /* 0x000fe20000400000 */
[----:B------:R-:W-:Y:S02]  /*ce20*/  FSETP.NAN.AND P2, PT, R3, R3, PT ;  /* 0x000000030300720b */ /* 0x000fe40003f48000 */
[----:B------:R-:W-:Y:S01]  /*ce30*/  FSETP.GT.AND P1, PT, R207, 9.9999997473787516356e-06, PT ;  /* 0x3727c5accf00780b */ /* 0x000fe20003f24000 */
[----:B------:R-:W-:Y:S01]  /*ce40*/  FMUL R210, R210, 0.0078740157186985015869 ;  /* 0x3c010204d2d27820 */ /* 0x000fe20000400000 */
[----:B------:R-:W-:-:S03]  /*ce50*/  FMUL R209, R209, 0.0078740157186985015869 ;  /* 0x3c010204d1d17820 */ /* 0x000fc60000400000 */
[----:B------:R-:W-:Y:S02]  /*ce60*/  @!P0 SEL R3, R3, 0x3727c5ac, P2 ;  /* 0x3727c5ac03038807 */ /* 0x000fe40001000000 */
[----:B------:R-:W-:Y:S02]  /*ce70*/  @!P5 SEL R2, R2, 0x3727c5ac, P6 ;  /* 0x3727c5ac0202d807 */ /* 0x000fe40003000000 */
[----:B------:R-:W-:Y:S02]  /*ce80*/  FSETP.GT.AND P3, PT, R208, 9.9999997473787516356e-06, PT ;  /* 0x3727c5acd000780b */ /* 0x000fe40003f64000 */
[----:B------:R-:W-:Y:S01]  /*ce90*/  FSETP.GT.AND P6, PT, R210, 9.9999997473787516356e-06, PT ;  /* 0x3727c5acd200780b */ /* 0x000fe20003fc4000 */
[----:B------:R-:W-:Y:S01]  /*cea0*/  STS [R137], R2 ;  /* 0x0000000289007388 */ /* 0x000fe20000000800 */
[----:B------:R-:W-:Y:S02]  /*ceb0*/  FSETP.NAN.AND P4, PT, R207, R207, PT ;  /* 0x000000cfcf00720b */ /* 0x000fe40003f88000 */
[----:B------:R-:W-:Y:S01]  /*cec0*/  FSETP.GT.AND P5, PT, R209, 9.9999997473787516356e-06, PT ;  /* 0x3727c5acd100780b */ /* 0x000fe20003fa4000 */
[----:B------:R1:W-:Y:S01]  /*ced0*/  STS [R138], R3 ;  /* 0x000000038a007388 */ /* 0x0003e20000000800 */
[----:B------:R-:W-:-:S02]  /*cee0*/  @!P1 SEL R207, R207, 0x3727c5ac, P4 ;  /* 0x3727c5accfcf9807 */ /* 0x000fc40002000000 */
[----:B------:R-:W-:Y:S01]  /*cef0*/  FSETP.NAN.AND P0, PT, R208, R208, PT ;  /* 0x000000d0d000720b */ /* 0x000fe20003f08000 */
[----:B-1----:R-:W-:Y:S01]  /*cf00*/  FMUL R3, R223, 0.0078740157186985015869 ;  /* 0x3c010204df037820 */ /* 0x002fe20000400000 */
[----:B------:R-:W-:Y:S01]  /*cf10*/  FMUL R2, R239, 0.0078740157186985015869 ;  /* 0x3c010204ef027820 */ /* 0x000fe20000400000 */
[----:B------:R-:W-:-:S03]  /*cf20*/  FSETP.NAN.AND P1, PT, R210, R210, PT ;  /* 0x000000d2d200720b */ /* 0x000fc60003f28000 */
[----:B------:R-:W-:Y:S01]  /*cf30*/  FSETP.GT.AND P4, PT, R3, 9.9999997473787516356e-06, PT ;  /* 0x3727c5ac0300780b */ /* 0x000fe20003f84000 */
[----:B------:R1:W-:Y:S01]  /*cf40*/  STS [R139], R207 ;  /* 0x000000cf8b007388 */ /* 0x0003e20000000800 */
[C---:B------:R-:W-:Y:S02]  /*cf50*/  FSETP.NAN.AND P2, PT, R209.reuse, R209, PT ;  /* 0x000000d1d100720b */ /* 0x040fe40003f48000 */
[----:B------:R-:W-:Y:S02]  /*cf60*/  @!P3 SEL R208, R208, 0x3727c5ac, P0 ;  /* 0x3727c5acd0d0b807 */ /* 0x000fe40000000000 */
[----:B------:R-:W-:Y:S02]  /*cf70*/  FSETP.GT.AND P3, PT, R2, 9.9999997473787516356e-06, PT ;  /* 0x3727c5ac0200780b */ /* 0x000fe40003f64000 */
[----:B------:R-:W-:Y:S01]  /*cf80*/  @!P6 SEL R210, R210, 0x3727c5ac, P1 ;  /* 0x3727c5acd2d2e807 */ /* 0x000fe20000800000 */
[----:B-1----:R-:W-:Y:S01]  /*cf90*/  FMUL R207, R216, 0.0078740157186985015869 ;  /* 0x3c010204d8cf7820 */ /* 0x002fe20000400000 */
[----:B------:R-:W-:Y:S01]  /*cfa0*/  @!P5 SEL R209, R209, 0x3727c5ac, P2 ;  /* 0x3727c5acd1d1d807 */ /* 0x000fe20001000000 */
[----:B------:R1:W-:Y:S01]  /*cfb0*/  STS [R132], R208 ;  /* 0x000000d084007388 */ /* 0x0003e20000000800 */
[----:B------:R-:W-:-:S02]  /*cfc0*/  FSETP.NAN.AND P5, PT, R3, R3, PT ;  /* 0x000000030300720b */ /* 0x000fc40003fa8000 */
[----:B------:R-:W-:Y:S01]  /*cfd0*/  FSETP.GT.AND P1, PT, R207, 9.9999997473787516356e-06, PT ;  /* 0x3727c5accf00780b */ /* 0x000fe20003f24000 */
[----:B------:R-:W-:Y:S01]  /*cfe0*/  STS [R133], R210 ;  /* 0x000000d285007388 */ /* 0x000fe20000000800 */
[----:B------:R-:W-:Y:S01]  /*cff0*/  @!P4 SEL R3, R3, 0x3727c5ac, P5 ;  /* 0x3727c5ac0303c807 */ /* 0x000fe20002800000 */
[----:B-1----:R-:W-:Y:S02]  /*d000*/  FMUL R208, R218, 0.0078740157186985015869 ;  /* 0x3c010204dad07820 */ /* 0x002fe40000400000 */
[----:B------:R1:W-:Y:S01]  /*d010*/  STS [R134], R209 ;  /* 0x000000d186007388 */ /* 0x0003e20000000800 */
[----:B------:R-:W-:Y:S02]  /*d020*/  FSETP.NAN.AND P6, PT, R2, R2, PT ;  /* 0x000000020200720b */ /* 0x000fe40003fc8000 */
[----:B------:R-:W-:Y:S01]  /*d030*/  FSETP.GT.AND P0, PT, R208, 9.9999997473787516356e-06, PT ;  /* 0x3727c5acd000780b */ /* 0x000fe20003f04000 */
[----:B------:R2:W-:Y:S01]  /*d040*/  STS [R135], R3 ;  /* 0x0000000387007388 */ /* 0x0005e20000000800 */
[----:B------:R-:W-:Y:S01]  /*d050*/  @!P3 SEL R2, R2, 0x3727c5ac, P6 ;  /* 0x3727c5ac0202b807 */ /* 0x000fe20003000000 */
[----:B-1----:R-:W-:Y:S01]  /*d060*/  FMUL R209, R217, 0.0078740157186985015869 ;  /* 0x3c010204d9d17820 */ /* 0x002fe20000400000 */
[----:B------:R-:W-:-:S04]  /*d070*/  FSETP.NAN.AND P2, PT, R207, R207, PT ;  /* 0x000000cfcf00720b */ /* 0x000fc80003f48000 */
[----:B------:R-:W-:Y:S01]  /*d080*/  FSETP.GT.AND P3, PT, R209, 9.9999997473787516356e-06, PT ;  /* 0x3727c5acd100780b */ /* 0x000fe20003f64000 */
[----:B--2---:R-:W-:Y:S01]  /*d090*/  FMUL R3, R219, 0.0078740157186985015869 ;  /* 0x3c010204db037820 */ /* 0x004fe20000400000 */
[----:B------:R-:W-:Y:S01]  /*d0a0*/  @!P1 SEL R207, R207, 0x3727c5ac, P2 ;  /* 0x3727c5accfcf9807 */ /* 0x000fe20001000000 */
[----:B------:R1:W-:Y:S01]  /*d0b0*/  STS [R128], R2 ;  /* 0x0000000280007388 */ /* 0x0003e20000000800 */
[C---:B------:R-:W-:Y:S02]  /*d0c0*/  FSETP.NAN.AND P2, PT, R208.reuse, R208, PT ;  /* 0x000000d0d000720b */ /* 0x040fe40003f48000 */
[----:B------:R-:W-:Y:S02]  /*d0d0*/  FSETP.GT.AND P1, PT, R3, 9.9999997473787516356e-06, PT ;  /* 0x3727c5ac0300780b */ /* 0x000fe40003f24000 */
[----:B------:R-:W-:Y:S01]  /*d0e0*/  FSETP.NAN.AND P4, PT, R209, R209, PT ;  /* 0x000000d1d100720b */ /* 0x000fe20003f88000 */
[----:B-1----:R-:W-:Y:S01]  /*d0f0*/  FMUL R2, R211, 0.0078740157186985015869 ;  /* 0x3c010204d3027820 */ /* 0x002fe20000400000 */
[----:B------:R-:W-:-:S04]  /*d100*/  @!P0 SEL R208, R208, 0x3727c5ac, P2 ;  /* 0x3727c5acd0d08807 */ /* 0x000fc80001000000 */
[----:B------:R-:W-:Y:S02]  /*d110*/  FSETP.GT.AND P2, PT, R2, 9.9999997473787516356e-06, PT ;  /* 0x3727c5ac0200780b */ /* 0x000fe40003f44000 */
[----:B------:R-:W-:Y:S02]  /*d120*/  @!P3 SEL R209, R209, 0x3727c5ac, P4 ;  /* 0x3727c5acd1d1b807 */ /* 0x000fe40002000000 */
[----:B------:R-:W-:-:S04]  /*d130*/  FSETP.NAN.AND P3, PT, R3, R3, PT ;  /* 0x000000030300720b */ /* 0x000fc80003f68000 */
[----:B------:R-:W-:Y:S02]  /*d140*/  @!P1 SEL R3, R3, 0x3727c5ac, P3 ;  /* 0x3727c5ac03039807 */ /* 0x000fe40001800000 */
[C---:B------:R-:W-:Y:S01]  /*d150*/  FSETP.NAN.AND P1, PT, R2.reuse, R2, PT ;  /* 0x000000020200720b */ /* 0x040fe20003f28000 */
[----:B------:R-:W-:Y:S03]  /*d160*/  STS [R129], R207 ;  /* 0x000000cf81007388 */ /* 0x000fe60000000800 */
[----:B------:R-:W-:Y:S01]  /*d170*/  @!P2 SEL R2, R2, 0x3727c5ac, P1 ;  /* 0x3727c5ac0202a807 */ /* 0x000fe20000800000 */
[----:B------:R-:W-:Y:S04]  /*d180*/  STS [R130], R208 ;  /* 0x000000d082007388 */ /* 0x000fe80000000800 */
[----:B------:R-:W-:Y:S04]  /*d190*/  STS [R131], R209 ;  /* 0x000000d183007388 */ /* 0x000fe80000000800 */
[----:B------:R-:W-:Y:S04]  /*d1a0*/  STS [R112], R3 ;  /* 0x0000000370007388 */ /* 0x000fe80000000800 */
[----:B------:R-:W-:Y:S04]  /*d1b0*/  STS [R113], R2 ;  /* 0x0000000271007388 */ /* 0x000fe80000000800 */
[----:B------:R-:W-:Y:S06]  /*d1c0*/  BAR.SYNC.DEFER_BLOCKING 0x0 ;  /* 0x0000000000007b1d */ /* 0x000fec0000010000 */
[----:B------:R-:W1:Y:S01]  /*d1d0*/  LDS.64 R2, [R114] ;  /* 0x0000000072027984 */ /* 0x000e620000000a00 */
[----:B------:R-:W-:-:S02]  /*d1e0*/  IMAD.MOV.U32 R211, RZ, RZ, R214 ;  /* 0x000000ffffd37224 */ /* 0x000fc400078e00d6 */
[----:B------:R-:W-:Y:S02]  /*d1f0*/  IMAD.MOV.U32 R214, RZ, RZ, R93 ;  /* 0x000000ffffd67224 */ /* 0x000fe400078e005d */
[----:B------:R-:W-:Y:S02]  /*d200*/  IMAD.MOV.U32 R219, RZ, RZ, R92 ;  /* 0x000000ffffdb7224 */ /* 0x000fe400078e005c */
[----:B-1----:R-:W-:Y:S02]  /*d210*/  IMAD.MOV.U32 R92, RZ, RZ, R2 ;  /* 0x000000ffff5c7224 */ /* 0x002fe400078e0002 */
[----:B------:R-:W-:Y:S02]  /*d220*/  IMAD.MOV.U32 R93, RZ, RZ, R3 ;  /* 0x000000ffff5d7224 */ /* 0x000fe400078e0003 */
[----:B------:R-:W1:Y:S01]  /*d230*/  LDS.64 R2, [R115] ;  /* 0x0000000073027984 */ /* 0x000e620000000a00 */
[----:B------:R-:W-:Y:S01]  /*d240*/  FMUL R207, R212, 0.0078740157186985015869 ;  /* 0x3c010204d4cf7820 */ /* 0x000fe20000400000 */
[----:B------:R-:W-:-:S02]  /*d250*/  IMAD.MOV.U32 R212, RZ, RZ, R213 ;  /* 0x000000ffffd47224 */ /* 0x000fc400078e00d5 */
[----:B------:R-:W-:Y:S02]  /*d260*/  IMAD.MOV.U32 R239, RZ, RZ, R215 ;  /* 0x000000ffffef7224 */ /* 0x000fe400078e00d7 */
[----:B------:R-:W-:Y:S02]  /*d270*/  IMAD.MOV.U32 R213, RZ, RZ, R95 ;  /* 0x000000ffffd57224 */ /* 0x000fe400078e005f */
[----:B------:R-:W-:Y:S02]  /*d280*/  IMAD.MOV.U32 R215, RZ, RZ, R94 ;  /* 0x000000ffffd77224 */ /* 0x000fe400078e005e */
[----:B------:R-:W-:Y:S02]  /*d290*/  IMAD.MOV.U32 R217, RZ, RZ, R33 ;  /* 0x000000ffffd97224 */ /* 0x000fe400078e0021 */
[----:B------:R-:W-:Y:S02]  /*d2a0*/  IMAD.MOV.U32 R223, RZ, RZ, R32 ;  /* 0x000000ffffdf7224 */ /* 0x000fe400078e0020 */
[----:B------:R-:W2:Y:S01]  /*d2b0*/  LDS.64 R32, [R205] ;  /* 0x00000000cd207984 */ /* 0x000ea20000000a00 */
[----:B-1----:R-:W-:-:S02]  /*d2c0*/  IMAD.MOV.U32 R94, RZ, RZ, R2 ;  /* 0x000000ffff5e7224 */ /* 0x002fc400078e0002 */
[----:B------:R-:W-:Y:S02]  /*d2d0*/  IMAD.MOV.U32 R95, RZ, RZ, R3 ;  /* 0x000000ffff5f7224 */ /* 0x000fe400078e0003 */
[----:B------:R-:W1:Y:S01]  /*d2e0*/  LDS.64 R2, [R183] ;  /* 0x00000000b7027984 */ /* 0x000e620000000a00 */
[----:B------:R-:W-:Y:S02]  /*d2f0*/  IMAD.MOV.U32 R216, RZ, RZ, R31 ;  /* 0x000000ffffd87224 */ /* 0x000fe400078e001f */
[----:B------:R-:W-:Y:S02]  /*d300*/  IMAD.MOV.U32 R218, RZ, RZ, R30 ;  /* 0x000000ffffda7224 */ /* 0x000fe400078e001e */
[----:B--2---:R-:W-:Y:S02]  /*d310*/  IMAD.MOV.U32 R30, RZ, RZ, R32 ;  /* 0x000000ffff1e7224 */ /* 0x004fe400078e0020 */
[----:B------:R-:W-:Y:S02]  /*d320*/  IMAD.MOV.U32 R31, RZ, RZ, R33 ;  /* 0x000000ffff1f7224 */ /* 0x000fe400078e0021 */
[----:B-1----:R-:W-:-:S02]  /*d330*/  IMAD.MOV.U32 R32, RZ, RZ, R2 ;  /* 0x000000ffff207224 */ /* 0x002fc400078e0002 */
[----:B------:R-:W-:Y:S02]  /*d340*/  IMAD.MOV.U32 R33, RZ, RZ, R3 ;  /* 0x000000ffff217224 */ /* 0x000fe400078e0003 */
[----:B------:R-:W1:Y:S01]  /*d350*/  LDS.64 R2, [R147] ;  /* 0x0000000093027984 */ /* 0x000e620000000a00 */
[----:B------:R-:W-:Y:S02]  /*d360*/  IMAD.MOV.U32 R227, RZ, RZ, R35 ;  /* 0x000000ffffe37224 */ /* 0x000fe400078e0023 */
[----:B------:R-:W-:Y:S02]  /*d370*/  IMAD.MOV.U32 R226, RZ, RZ, R34 ;  /* 0x000000ffffe27224 */ /* 0x000fe400078e0022 */
[----:B-1----:R-:W-:Y:S02]  /*d380*/  IMAD.MOV.U32 R34, RZ, RZ, R2 ;  /* 0x000000ffff227224 */ /* 0x002fe400078e0002 */
[----:B------:R-:W-:Y:S02]  /*d390*/  IMAD.MOV.U32 R35, RZ, RZ, R3 ;  /* 0x000000ffff237224 */ /* 0x000fe400078e0003 */
[----:B------:R-:W1:Y:S01]  /*d3a0*/  LDS.64 R2, [R0] ;  /* 0x0000000000027984 */ /* 0x000e620000000a00 */
[----:B------:R-:W-:-:S02]  /*d3b0*/  IMAD.MOV.U32 R237, RZ, RZ, R218 ;  /* 0x000000ffffed7224 */ /* 0x000fc400078e00da */
[----:B------:R-:W-:Y:S02]  /*d3c0*/  IMAD.MOV.U32 R222, RZ, RZ, R212 ;  /* 0x000000ffffde7224 */ /* 0x000fe400078e00d4 */
        /* <DEDUP_REMOVED lines=8> */
[----:B------:R-:W-:Y:S01]  /*d450*/  IMAD.MOV.U32 R217, RZ, RZ, R82 ;  /* 0x000000ffffd97224 */ /* 0x000fe200078e0052 */
[C---:B------:R-:W-:Y:S01]  /*d460*/  FSETP.GT.AND P0, PT, R207.reuse, 9.9999997473787516356e-06, PT ;  /* 0x3727c5accf00780b */ /* 0x040fe20003f04000 */
[----:B-1----:R-:W-:Y:S02]  /*d470*/  IMAD.MOV.U32 R82, RZ, RZ, R2 ;  /* 0x000000ffff527224 */ /* 0x002fe400078e0002 */
[----:B------:R-:W-:Y:S02]  /*d480*/  IMAD.MOV.U32 R83, RZ, RZ, R3 ;  /* 0x000000ffff537224 */ /* 0x000fe400078e0003 */
[----:B------:R-:W1:Y:S01]  /*d490*/  LDS.64 R2, [R206] ;  /* 0x00000000ce027984 */ /* 0x000e620000000a00 */
[----:B------:R-:W-:Y:S01]  /*d4a0*/  IMAD.MOV.U32 R238, RZ, RZ, R211 ;  /* 0x000000ffffee7224 */ /* 0x000fe200078e00d3 */
[----:B------:R-:W-:Y:S01]  /*d4b0*/  FSETP.NAN.AND P1, PT, R207, R207, PT ;  /* 0x000000cfcf00720b */ /* 0x000fe20003f28000 */
[----:B------:R-:W-:-:S02]  /*d4c0*/  IMAD.MOV.U32 R211, RZ, RZ, R88 ;  /* 0x000000ffffd37224 */ /* 0x000fc400078e0058 */
[----:B------:R-:W-:-:S03]  /*d4d0*/  IMAD.MOV.U32 R236, RZ, RZ, R239 ;  /* 0x000000ffffec7224 */ /* 0x000fc600078e00ef */
[----:B------:R-:W-:Y:S01]  /*d4e0*/  @!P0 SEL R207, R207, 0x3727c5ac, P1 ;  /* 0x3727c5accfcf8807 */ /* 0x000fe20000800000 */
[----:B------:R-:W-:Y:S01]  /*d4f0*/  BAR.SYNC.DEFER_BLOCKING 0x0 ;  /* 0x0000000000007b1d */ /* 0x000fe20000010000 */
[----:B------:R-:W-:Y:S01]  /*d500*/  IMAD.MOV.U32 R239, RZ, RZ, R89 ;  /* 0x000000ffffef7224 */ /* 0x000fe200078e0059 */
[----:B------:R-:W-:Y:S01]  /*d510*/  FMUL R208, R237, 0.0078740157186985015869 ;  /* 0x3c010204edd07820 */ /* 0x000fe20000400000 */
[----:B------:R-:W-:Y:S01]  /*d520*/  FMUL R210, R220, 0.0078740157186985015869 ;  /* 0x3c010204dcd27820 */ /* 0x000fe20000400000 */
[----:B------:R-:W-:-:S03]  /*d530*/  FMUL R209, R221, 0.0078740157186985015869 ;  /* 0x3c010204ddd17820 */ /* 0x000fc60000400000 */
[----:B------:R-:W-:Y:S01]  /*d540*/  FSETP.GT.AND P3, PT, R208, 9.9999997473787516356e-06, PT ;  /* 0x3727c5acd000780b */ /* 0x000fe20003f64000 */
[----:B------:R2:W-:Y:S01]  /*d550*/  STS [R28], R207 ;  /* 0x000000cf1c007388 */ /* 0x0005e20000000800 */
[----:B-1----:R-:W-:Y:S01]  /*d560*/  IMAD.MOV.U32 R88, RZ, RZ, R2 ;  /* 0x000000ffff587224 */ /* 0x002fe200078e0002 */
[----:B------:R-:W-:Y:S01]  /*d570*/  FMUL R2, R226, 0.0078740157186985015869 ;  /* 0x3c010204e2027820 */ /* 0x000fe20000400000 */
[----:B------:R-:W-:Y:S01]  /*d580*/  IMAD.MOV.U32 R89, RZ, RZ, R3 ;  /* 0x000000ffff597224 */ /* 0x000fe200078e0003 */
[----:B------:R-:W-:-:S03]  /*d590*/  FMUL R3, R227, 0.0078740157186985015869 ;  /* 0x3c010204e3037820 */ /* 0x000fc60000400000 */
[----:B------:R-:W-:Y:S01]  /*d5a0*/  FSETP.GT.AND P5, PT, R2, 9.9999997473787516356e-06, PT ;  /* 0x3727c5ac0200780b */ /* 0x000fe20003fa4000 */
[----:B--2---:R-:W-:Y:S01]  /*d5b0*/  FMUL R207, R236, 0.0078740157186985015869 ;  /* 0x3c010204eccf7820 */ /* 0x004fe20000400000 */
[----:B------:R-:W-:Y:S02]  /*d5c0*/  FSETP.GT.AND P0, PT, R3, 9.9999997473787516356e-06, PT ;  /* 0x3727c5ac0300780b */ /* 0x000fe40003f04000 */
[----:B------:R-:W-:Y:S02]  /*d5d0*/  FSETP.NAN.AND P6, PT, R2, R2, PT ;  /* 0x000000020200720b */ /* 0x000fe40003fc8000 */
[----:B------:R-:W-:Y:S02]  /*d5e0*/  FSETP.GT.AND P1, PT, R207, 9.9999997473787516356e-06, PT ;  /* 0x3727c5accf00780b */ /* 0x000fe40003f24000 */
[----:B------:R-:W-:-:S05]  /*d5f0*/  FSETP.NAN.AND P2, PT, R3, R3, PT ;  /* 0x000000030300720b */ /* 0x000fca0003f48000 */
[----:B------:R-:W-:Y:S02]  /*d600*/  @!P5 SEL R2, R2, 0x3727c5ac, P6 ;  /* 0x3727c5ac0202d807 */ /* 0x000fe40003000000 */
[----:B------:R-:W-:Y:S02]  /*d610*/  FSETP.GT.AND P6, PT, R210, 9.9999997473787516356e-06, PT ;  /* 0x3727c5acd200780b */ /* 0x000fe40003fc4000 */
[----:B------:R-:W-:Y:S02]  /*d620*/  FSETP.GT.AND P5, PT, R209, 9.9999997473787516356e-06, PT ;  /* 0x3727c5acd100780b */ /* 0x000fe40003fa4000 */
[----:B------:R-:W-:Y:S02]  /*d630*/  FSETP.NAN.AND P4, PT, R207, R207, PT ;  /* 0x000000cfcf00720b */ /* 0x000fe40003f88000 */
[----:B------:R-:W-:Y:S02]  /*d640*/  @!P0 SEL R3, R3, 0x3727c5ac, P2 ;  /* 0x3727c5ac03038807 */ /* 0x000fe40001000000 */
[----:B------:R-:W-:-:S02]  /*d650*/  @!P1 SEL R207, R207, 0x3727c5ac, P4 ;  /* 0x3727c5accfcf9807 */ /* 0x000fc40002000000 */
[----:B------:R-:W-:Y:S01]  /*d660*/  FSETP.NAN.AND P0, PT, R208, R208, PT ;  /* 0x000000d0d000720b */ /* 0x000fe20003f08000 */
[----:B------:R-:W-:Y:S01]  /*d670*/  STS [R79], R2 ;  /* 0x000000024f007388 */ /* 0x000fe20000000800 */
[----:B------:R-:W-:Y:S02]  /*d680*/  FSETP.NAN.AND P1, PT, R210, R210, PT ;  /* 0x000000d2d200720b */ /* 0x000fe40003f28000 */
[C---:B------:R-:W-:Y:S01]  /*d690*/  FSETP.NAN.AND P2, PT, R209.reuse, R209, PT ;  /* 0x000000d1d100720b */ /* 0x040fe20003f48000 */
[----:B------:R1:W-:Y:S01]  /*d6a0*/  STS [R136], R3 ;  /* 0x0000000388007388 */ /* 0x0003e20000000800 */
[----:B------:R-:W-:Y:S02]  /*d6b0*/  @!P3 SEL R208, R208, 0x3727c5ac, P0 ;  /* 0x3727c5acd0d0b807 */ /* 0x000fe40000000000 */
[----:B------:R-:W-:Y:S02]  /*d6c0*/  @!P6 SEL R210, R210, 0x3727c5ac, P1 ;  /* 0x3727c5acd2d2e807 */ /* 0x000fe40000800000 */
[----:B------:R-:W-:Y:S01]  /*d6d0*/  @!P5 SEL R209, R209, 0x3727c5ac, P2 ;  /* 0x3727c5acd1d1d807 */ /* 0x000fe20001000000 */
[----:B------:R-:W-:Y:S01]  /*d6e0*/  STS [R137], R207 ;  /* 0x000000cf89007388 */ /* 0x000fe20000000800 */
[----:B-1----:R-:W-:Y:S01]  /*d6f0*/  FMUL R3, R238, 0.0078740157186985015869 ;  /* 0x3c010204ee037820 */ /* 0x002fe20000400000 */
[----:B------:R-:W-:-:S02]  /*d700*/  FMUL R2, R222, 0.0078740157186985015869 ;  /* 0x3c010204de027820 */ /* 0x000fc40000400000 */
[----:B------:R1:W-:Y:S02]  /*d710*/  STS [R138], R208 ;  /* 0x000000d08a007388 */ /* 0x0003e40000000800 */
[----:B------:R-:W-:Y:S02]  /*d720*/  FSETP.GT.AND P5, PT, R3, 9.9999997473787516356e-06, PT ;  /* 0x3727c5ac0300780b */ /* 0x000fe40003fa4000 */
[----:B------:R-:W-:Y:S01]  /*d730*/  STS [R139], R210 ;  /* 0x000000d28b007388 */ /* 0x000fe20000000800 */
[----:B------:R-:W-:-:S03]  /*d740*/  FSETP.GT.AND P0, PT, R2, 9.9999997473787516356e-06, PT ;  /* 0x3727c5ac0200780b */ /* 0x000fc60003f04000 */
[----:B------:R2:W-:Y:S01]  /*d750*/  STS [R132], R209 ;  /* 0x000000d184007388 */ /* 0x0005e20000000800 */
[----:B-1----:R-:W-:Y:S01]  /*d760*/  FMUL R208, R223, 0.0078740157186985015869 ;  /* 0x3c010204dfd07820 */ /* 0x002fe20000400000 */
[----:B------:R-:W-:Y:S01]  /*d770*/  FSETP.NAN.AND P6, PT, R3, R3, PT ;  /* 0x000000030300720b */ /* 0x000fe20003fc8000 */
[----:B--2---:R-:W-:Y:S01]  /*d780*/  FMUL R209, R239, 0.0078740157186985015869 ;  /* 0x3c010204efd17820 */ /* 0x004fe20000400000 */
[----:B------:R-:W-:Y:S02]  /*d790*/  FMUL R210, R218, 0.0078740157186985015869 ;  /* 0x3c010204dad27820 */ /* 0x000fe40000400000 */
[----:B------:R-:W-:Y:S02]  /*d7a0*/  FSETP.GT.AND P3, PT, R208, 9.9999997473787516356e-06, PT ;  /* 0x3727c5acd000780b */ /* 0x000fe40003f64000 */
[----:B------:R-:W-:Y:S02]  /*d7b0*/  FSETP.GT.AND P1, PT, R209, 9.9999997473787516356e-06, PT ;  /* 0x3727c5acd100780b */ /* 0x000fe40003f24000 */
[----:B------:R-:W-:-:S02]  /*d7c0*/  FSETP.NAN.AND P2, PT, R2, R2, PT ;  /* 0x000000020200720b */ /* 0x000fc40003f48000 */
[----:B------:R-:W-:Y:S02]  /*d7d0*/  @!P5 SEL R3, R3, 0x3727c5ac, P6 ;  /* 0x3727c5ac0303d807 */ /* 0x000fe40003000000 */
[----:B------:R-:W-:Y:S01]  /*d7e0*/  FSETP.GT.AND P6, PT, R210, 9.9999997473787516356e-06, PT ;  /* 0x3727c5acd200780b */ /* 0x000fe20003fc4000 */
[----:B------:R-:W-:Y:S01]  /*d7f0*/  FMUL R207, R216, 0.0078740157186985015869 ;  /* 0x3c010204d8cf7820 */ /* 0x000fe20000400000 */
[C---:B------:R-:W-:Y:S02]  /*d800*/  FSETP.NAN.AND P4, PT, R209.reuse, R209, PT ;  /* 0x000000d1d100720b */ /* 0x040fe40003f88000 */
[----:B------:R-:W-:Y:S02]  /*d810*/  @!P0 SEL R2, R2, 0x3727c5ac, P2 ;  /* 0x3727c5ac02028807 */ /* 0x000fe40001000000 */
[----:B------:R-:W-:Y:S02]  /*d820*/  FSETP.NAN.AND P0, PT, R208, R208, PT ;  /* 0x000000d0d000720b */ /* 0x000fe40003f08000 */
[----:B------:R-:W-:-:S02]  /*d830*/  @!P1 SEL R209, R209, 0x3727c5ac, P4 ;  /* 0x3727c5acd1d19807 */ /* 0x000fc40002000000 */
[----:B------:R-:W-:Y:S02]  /*d840*/  FSETP.GT.AND P5, PT, R207, 9.9999997473787516356e-06, PT ;  /* 0x3727c5accf00780b */ /* 0x000fe40003fa4000 */
[----:B------:R-:W-:Y:S01]  /*d850*/  @!P3 SEL R208, R208, 0x3727c5ac, P0 ;  /* 0x3727c5acd0d0b807 */ /* 0x000fe20000000000 */
[----:B------:R-:W-:Y:S01]  /*d860*/  STS [R133], R3 ;  /* 0x0000000385007388 */ /* 0x000fe20000000800 */
[----:B------:R-:W-:-:S03]  /*d870*/  FSETP.NAN.AND P1, PT, R210, R210, PT ;  /* 0x000000d2d200720b */ /* 0x000fc60003f28000 */
[----:B------:R-:W-:Y:S01]  /*d880*/  STS [R134], R2 ;  /* 0x0000000286007388 */ /* 0x000fe20000000800 */
[----:B------:R-:W-:-:S03]  /*d890*/  @!P6 SEL R210, R210, 0x3727c5ac, P1 ;  /* 0x3727c5acd2d2e807 */ /* 0x000fc60000800000 */
[----:B------:R1:W-:Y:S04]  /*d8a0*/  STS [R135], R209 ;  /* 0x000000d187007388 */ /* 0x0003e80000000800 */
[----:B------:R2:W-:Y:S01]  /*d8b0*/  STS [R128], R208 ;  /* 0x000000d080007388 */ /* 0x0005e20000000800 */
[----:B------:R-:W-:-:S03]  /*d8c0*/  FSETP.NAN.AND P2, PT, R207, R207, PT ;  /* 0x000000cfcf00720b */ /* 0x000fc60003f48000 */
[----:B------:R3:W-:Y:S01]  /*d8d0*/  STS [R129], R210 ;  /* 0x000000d281007388 */ /* 0x0007e20000000800 */
[----:B-1----:R-:W-:Y:S01]  /*d8e0*/  FMUL R209, R219, 0.0078740157186985015869 ;  /* 0x3c010204dbd17820 */ /* 0x002fe20000400000 */
[----:B--2---:R-:W-:Y:S01]  /*d8f0*/  FMUL R208, R217, 0.0078740157186985015869 ;  /* 0x3c010204d9d07820 */ /* 0x004fe20000400000 */
[----:B------:R-:W-:Y:S01]  /*d900*/  @!P5 SEL R207, R207, 0x3727c5ac, P2 ;  /* 0x3727c5accfcfd807 */ /* 0x000fe20001000000 */
[----:B---3--:R-:W-:-:S03]  /*d910*/  FMUL R210, R211, 0.0078740157186985015869 ;  /* 0x3c010204d3d27820 */ /* 0x008fc60000400000 */
[----:B------:R-:W-:Y:S02]  /*d920*/  FSETP.GT.AND P4, PT, R208, 9.9999997473787516356e-06, PT ;  /* 0x3727c5acd000780b */ /* 0x000fe40003f84000 */
[C---:B------:R-:W-:Y:S02]  /*d930*/  FSETP.GT.AND P2, PT, R209.reuse, 9.9999997473787516356e-06, PT ;  /* 0x3727c5acd100780b */ /* 0x040fe40003f44000 */
[----:B------:R-:W-:Y:S02]  /*d940*/  FSETP.GT.AND P0, PT, R210, 9.9999997473787516356e-06, PT ;  /* 0x3727c5acd200780b */ /* 0x000fe40003f04000 */
[----:B------:R-:W-:Y:S02]  /*d950*/  FSETP.NAN.AND P5, PT, R208, R208, PT ;  /* 0x000000d0d000720b */ /* 0x000fe40003fa8000 */
[----:B------:R-:W-:-:S05]  /*d960*/  FSETP.NAN.AND P3, PT, R209, R209, PT ;  /* 0x000000d1d100720b */ /* 0x000fca0003f68000 */
[----:B------:R-:W-:Y:S02]  /*d970*/  @!P4 SEL R208, R208, 0x3727c5ac, P5 ;  /* 0x3727c5acd0d0c807 */ /* 0x000fe40002800000 */
[C---:B------:R-:W-:Y:S02]  /*d980*/  FSETP.NAN.AND P5, PT, R210.reuse, R210, PT ;  /* 0x000000d2d200720b */ /* 0x040fe40003fa8000 */
[----:B------:R-:W-:Y:S02]  /*d990*/  @!P2 SEL R209, R209, 0x3727c5ac, P3 ;  /* 0x3727c5acd1d1a807 */ /* 0x000fe40001800000 */
[----:B------:R-:W-:Y:S01]  /*d9a0*/  @!P0 SEL R210, R210, 0x3727c5ac, P5 ;  /* 0x3727c5acd2d28807 */ /* 0x000fe20002800000 */
[----:B------:R1:W-:Y:S04]  /*d9b0*/  STS [R130], R207 ;  /* 0x000000cf82007388 */ /* 0x0003e80000000800 */
[----:B------:R-:W-:Y:S04]  /*d9c0*/  STS [R131], R209 ;  /* 0x000000d183007388 */ /* 0x000fe80000000800 */
[----:B------:R-:W-:Y:S04]  /*d9d0*/  STS [R112], R208 ;  /* 0x000000d070007388 */ /* 0x000fe80000000800 */
[----:B------:R-:W-:Y:S04]  /*d9e0*/  STS [R113], R210 ;  /* 0x000000d271007388 */ /* 0x000fe80000000800 */
[----:B------:R-:W-:Y:S01]  /*d9f0*/  BAR.SYNC.DEFER_BLOCKING 0x0 ;  /* 0x0000000000007b1d */ /* 0x000fe20000010000 */
[----:B-1----:R-:W-:Y:S01]  /*da00*/  FMUL R207, R214, 0.0078740157186985015869 ;  /* 0x3c010204d6cf7820 */ /* 0x002fe20000400000 */
[----:B------:R-:W-:Y:S01]  /*da10*/  IMAD.MOV.U32 R214, RZ, RZ, R215 ;  /* 0x000000ffffd67224 */ /* 0x000fe200078e00d7 */
[----:B------:R-:W-:Y:S01]  /*da20*/  FMUL R2, R212, 0.0078740157186985015869 ;  /* 0x3c010204d4027820 */ /* 0x000fe20000400000 */
[----:B------:R-:W-:Y:S01]  /*da30*/  FMUL R3, R213, 0.0078740157186985015869 ;  /* 0x3c010204d5037820 */ /* 0x000fe20000400000 */
[----:B------:R-:W-:-:S02]  /*da40*/  IMAD.MOV.U32 R215, RZ, RZ, R157 ;  /* 0x000000ffffd77224 */ /* 0x000fc400078e009d */
[----:B------:R-:W-:Y:S02]  /*da50*/  IMAD.MOV.U32 R211, RZ, RZ, R156 ;  /* 0x000000ffffd37224 */ /* 0x000fe400078e009c */
[----:B------:R-:W-:Y:S02]  /*da60*/  IMAD.MOV.U32 R213, RZ, RZ, R159 ;  /* 0x000000ffffd57224 */ /* 0x000fe400078e009f */
[----:B------:R-:W-:Y:S01]  /*da70*/  IMAD.MOV.U32 R212, RZ, RZ, R158 ;  /* 0x000000ffffd47224 */ /* 0x000fe200078e009e */
[----:B------:R-:W1:Y:S04]  /*da80*/  LDS.64 R156, [R205] ;  /* 0x00000000cd9c7984 */ /* 0x000e680000000a00 */
[----:B------:R-:W2:Y:S04]  /*da90*/  LDS.64 R158, [R114] ;  /* 0x00000000729e7984 */ /* 0x000ea80000000a00 */
[----:B------:R-:W3:Y:S04]  /*daa0*/  LDS.64 R208, [R115] ;  /* 0x0000000073d07984 */ /* 0x000ee80000000a00 */
[----:B------:R-:W5:Y:S04]  /*dab0*/  LDS.64 R250, [R183] ;  /* 0x00000000b7fa7984 */ /* 0x000f680000000a00 */
[----:B------:R-:W4:Y:S04]  /*dac0*/  LDS.64 R248, [R147] ;  /* 0x0000000093f87984 */ /* 0x000f280000000a00 */
[----:B------:R-:W4:Y:S04]  /*dad0*/  LDS.64 R246, [R0] ;  /* 0x0000000000f67984 */ /* 0x000f280000000a00 */
[----:B------:R-:W4:Y:S04]  /*dae0*/  LDS.64 R244, [R204] ;  /* 0x00000000ccf47984 */ /* 0x000f280000000a00 */
[----:B------:R-:W4:Y:S01]  /*daf0*/  LDS.64 R242, [R206] ;  /* 0x00000000cef27984 */ /* 0x000f220000000a00 */
[----:B------:R-:W-:-:S02]  /*db00*/  FSETP.GT.AND P1, PT, R2, 9.9999997473787516356e-06, PT ;  /* 0x3727c5ac0200780b */ /* 0x000fc40003f24000 */
[----:B------:R-:W-:Y:S02]  /*db10*/  FSETP.GT.AND P2, PT, R207, 9.9999997473787516356e-06, PT ;  /* 0x3727c5accf00780b */ /* 0x000fe40003f44000 */
[----:B------:R-:W-:Y:S02]  /*db20*/  FSETP.GT.AND P4, PT, R3, 9.9999997473787516356e-06, PT ;  /* 0x3727c5ac0300780b */ /* 0x000fe40003f84000 */
[----:B------:R-:W-:Y:S02]  /*db30*/  FSETP.NAN.AND P0, PT, R2, R2, PT ;  /* 0x000000020200720b */ /* 0x000fe40003f08000 */
[----:B------:R-:W-:Y:S02]  /*db40*/  FSETP.NAN.AND P3, PT, R207, R207, PT ;  /* 0x000000cfcf00720b */ /* 0x000fe40003f68000 */
[----:B------:R-:W-:-:S03]  /*db50*/  FSETP.NAN.AND P5, PT, R3, R3, PT ;  /* 0x000000030300720b */ /* 0x000fc60003fa8000 */
[----:B------:R-:W-:Y:S01]  /*db60*/  @!P1 SEL R2, R2, 0x3727c5ac, P0 ;  /* 0x3727c5ac02029807 */ /* 0x000fe20000000000 */
[----:B------:R-:W-:Y:S01]  /*db70*/  BAR.SYNC.DEFER_BLOCKING 0x0 ;  /* 0x0000000000007b1d */ /* 0x000fe20000010000 */
[----:B------:R-:W-:Y:S01]  /*db80*/  @!P2 SEL R207, R207, 0x3727c5ac, P3 ;  /* 0x3727c5accfcfa807 */ /* 0x000fe20001800000 */
[----:B------:R-:W-:Y:S01]  /*db90*/  IMAD.MOV.U32 R217, RZ, RZ, R90 ;  /* 0x000000ffffd97224 */ /* 0x000fe200078e005a */
[----:B------:R-:W-:Y:S01]  /*dba0*/  @!P4 SEL R3, R3, 0x3727c5ac, P5 ;  /* 0x3727c5ac0303c807 */ /* 0x000fe20002800000 */
[----:B------:R-:W-:Y:S02]  /*dbb0*/  IMAD.MOV.U32 R219, RZ, RZ, R91 ;  /* 0x000000ffffdb7224 */ /* 0x000fe400078e005b */
[----:B-1----:R-:W-:Y:S02]  /*dbc0*/  IMAD.MOV.U32 R90, RZ, RZ, R156 ;  /* 0x000000ffff5a7224 */ /* 0x002fe400078e009c */
[----:B--2---:R-:W-:Y:S02]  /*dbd0*/  IMAD.MOV.U32 R156, RZ, RZ, R158 ;  /* 0x000000ffff9c7224 */ /* 0x004fe400078e009e */
[----:B---3--:R-:W-:Y:S01]  /*dbe0*/  IMAD.MOV.U32 R158, RZ, RZ, R208 ;  /* 0x000000ffff9e7224 */ /* 0x008fe200078e00d0 */
[----:B------:R-:W-:Y:S01]  /*dbf0*/  FMUL R208, R211, 0.0078740157186985015869 ;  /* 0x3c010204d3d07820 */ /* 0x000fe20000400000 */
[----:B------:R1:W-:Y:S04]  /*dc00*/  STS [R28], R2 ;  /* 0x000000021c007388 */ /* 0x0003e80000000800 */
[----:B------:R-:W-:Y:S04]  /*dc10*/  STS [R79], R207 ;  /* 0x000000cf4f007388 */ /* 0x000fe80000000800 */
[----:B------:R2:W-:Y:S01]  /*dc20*/  STS [R136], R3 ;  /* 0x0000000388007388 */ /* 0x0005e20000000800 */
[----:B-1----:R-:W-:Y:S01]  /*dc30*/  FMUL R2, R217, 0.0078740157186985015869 ;  /* 0x3c010204d9027820 */ /* 0x002fe20000400000 */
[----:B--2---:R-:W-:-:S04]  /*dc40*/  FMUL R3, R219, 0.0078740157186985015869 ;  /* 0x3c010204db037820 */ /* 0x004fc80000400000 */
[----:B------:R-:W-:Y:S01]  /*dc50*/  FSETP.GT.AND P5, PT, R2, 9.9999997473787516356e-06, PT ;  /* 0x3727c5ac0200780b */ /* 0x000fe20003fa4000 */
[----:B------:R-:W-:Y:S01]  /*dc60*/  FMUL R207, R212, 0.0078740157186985015869 ;  /* 0x3c010204d4cf7820 */ /* 0x000fe20000400000 */
[----:B------:R-:W-:Y:S02]  /*dc70*/  FSETP.GT.AND P0, PT, R3, 9.9999997473787516356e-06, PT ;  /* 0x3727c5ac0300780b */ /* 0x000fe40003f04000 */
[----:B------:R-:W-:Y:S02]  /*dc80*/  FSETP.GT.AND P1, PT, R208, 9.9999997473787516356e-06, PT ;  /* 0x3727c5acd000780b */ /* 0x000fe40003f24000 */
[----:B------:R-:W-:Y:S02]  /*dc90*/  FSETP.GT.AND P3, PT, R207, 9.9999997473787516356e-06, PT ;  /* 0x3727c5accf00780b */ /* 0x000fe40003f64000 */
[----:B------:R-:W-:Y:S01]  /*dca0*/  FSETP.NAN.AND P6, PT, R2, R2, PT ;  /* 0x000000020200720b */ /* 0x000fe20003fc8000 */
[----:B------:R-:W-:Y:S01]  /*dcb0*/  FMUL R210, R214, 0.0078740157186985015869 ;  /* 0x3c010204d6d27820 */ /* 0x000fe20000400000 */
[----:B------:R-:W-:Y:S01]  /*dcc0*/  FSETP.NAN.AND P2, PT, R3, R3, PT ;  /* 0x000000030300720b */ /* 0x000fe20003f48000 */
[----:B------:R-:W-:-:S02]  /*dcd0*/  IMAD.MOV.U32 R91, RZ, RZ, R157 ;  /* 0x000000ffff5b7224 */ /* 0x000fc400078e009d */
[----:B------:R-:W-:Y:S01]  /*dce0*/  @!P5 SEL R2, R2, 0x3727c5ac, P6 ;  /* 0x3727c5ac0202d807 */ /* 0x000fe20003000000 */
[----:B------:R-:W-:Y:S01]  /*dcf0*/  IMAD.MOV.U32 R157, RZ, RZ, R159 ;  /* 0x000000ffff9d7224 */ /* 0x000fe200078e009f */
[----:B------:R-:W-:Y:S01]  /*dd00*/  FSETP.NAN.AND P4, PT, R208, R208, PT ;  /* 0x000000d0d000720b */ /* 0x000fe20003f88000 */
[----:B------:R-:W-:Y:S01]  /*dd10*/  IMAD.MOV.U32 R159, RZ, RZ, R209 ;  /* 0x000000ffff9f7224 */ /* 0x000fe200078e00d1 */
[----:B------:R-:W-:Y:S01]  /*dd20*/  @!P0 SEL R3, R3, 0x3727c5ac, P2 ;  /* 0x3727c5ac03038807 */ /* 0x000fe20001000000 */
[----:B------:R-:W-:Y:S01]  /*dd30*/  FMUL R209, R213, 0.0078740157186985015869 ;  /* 0x3c010204d5d17820 */ /* 0x000fe20000400000 */
[----:B------:R-:W-:Y:S02]  /*dd40*/  FSETP.NAN.AND P0, PT, R207, R207, PT ;  /* 0x000000cfcf00720b */ /* 0x000fe40003f08000 */
[----:B------:R-:W-:Y:S01]  /*dd50*/  FSETP.GT.AND P6, PT, R210, 9.9999997473787516356e-06, PT ;  /* 0x3727c5acd200780b */ /* 0x000fe20003fc4000 */
[----:B------:R1:W-:Y:S01]  /*dd60*/  STS [R137], R2 ;  /* 0x0000000289007388 */ /* 0x0003e20000000800 */
[----:B------:R-:W-:-:S02]  /*dd70*/  @!P1 SEL R208, R208, 0x3727c5ac, P4 ;  /* 0x3727c5acd0d09807 */ /* 0x000fc40002000000 */
[----:B------:R-:W-:Y:S01]  /*dd80*/  @!P3 SEL R207, R207, 0x3727c5ac, P0 ;  /* 0x3727c5accfcfb807 */ /* 0x000fe20000000000 */
[----:B------:R2:W-:Y:S01]  /*dd90*/  STS [R138], R3 ;  /* 0x000000038a007388 */ /* 0x0005e20000000800 */
[----:B------:R-:W-:-:S03]  /*dda0*/  FSETP.GT.AND P5, PT, R209, 9.9999997473787516356e-06, PT ;  /* 0x3727c5acd100780b */ /* 0x000fc60003fa4000 */
[----:B------:R3:W-:Y:S01]  /*ddb0*/  STS [R139], R208 ;  /* 0x000000d08b007388 */ /* 0x0007e20000000800 */
[----:B------:R-:W-:Y:S01]  /*ddc0*/  FSETP.NAN.AND P1, PT, R210, R210, PT ;  /* 0x000000d2d200720b */ /* 0x000fe20003f28000 */
[----:B-1----:R-:W-:Y:S01]  /*ddd0*/  FMUL R2, R215, 0.0078740157186985015869 ;  /* 0x3c010204d7027820 */ /* 0x002fe20000400000 */
[----:B--2---:R-:W-:Y:S01]  /*dde0*/  FMUL R3, R152, 0.0078740157186985015869 ;  /* 0x3c01020498037820 */ /* 0x004fe20000400000 */
[----:B------:R1:W-:Y:S04]  /*ddf0*/  STS [R132], R207 ;  /* 0x000000cf84007388 */ /* 0x0003e80000000800 */
[----:B------:R-:W-:Y:S02]  /*de00*/  FSETP.GT.AND P4, PT, R3, 9.9999997473787516356e-06, PT ;  /* 0x3727c5ac0300780b */ /* 0x000fe40003f84000 */
[----:B------:R-:W-:Y:S01]  /*de10*/  FSETP.NAN.AND P2, PT, R209, R209, PT ;  /* 0x000000d1d100720b */ /* 0x000fe20003f48000 */
[----:B---3--:R-:W-:Y:S01]  /*de20*/  FMUL R208, R154, 0.0078740157186985015869 ;  /* 0x3c0102049ad07820 */ /* 0x008fe20000400000 */
[----:B------:R-:W-:Y:S01]  /*de30*/  @!P6 SEL R210, R210, 0x3727c5ac, P1 ;  /* 0x3727c5acd2d2e807 */ /* 0x000fe20000800000 */
[----:B------:R-:W-:Y:S01]  /*de40*/  FMUL R4, R4, 0.0078740157186985015869 ;  /* 0x3c01020404047820 */ /* 0x000fe20000400000 */
[----:B-1----:R-:W-:Y:S01]  /*de50*/  FMUL R207, R153, 0.0078740157186985015869 ;  /* 0x3c01020499cf7820 */ /* 0x002fe20000400000 */
[----:B------:R-:W-:Y:S01]  /*de60*/  FSETP.GT.AND P3, PT, R2, 9.9999997473787516356e-06, PT ;  /* 0x3727c5ac0200780b */ /* 0x000fe20003f64000 */
[----:B------:R-:W-:Y:S01]  /*de70*/  FMUL R7, R7, 0.0078740157186985015869 ;  /* 0x3c01020407077820 */ /* 0x000fe20000400000 */
[----:B------:R-:W2:Y:S02]  /*de80*/  LDL.LU R152, [R1+0x344] ;  /* 0x0003440001987983 */ /* 0x000ea40000300800 */
[----:B------:R-:W-:-:S02]  /*de90*/  FSETP.GT.AND P1, PT, R207, 9.9999997473787516356e-06, PT ;  /* 0x3727c5accf00780b */ /* 0x000fc40003f24000 */
[----:B------:R-:W-:Y:S01]  /*dea0*/  @!P5 SEL R209, R209, 0x3727c5ac, P2 ;  /* 0x3727c5acd1d1d807 */ /* 0x000fe20001000000 */
[----:B------:R-:W-:Y:S01]  /*deb0*/  STS [R133], R210 ;  /* 0x000000d285007388 */ /* 0x000fe20000000800 */
[C---:B------:R-:W-:Y:S02]  /*dec0*/  FSETP.NAN.AND P5, PT, R3.reuse, R3, PT ;  /* 0x000000030300720b */ /* 0x040fe40003fa8000 */
[----:B------:R-:W-:Y:S01]  /*ded0*/  FSETP.NAN.AND P6, PT, R2, R2, PT ;  /* 0x000000020200720b */ /* 0x000fe20003fc8000 */
[----:B------:R1:W-:Y:S01]  /*dee0*/  STS [R134], R209 ;  /* 0x000000d186007388 */ /* 0x0003e20000000800 */
[----:B------:R-:W-:Y:S02]  /*def0*/  @!P4 SEL R3, R3, 0x3727c5ac, P5 ;  /* 0x3727c5ac0303c807 */ /* 0x000fe40002800000 */
[----:B------:R-:W-:Y:S01]  /*df00*/  FSETP.NAN.AND P2, PT, R207, R207, PT ;  /* 0x000000cfcf00720b */ /* 0x000fe20003f48000 */
[----:B------:R-:W3:Y:S01]  /*df10*/  LDL.LU R153, [R1+0x340] ;  /* 0x0003400001997983 */ /* 0x000ee20000300800 */
[----:B------:R-:W-:-:S02]  /*df20*/  FSETP.GT.AND P0, PT, R208, 9.9999997473787516356e-06, PT ;  /* 0x3727c5acd000780b */ /* 0x000fc40003f04000 */
[----:B------:R-:W-:Y:S01]  /*df30*/  @!P3 SEL R2, R2, 0x3727c5ac, P6 ;  /* 0x3727c5ac0202b807 */ /* 0x000fe20003000000 */
[----:B-1----:R-:W-:Y:S01]  /*df40*/  FMUL R209, R155, 0.0078740157186985015869 ;  /* 0x3c0102049bd17820 */ /* 0x002fe20000400000 */
[----:B------:R-:W-:Y:S01]  /*df50*/  @!P1 SEL R207, R207, 0x3727c5ac, P2 ;  /* 0x3727c5accfcf9807 */ /* 0x000fe20001000000 */
[----:B------:R1:W-:Y:S03]  /*df60*/  STS [R135], R3 ;  /* 0x0000000387007388 */ /* 0x0003e60000000800 */
[----:B------:R-:W-:Y:S01]  /*df70*/  FSETP.GT.AND P3, PT, R209, 9.9999997473787516356e-06, PT ;  /* 0x3727c5acd100780b */ /* 0x000fe20003f64000 */
[----:B------:R4:W-:Y:S01]  /*df80*/  STS [R128], R2 ;  /* 0x0000000280007388 */ /* 0x0009e20000000800 */
[----:B------:R-:W-:Y:S02]  /*df90*/  FSETP.NAN.AND P2, PT, R208, R208, PT ;  /* 0x000000d0d000720b */ /* 0x000fe40003f48000 */
[----:B------:R-:W-:Y:S01]  /*dfa0*/  FSETP.GT.AND P5, PT, R4, 9.9999997473787516356e-06, PT ;  /* 0x3727c5ac0400780b */ /* 0x000fe20003fa4000 */
[----:B------:R-:W2:Y:S01]  /*dfb0*/  LDL.LU R154, [R1+0x33c] ;  /* 0x00033c00019a7983 */ /* 0x000ea20000300800 */
[----:B-1----:R-:W-:-:S03]  /*dfc0*/  FMUL R3, R144, 0.0078740157186985015869 ;  /* 0x3c01020490037820 */ /* 0x002fc60000400000 */
[----:B------:R1:W-:Y:S02]  /*dfd0*/  STS [R129], R207 ;  /* 0x000000cf81007388 */ /* 0x0003e40000000800 */
[----:B------:R-:W-:Y:S02]  /*dfe0*/  FSETP.GT.AND P1, PT, R3, 9.9999997473787516356e-06, PT ;  /* 0x3727c5ac0300780b */ /* 0x000fe40003f24000 */
[----:B------:R-:W-:Y:S01]  /*dff0*/  FSETP.NAN.AND P4, PT, R209, R209, PT ;  /* 0x000000d1d100720b */ /* 0x000fe20003f88000 */
[----:B----4-:R-:W-:Y:S01]  /*e000*/  FMUL R2, R146, 0.0078740157186985015869 ;  /* 0x3c01020492027820 */ /* 0x010fe20000400000 */
[----:B------:R-:W-:Y:S01]  /*e010*/  @!P0 SEL R208, R208, 0x3727c5ac, P2 ;  /* 0x3727c5acd0d08807 */ /* 0x000fe20001000000 */
[----:B------:R-:W4:Y:S01]  /*e020*/  LDL.LU R155, [R1+0x338] ;  /* 0x00033800019b7983 */ /* 0x000f220000300800 */
[----:B-1----:R-:W-:Y:S01]  /*e030*/  FMUL R207, R145, 0.0078740157186985015869 ;  /* 0x3c01020491cf7820 */ /* 0x002fe20000400000 */
[----:B------:R-:W-:Y:S02]  /*e040*/  @!P3 SEL R209, R209, 0x3727c5ac, P4 ;  /* 0x3727c5acd1d1b807 */ /* 0x000fe40002000000 */
[----:B------:R1:W-:Y:S02]  /*e050*/  STS [R130], R208 ;  /* 0x000000d082007388 */ /* 0x0003e40000000800 */
[----:B------:R-:W-:-:S02]  /*e060*/  FSETP.GT.AND P2, PT, R207, 9.9999997473787516356e-06, PT ;  /* 0x3727c5accf00780b */ /* 0x000fc40003f44000 */
[----:B------:R-:W2:Y:S01]  /*e070*/  LDL.LU R144, [R1+0x334] ;  /* 0x0003340001907983 */ /* 0x000ea20000300800 */
[----:B------:R-:W-:-:S03]  /*e080*/  FSETP.NAN.AND P3, PT, R3, R3, PT ;  /* 0x000000030300720b */ /* 0x000fc60003f68000 */
[----:B------:R-:W-:Y:S01]  /*e090*/  STS [R131], R209 ;  /* 0x000000d183007388 */ /* 0x000fe20000000800 */
[----:B------:R-:W-:Y:S02]  /*e0a0*/  @!P1 SEL R3, R3, 0x3727c5ac, P3 ;  /* 0x3727c5ac03039807 */ /* 0x000fe40001800000 */
[----:B------:R-:W-:Y:S02]  /*e0b0*/  FSETP.NAN.AND P1, PT, R207, R207, PT ;  /* 0x000000cfcf00720b */ /* 0x000fe40003f28000 */
[----:B------:R-:W-:Y:S02]  /*e0c0*/  FSETP.GT.AND P0, PT, R2, 9.9999997473787516356e-06, PT ;  /* 0x3727c5ac0200780b */ /* 0x000fe40003f04000 */
[----:B------:R-:W-:Y:S01]  /*e0d0*/  FSETP.NAN.AND P6, PT, R4, R4, PT ;  /* 0x000000040400720b */ /* 0x000fe20003fc8000 */
[----:B-1----:R-:W-:Y:S01]  /*e0e0*/  FMUL R208, R75, 0.0078740157186985015869 ;  /* 0x3c0102044bd07820 */ /* 0x002fe20000400000 */
[----:B------:R-:W-:Y:S01]  /*e0f0*/  @!P2 SEL R207, R207, 0x3727c5ac, P1 ;  /* 0x3727c5accfcfa807 */ /* 0x000fe20000800000 */
[----:B------:R-:W-:Y:S04]  /*e100*/  STS [R112], R3 ;  /* 0x0000000370007388 */ /* 0x000fe80000000800 */
[----:B------:R1:W-:Y:S04]  /*e110*/  STS [R113], R207 ;  /* 0x000000cf71007388 */ /* 0x0003e80000000800 */
[----:B------:R-:W-:Y:S01]  /*e120*/  BAR.SYNC.DEFER_BLOCKING 0x0 ;  /* 0x0000000000007b1d */ /* 0x000fe20000010000 */
[----:B------:R-:W-:-:S02]  /*e130*/  FSETP.NAN.AND P1, PT, R2, R2, PT ;  /* 0x000000020200720b */ /* 0x000fc40003f28000 */
[----:B------:R-:W-:-:S03]  /*e140*/  FSETP.NAN.AND P4, PT, R7, R7, PT ;  /* 0x000000070700720b */ /* 0x000fc60003f88000 */
[----:B------:R-:W2:Y:S04]  /*e150*/  LDL.LU R145, [R1+0x330] ;  /* 0x0003300001917983 */ /* 0x000ea80000300800 */
[----:B------:R-:W2:Y:S04]  /*e160*/  LDS.64 R240, [R205] ;  /* 0x00000000cdf07984 */ /* 0x000ea80000000a00 */
[----:B------:R-:W2:Y:S04]  /*e170*/  LDS.64 R238, [R114] ;  /* 0x0000000072ee7984 */ /* 0x000ea80000000a00 */
[----:B------:R-:W2:Y:S04]  /*e180*/  LDS.64 R236, [R115] ;  /* 0x0000000073ec7984 */ /* 0x000ea80000000a00 */
[----:B------:R-:W2:Y:S04]  /*e190*/  LDS.64 R234, [R183] ;  /* 0x00000000b7ea7984 */ /* 0x000ea80000000a00 */
[----:B------:R1:W2:Y:S04]  /*e1a0*/  LDS.64 R232, [R147] ;  /* 0x0000000093e87984 */ /* 0x0002a80000000a00 */
[----:B------:R-:W-:Y:S04]  /*e1b0*/  LDS.64 R230, [R0] ;  /* 0x0000000000e67984 */ /* 0x000fe80000000a00 */
[----:B------:R-:W-:Y:S04]  /*e1c0*/  LDS.64 R228, [R204] ;  /* 0x00000000cce47984 */ /* 0x000fe80000000a00 */
[----:B------:R-:W-:Y:S01]  /*e1d0*/  LDS.64 R226, [R206] ;  /* 0x00000000cee27984 */ /* 0x000fe20000000a00 */
[----:B------:R-:W-:-:S03]  /*e1e0*/  @!P0 SEL R2, R2, 0x3727c5ac, P1 ;  /* 0x3727c5ac02028807 */ /* 0x000fc60000800000 */
[----:B------:R-:W-:Y:S01]  /*e1f0*/  BAR.SYNC.DEFER_BLOCKING 0x0 ;  /* 0x0000000000007b1d */ /* 0x000fe20000010000 */
[----:B-1----:R-:W-:Y:S01]  /*e200*/  FMUL R207, R74, 0.0078740157186985015869 ;  /* 0x3c0102044acf7820 */ /* 0x002fe20000400000 */
[----:B------:R-:W-:-:S04]  /*e210*/  @!P5 SEL R4, R4, 0x3727c5ac, P6 ;  /* 0x3727c5ac0404d807 */ /* 0x000fc80003000000 */
[----:B------:R-:W-:Y:S01]  /*e220*/  FSETP.GT.AND P5, PT, R207, 9.9999997473787516356e-06, PT ;  /* 0x3727c5accf00780b */ /* 0x000fe20003fa4000 */
[----:B------:R-:W-:Y:S01]  /*e230*/  FMUL R3, R73, 0.0078740157186985015869 ;  /* 0x3c01020449037820 */ /* 0x000fe20000400000 */
[----:B------:R-:W2:Y:S04]  /*e240*/  LDL.LU R146, [R1+0x32c] ;  /* 0x00032c0001927983 */ /* 0x000ea80000300800 */
[----:B------:R1:W-:Y:S01]  /*e250*/  STS [R28], R2 ;  /* 0x000000021c007388 */ /* 0x0003e20000000800 */
[----:B------:R-:W-:Y:S02]  /*e260*/  FSETP.GT.AND P1, PT, R7, 9.9999997473787516356e-06, PT ;  /* 0x3727c5ac0700780b */ /* 0x000fe40003f24000 */
[----:B------:R-:W-:Y:S01]  /*e270*/  FSETP.GT.AND P6, PT, R208, 9.9999997473787516356e-06, PT ;  /* 0x3727c5acd000780b */ /* 0x000fe20003fc4000 */
[----:B------:R-:W2:Y:S01]  /*e280*/  LDL.LU R147, [R1+0x328] ;  /* 0x0003280001937983 */ /* 0x000ea20000300800 */
[----:B-1----:R-:W-:-:S03]  /*e290*/  FMUL R2, R72, 0.0078740157186985015869 ;  /* 0x3c01020448027820 */ /* 0x002fc60000400000 */
[----:B------:R-:W-:Y:S02]  /*e2a0*/  STS [R79], R4 ;  /* 0x000000044f007388 */ /* 0x000fe40000000800 */
[C---:B------:R-:W-:Y:S02]  /*e2b0*/  FSETP.GT.AND P0, PT, R2.reuse, 9.9999997473787516356e-06, PT ;  /* 0x3727c5ac0200780b */ /* 0x040fe40003f04000 */
[----:B------:R-:W2:Y:S01]  /*e2c0*/  LDL.LU R72, [R1+0x324] ;  /* 0x0003240001487983 */ /* 0x000ea20000300800 */
[----:B------:R-:W-:Y:S02]  /*e2d0*/  FSETP.NAN.AND P2, PT, R2, R2, PT ;  /* 0x000000020200720b */ /* 0x000fe40003f48000 */
[----:B------:R-:W-:Y:S01]  /*e2e0*/  FSETP.GT.AND P3, PT, R3, 9.9999997473787516356e-06, PT ;  /* 0x3727c5ac0300780b */ /* 0x000fe20003f64000 */
[----:B------:R-:W2:Y:S01]  /*e2f0*/  LDL.LU R73, [R1+0x320] ;  /* 0x0003200001497983 */ /* 0x000ea20000300800 */
[----:B------:R-:W-:-:S06]  /*e300*/  @!P1 SEL R7, R7, 0x3727c5ac, P4 ;  /* 0x3727c5ac07079807 */ /* 0x000fcc0002000000 */
[----:B------:R-:W-:Y:S01]  /*e310*/  @!P0 SEL R2, R2, 0x3727c5ac, P2 ;  /* 0x3727c5ac02028807 */ /* 0x000fe20001000000 */
[----:B------:R-:W2:Y:S01]  /*e320*/  LDL.LU R74, [R1+0x310] ;  /* 0x00031000014a7983 */ /* 0x000ea20000300800 */
[----:B------:R-:W-:-:S03]  /*e330*/  FSETP.NAN.AND P2, PT, R207, R207, PT ;  /* 0x000000cfcf00720b */ /* 0x000fc60003f48000 */
[----:B------:R1:W-:Y:S01]  /*e340*/  STS [R136], R2 ;  /* 0x0000000288007388 */ /* 0x0003e20000000800 */
[----:B------:R-:W-:Y:S02]  /*e350*/  @!P5 SEL R207, R207, 0x3727c5ac, P2 ;  /* 0x3727c5accfcfd807 */ /* 0x000fe40001000000 */
[----:B------:R-:W-:Y:S01]  /*e360*/  FSETP.NAN.AND P1, PT, R208, R208, PT ;  /* 0x000000d0d000720b */ /* 0x000fe20003f28000 */
[----:B------:R-:W2:Y:S01]  /*e370*/  LDL.LU R75, [R1+0x30c] ;  /* 0x00030c00014b7983 */ /* 0x000ea20000300800 */
[----:B-1----:R-:W-:Y:S01]  /*e380*/  FMUL R2, R76, 0.0078740157186985015869 ;  /* 0x3c0102044c027820 */ /* 0x002fe20000400000 */
[----:B------:R-:W-:Y:S02]  /*e390*/  FSETP.NAN.AND P0, PT, R3, R3, PT ;  /* 0x000000030300720b */ /* 0x000fe40003f08000 */
[----:B------:R-:W-:Y:S02]  /*e3a0*/  STS [R137], R7 ;  /* 0x0000000789007388 */ /* 0x000fe40000000800 */
[----:B------:R-:W-:-:S02]  /*e3b0*/  FSETP.GT.AND P5, PT, R2, 9.9999997473787516356e-06, PT ;  /* 0x3727c5ac0200780b */ /* 0x000fc40003fa4000 */
[----:B------:R-:W2:Y:S01]  /*e3c0*/  LDL.LU R76, [R1+0x308] ;  /* 0x00030800014c7983 */ /* 0x000ea20000300800 */
[----:B------:R-:W-:Y:S02]  /*e3d0*/  @!P6 SEL R208, R208, 0x3727c5ac, P1 ;  /* 0x3727c5acd0d0e807 */ /* 0x000fe40000800000 */
[----:B------:R-:W-:Y:S02]  /*e3e0*/  FSETP.NAN.AND P6, PT, R2, R2, PT ;  /* 0x000000020200720b */ /* 0x000fe40003fc8000 */
[----:B------:R-:W-:-:S05]  /*e3f0*/  @!P3 SEL R3, R3, 0x3727c5ac, P0 ;  /* 0x3727c5ac0303b807 */ /* 0x000fca0000000000 */
[----:B------:R1:W-:Y:S01]  /*e400*/  STS [R138], R3 ;  /* 0x000000038a007388 */ /* 0x0003e20000000800 */
[----:B------:R-:W-:-:S03]  /*e410*/  @!P5 SEL R2, R2, 0x3727c5ac, P6 ;  /* 0x3727c5ac0202d807 */ /* 0x000fc60003000000 */
[----:B------:R-:W-:Y:S04]  /*e420*/  STS [R139], R208 ;  /* 0x000000d08b007388 */ /* 0x000fe80000000800 */
[----:B------:R-:W-:Y:S01]  /*e430*/  STS [R132], R207 ;  /* 0x000000cf84007388 */ /* 0x000fe20000000800 */
[----:B-1----:R-:W-:-:S03]  /*e440*/  FMUL R3, R77, 0.0078740157186985015869 ;  /* 0x3c0102044d037820 */ /* 0x002fc60000400000 */
[----:B------:R1:W-:Y:S04]  /*e450*/  STS [R133], R2 ;  /* 0x0000000285007388 */ /* 0x0003e80000000800 */
[----:B------:R-:W2:Y:S01]  /*e460*/  LDL.LU R77, [R1+0x304] ;  /* 0x00030400014d7983 */ /* 0x000ea20000300800 */
[----:B-1----:R-:W-:-:S03]  /*e470*/  FMUL R2, R78, 0.0078740157186985015869 ;  /* 0x3c0102044e027820 */ /* 0x002fc60000400000 */
[----:B------:R-:W2:Y:S04]  /*e480*/  LDL.LU R78, [R1+0x300] ;  /* 0x00030000014e7983 */ /* 0x000ea80000300800 */
[----:B------:R-:W2:Y:S01]  /*e490*/  LDL.LU R207, [R1+0x4] ;  /* 0x0000040001cf7983 */ /* 0x000ea20000300800 */
[----:B------:R-:W-:Y:S01]  /*e4a0*/  FMUL R12, R12, 0.0078740157186985015869 ;  /* 0x3c0102040c0c7820 */ /* 0x000fe20000400000 */
[----:B------:R-:W-:-:S04]  /*e4b0*/  FMUL R6, R6, 0.0078740157186985015869 ;  /* 0x3c01020406067820 */ /* 0x000fc80000400000 */
[----:B------:R-:W-:Y:S01]  /*e4c0*/  FSETP.GT.AND P1, PT, R12, 9.9999997473787516356e-06, PT ;  /* 0x3727c5ac0c00780b */ /* 0x000fe20003f24000 */
[----:B------:R-:W-:Y:S01]  /*e4d0*/  FMUL R5, R5, 0.0078740157186985015869 ;  /* 0x3c01020405057820 */ /* 0x000fe20000400000 */
[----:B------:R-:W-:Y:S02]  /*e4e0*/  FSETP.GT.AND P0, PT, R6, 9.9999997473787516356e-06, PT ;  /* 0x3727c5ac0600780b */ /* 0x000fe40003f04000 */
[----:B------:R-:W-:Y:S02]  /*e4f0*/  FSETP.NAN.AND P4, PT, R12, R12, PT ;  /* 0x0000000c0c00720b */ /* 0x000fe40003f88000 */
[----:B------:R-:W-:Y:S02]  /*e500*/  FSETP.GT.AND P3, PT, R5, 9.9999997473787516356e-06, PT ;  /* 0x3727c5ac0500780b */ /* 0x000fe40003f64000 */
[----:B------:R-:W-:Y:S01]  /*e510*/  FSETP.GT.AND P5, PT, R3, 9.9999997473787516356e-06, PT ;  /* 0x3727c5ac0300780b */ /* 0x000fe20003fa4000 */
[----:B------:R-:W-:Y:S01]  /*e520*/  FMUL R10, R10, 0.0078740157186985015869 ;  /* 0x3c0102040a0a7820 */ /* 0x000fe20000400000 */
[----:B------:R-:W-:-:S03]  /*e530*/  FSETP.NAN.AND P2, PT, R6, R6, PT ;  /* 0x000000060600720b */ /* 0x000fc60003f48000 */
[----:B------:R-:W-:Y:S02]  /*e540*/  @!P1 SEL R12, R12, 0x3727c5ac, P4 ;  /* 0x3727c5ac0c0c9807 */ /* 0x000fe40002000000 */
[----:B------:R-:W-:Y:S01]  /*e550*/  FSETP.GT.AND P4, PT, R2, 9.9999997473787516356e-06, PT ;  /* 0x3727c5ac0200780b */ /* 0x000fe20003f84000 */
[----:B------:R-:W-:Y:S01]  /*e560*/  FMUL R9, R9, 0.0078740157186985015869 ;  /* 0x3c01020409097820 */ /* 0x000fe20000400000 */
[----:B------:R-:W-:Y:S01]  /*e570*/  @!P0 SEL R6, R6, 0x3727c5ac, P2 ;  /* 0x3727c5ac06068807 */ /* 0x000fe20001000000 */
[----:B------:R-:W-:Y:S01]  /*e580*/  FMUL R8, R8, 0.0078740157186985015869 ;  /* 0x3c01020408087820 */ /* 0x000fe20000400000 */
[----:B------:R-:W-:Y:S02]  /*e590*/  FSETP.GT.AND P6, PT, R10, 9.9999997473787516356e-06, PT ;  /* 0x3727c5ac0a00780b */ /* 0x000fe40003fc4000 */
[----:B------:R-:W-:Y:S02]  /*e5a0*/  FSETP.NAN.AND P0, PT, R5, R5, PT ;  /* 0x000000050500720b */ /* 0x000fe40003f08000 */
[----:B------:R-:W-:Y:S01]  /*e5b0*/  FSETP.NAN.AND P2, PT, R3, R3, PT ;  /* 0x000000030300720b */ /* 0x000fe20003f48000 */
[----:B------:R-:W-:Y:S01]  /*e5c0*/  FMUL R11, R11, 0.0078740157186985015869 ;  /* 0x3c0102040b0b7820 */ /* 0x000fe20000400000 */
[----:B------:R-:W-:-:S02]  /*e5d0*/  @!P3 SEL R5, R5, 0x3727c5ac, P0 ;  /* 0x3727c5ac0505b807 */ /* 0x000fc40000000000 */
[----:B------:R-:W-:Y:S02]  /*e5e0*/  @!P5 SEL R3, R3, 0x3727c5ac, P2 ;  /* 0x3727c5ac0303d807 */ /* 0x000fe40001000000 */
[----:B------:R-:W-:Y:S02]  /*e5f0*/  FSETP.GT.AND P2, PT, R9, 9.9999997473787516356e-06, PT ;  /* 0x3727c5ac0900780b */ /* 0x000fe40003f44000 */
[----:B------:R-:W-:Y:S02]  /*e600*/  FSETP.GT.AND P0, PT, R8, 9.9999997473787516356e-06, PT ;  /* 0x3727c5ac0800780b */ /* 0x000fe40003f04000 */
[----:B------:R-:W-:Y:S01]  /*e610*/  FSETP.NAN.AND P5, PT, R2, R2, PT ;  /* 0x000000020200720b */ /* 0x000fe20003fa8000 */
[----:B------:R-:W-:Y:S01]  /*e620*/  FMUL R15, R15, 0.0078740157186985015869 ;  /* 0x3c0102040f0f7820 */ /* 0x000fe20000400000 */
[----:B------:R-:W-:Y:S02]  /*e630*/  FSETP.NAN.AND P1, PT, R10, R10, PT ;  /* 0x0000000a0a00720b */ /* 0x000fe40003f28000 */
[----:B------:R-:W-:-:S02]  /*e640*/  @!P4 SEL R2, R2, 0x3727c5ac, P5 ;  /* 0x3727c5ac0202c807 */ /* 0x000fc40002800000 */
[----:B------:R-:W-:Y:S01]  /*e650*/  FSETP.GT.AND P4, PT, R11, 9.9999997473787516356e-06, PT ;  /* 0x3727c5ac0b00780b */ /* 0x000fe20003f84000 */
[----:B------:R-:W-:Y:S01]  /*e660*/  FMUL R22, R22, 0.0078740157186985015869 ;  /* 0x3c01020416167820 */ /* 0x000fe20000400000 */
[----:B------:R-:W-:Y:S02]  /*e670*/  @!P6 SEL R10, R10, 0x3727c5ac, P1 ;  /* 0x3727c5ac0a0ae807 */ /* 0x000fe40000800000 */
[----:B------:R-:W-:Y:S02]  /*e680*/  FSETP.GT.AND P1, PT, R15, 9.9999997473787516356e-06, PT ;  /* 0x3727c5ac0f00780b */ /* 0x000fe40003f24000 */
[C---:B------:R-:W-:Y:S02]  /*e690*/  FSETP.NAN.AND P3, PT, R9.reuse, R9, PT ;  /* 0x000000090900720b */ /* 0x040fe40003f68000 */
[----:B------:R-:W-:Y:S01]  /*e6a0*/  FSETP.NAN.AND P5, PT, R8, R8, PT ;  /* 0x000000080800720b */ /* 0x000fe20003fa8000 */
[----:B------:R-:W-:Y:S01]  /*e6b0*/  FMUL R18, R18, 0.0078740157186985015869 ;  /* 0x3c01020412127820 */ /* 0x000fe20000400000 */
[----:B------:R-:W-:-:S02]  /*e6c0*/  @!P2 SEL R9, R9, 0x3727c5ac, P3 ;  /* 0x3727c5ac0909a807 */ /* 0x000fc40001800000 */
[----:B------:R-:W-:Y:S01]  /*e6d0*/  @!P0 SEL R8, R8, 0x3727c5ac, P5 ;  /* 0x3727c5ac08088807 */ /* 0x000fe20002800000 */
[----:B------:R-:W-:Y:S01]  /*e6e0*/  STS [R134], R6 ;  /* 0x0000000686007388 */ /* 0x000fe20000000800 */
[----:B------:R-:W-:Y:S02]  /*e6f0*/  FSETP.GT.AND P2, PT, R22, 9.9999997473787516356e-06, PT ;  /* 0x3727c5ac1600780b */ /* 0x000fe40003f44000 */
[----:B------:R-:W-:Y:S01]  /*e700*/  FSETP.NAN.AND P5, PT, R11, R11, PT ;  /* 0x0000000b0b00720b */ /* 0x000fe20003fa8000 */
[----:B------:R-:W-:Y:S01]  /*e710*/  STS [R135], R12 ;  /* 0x0000000c87007388 */ /* 0x000fe20000000800 */
[----:B------:R-:W-:Y:S01]  /*e720*/  FSETP.NAN.AND P0, PT, R15, R15, PT ;  /* 0x0000000f0f00720b */ /* 0x000fe20003f08000 */
[----:B------:R-:W-:Y:S01]  /*e730*/  FMUL R14, R14, 0.0078740157186985015869 ;  /* 0x3c0102040e0e7820 */ /* 0x000fe20000400000 */
[----:B------:R-:W-:Y:S01]  /*e740*/  @!P4 SEL R11, R11, 0x3727c5ac, P5 ;  /* 0x3727c5ac0b0bc807 */ /* 0x000fe20002800000 */
[----:B------:R-:W-:Y:S01]  /*e750*/  STS [R128], R5 ;  /* 0x0000000580007388 */ /* 0x000fe20000000800 */
[----:B------:R-:W-:-:S03]  /*e760*/  FSETP.GT.AND P5, PT, R18, 9.9999997473787516356e-06, PT ;  /* 0x3727c5ac1200780b */ /* 0x000fc60003fa4000 */
[----:B------:R-:W-:Y:S01]  /*e770*/  STS [R129], R10 ;  /* 0x0000000a81007388 */ /* 0x000fe20000000800 */
[----:B------:R-:W-:-:S03]  /*e780*/  @!P1 SEL R15, R15, 0x3727c5ac, P0 ;  /* 0x3727c5ac0f0f9807 */ /* 0x000fc60000000000 */
[----:B------:R-:W-:Y:S01]  /*e790*/  STS [R130], R3 ;  /* 0x0000000382007388 */ /* 0x000fe20000000800 */
[----:B------:R-:W-:-:S03]  /*e7a0*/  FSETP.NAN.AND P3, PT, R22, R22, PT ;  /* 0x000000161600720b */ /* 0x000fc60003f68000 */
[----:B------:R-:W-:Y:S01]  /*e7b0*/  STS [R131], R9 ;  /* 0x0000000983007388 */ /* 0x000fe20000000800 */
[----:B------:R-:W-:Y:S01]  /*e7c0*/  FMUL R17, R17, 0.0078740157186985015869 ;  /* 0x3c01020411117820 */ /* 0x000fe20000400000 */
[----:B------:R-:W-:Y:S02]  /*e7d0*/  FSETP.GT.AND P0, PT, R14, 9.9999997473787516356e-06, PT ;  /* 0x3727c5ac0e00780b */ /* 0x000fe40003f04000 */
[----:B------:R-:W-:Y:S01]  /*e7e0*/  STS [R112], R2 ;  /* 0x0000000270007388 */ /* 0x000fe20000000800 */
[----:B------:R-:W-:-:S03]  /*e7f0*/  FMUL R13, R13, 0.0078740157186985015869 ;  /* 0x3c0102040d0d7820 */ /* 0x000fc60000400000 */
[----:B------:R-:W-:Y:S04]  /*e800*/  STS [R113], R8 ;  /* 0x0000000871007388 */ /* 0x000fe80000000800 */
[----:B------:R-:W-:Y:S01]  /*e810*/  BAR.SYNC.DEFER_BLOCKING 0x0 ;  /* 0x0000000000007b1d */ /* 0x000fe20000010000 */
[----:B------:R-:W-:Y:S01]  /*e820*/  @!P2 SEL R22, R22, 0x3727c5ac, P3 ;  /* 0x3727c5ac1616a807 */ /* 0x000fe20001800000 */
[----:B------:R-:W-:Y:S01]  /*e830*/  FMUL R16, R16, 0.0078740157186985015869 ;  /* 0x3c01020410107820 */ /* 0x000fe20000400000 */
[----:B------:R-:W-:Y:S02]  /*e840*/  FSETP.GT.AND P1, PT, R17, 9.9999997473787516356e-06, PT ;  /* 0x3727c5ac1100780b */ /* 0x000fe40003f24000 */
[----:B------:R-:W-:Y:S02]  /*e850*/  FSETP.NAN.AND P6, PT, R18, R18, PT ;  /* 0x000000121200720b */ /* 0x000fe40003fc8000 */
[----:B------:R-:W-:-:S02]  /*e860*/  FSETP.GT.AND P3, PT, R13, 9.9999997473787516356e-06, PT ;  /* 0x3727c5ac0d00780b */ /* 0x000fc40003f64000 */
[----:B------:R-:W-:Y:S02]  /*e870*/  FSETP.NAN.AND P2, PT, R14, R14, PT ;  /* 0x0000000e0e00720b */ /* 0x000fe40003f48000 */
[----:B------:R-:W-:Y:S02]  /*e880*/  @!P5 SEL R18, R18, 0x3727c5ac, P6 ;  /* 0x3727c5ac1212d807 */ /* 0x000fe40003000000 */
[----:B------:R-:W-:Y:S01]  /*e890*/  FSETP.GT.AND P6, PT, R16, 9.9999997473787516356e-06, PT ;  /* 0x3727c5ac1000780b */ /* 0x000fe20003fc4000 */
[----:B------:R-:W-:Y:S01]  /*e8a0*/  FMUL R20, R20, 0.0078740157186985015869 ;  /* 0x3c01020414147820 */ /* 0x000fe20000400000 */
[----:B------:R-:W-:Y:S01]  /*e8b0*/  @!P0 SEL R14, R14, 0x3727c5ac, P2 ;  /* 0x3727c5ac0e0e8807 */ /* 0x000fe20001000000 */
[----:B------:R-:W-:Y:S01]  /*e8c0*/  FMUL R19, R19, 0.0078740157186985015869 ;  /* 0x3c01020413137820 */ /* 0x000fe20000400000 */
[----:B------:R-:W-:Y:S02]  /*e8d0*/  FSETP.NAN.AND P4, PT, R17, R17, PT ;  /* 0x000000111100720b */ /* 0x000fe40003f88000 */
[----:B------:R-:W-:Y:S01]  /*e8e0*/  FSETP.NAN.AND P0, PT, R13, R13, PT ;  /* 0x0000000d0d00720b */ /* 0x000fe20003f08000 */
[----:B------:R-:W-:Y:S01]  /*e8f0*/  FMUL R25, R25, 0.0078740157186985015869 ;  /* 0x3c01020419197820 */ /* 0x000fe20000400000 */
[----:B------:R-:W-:-:S02]  /*e900*/  @!P1 SEL R17, R17, 0x3727c5ac, P4 ;  /* 0x3727c5ac11119807 */ /* 0x000fc40002000000 */
[----:B------:R-:W-:Y:S01]  /*e910*/  @!P3 SEL R13, R13, 0x3727c5ac, P0 ;  /* 0x3727c5ac0d0db807 */ /* 0x000fe20000000000 */
[----:B------:R-:W-:Y:S01]  /*e920*/  FMUL R86, R86, 0.0078740157186985015869 ;  /* 0x3c01020456567820 */ /* 0x000fe20000400000 */
[----:B------:R-:W-:Y:S01]  /*e930*/  FSETP.GT.AND P5, PT, R20, 9.9999997473787516356e-06, PT ;  /* 0x3727c5ac1400780b */ /* 0x000fe20003fa4000 */
[----:B------:R-:W-:Y:S01]  /*e940*/  LDS.64 R224, [R205] ;  /* 0x00000000cde07984 */ /* 0x000fe20000000a00 */
[C---:B------:R-:W-:Y:S02]  /*e950*/  FSETP.NAN.AND P1, PT, R16.reuse, R16, PT ;  /* 0x000000101000720b */ /* 0x040fe40003f28000 */
[----:B------:R-:W-:Y:S01]  /*e960*/  FSETP.GT.AND P3, PT, R19, 9.9999997473787516356e-06, PT ;  /* 0x3727c5ac1300780b */ /* 0x000fe20003f64000 */
[----:B------:R-:W-:Y:S01]  /*e970*/  LDS.64 R222, [R114] ;  /* 0x0000000072de7984 */ /* 0x000fe20000000a00 */
[----:B------:R-:W-:Y:S01]  /*e980*/  @!P6 SEL R16, R16, 0x3727c5ac, P1 ;  /* 0x3727c5ac1010e807 */ /* 0x000fe20000800000 */
[----:B------:R-:W-:Y:S01]  /*e990*/  FMUL R21, R21, 0.0078740157186985015869 ;  /* 0x3c01020415157820 */ /* 0x000fe20000400000 */
[----:B------:R-:W-:Y:S01]  /*e9a0*/  FSETP.GT.AND P1, PT, R25, 9.9999997473787516356e-06, PT ;  /* 0x3727c5ac1900780b */ /* 0x000fe20003f24000 */
[----:B------:R-:W-:Y:S04]  /*e9b0*/  LDS.64 R220, [R115] ;  /* 0x0000000073dc7984 */ /* 0x000fe80000000a00 */
[----:B------:R-:W-:Y:S04]  /*e9c0*/  LDS.64 R218, [R183] ;  /* 0x00000000b7da7984 */ /* 0x000fe80000000a00 */
[----:B------:R-:W-:Y:S04]  /*e9d0*/  LDS.64 R214, [R0] ;  /* 0x0000000000d67984 */ /* 0x000fe80000000a00 */
[----:B------:R-:W-:Y:S04]  /*e9e0*/  LDS.64 R212, [R204] ;  /* 0x00000000ccd47984 */ /* 0x000fe80000000a00 */
[----:B------:R-:W-:Y:S01]  /*e9f0*/  LDS.64 R210, [R206] ;  /* 0x00000000ced27984 */ /* 0x000fe20000000a00 */
[----:B------:R-:W-:Y:S01]  /*ea00*/  FSETP.NAN.AND P2, PT, R20, R20, PT ;  /* 0x000000141400720b */ /* 0x000fe20003f48000 */
[----:B------:R-:W-:Y:S01]  /*ea10*/  FMUL R26, R26, 0.0078740157186985015869 ;  /* 0x3c0102041a1a7820 */ /* 0x000fe20000400000 */
[----:B------:R-:W-:-:S02]  /*ea20*/  FSETP.GT.AND P4, PT, R86, 9.9999997473787516356e-06, PT ;  /* 0x3727c5ac5600780b */ /* 0x000fc40003f84000 */
[----:B------:R-:W-:Y:S02]  /*ea30*/  FSETP.NAN.AND P6, PT, R19, R19, PT ;  /* 0x000000131300720b */ /* 0x000fe40003fc8000 */
[----:B------:R-:W-:Y:S01]  /*ea40*/  FSETP.GT.AND P0, PT, R21, 9.9999997473787516356e-06, PT ;  /* 0x3727c5ac1500780b */ /* 0x000fe20003f04000 */
[----:B------:R-:W-:Y:S01]  /*ea50*/  FMUL R23, R23, 0.0078740157186985015869 ;  /* 0x3c01020417177820 */ /* 0x000fe20000400000 */
[----:B------:R-:W-:Y:S02]  /*ea60*/  @!P5 SEL R20, R20, 0x3727c5ac, P2 ;  /* 0x3727c5ac1414d807 */ /* 0x000fe40001000000 */
[----:B------:R-:W-:Y:S02]  /*ea70*/  @!P3 SEL R19, R19, 0x3727c5ac, P6 ;  /* 0x3727c5ac1313b807 */ /* 0x000fe40003000000 */
[----:B------:R-:W-:Y:S02]  /*ea80*/  FSETP.NAN.AND P2, PT, R25, R25, PT ;  /* 0x000000191900720b */ /* 0x000fe40003f48000 */
[----:B------:R-:W-:Y:S01]  /*ea90*/  FSETP.GT.AND P3, PT, R26, 9.9999997473787516356e-06, PT ;  /* 0x3727c5ac1a00780b */ /* 0x000fe20003f64000 */
[----:B------:R-:W-:Y:S01]  /*eaa0*/  FMUL R24, R24, 0.0078740157186985015869 ;  /* 0x3c01020418187820 */ /* 0x000fe20000400000 */
[----:B------:R-:W-:-:S02]  /*eab0*/  FSETP.NAN.AND P5, PT, R86, R86, PT ;  /* 0x000000565600720b */ /* 0x000fc40003fa8000 */
[----:B------:R-:W-:Y:S02]  /*eac0*/  @!P1 SEL R25, R25, 0x3727c5ac, P2 ;  /* 0x3727c5ac19199807 */ /* 0x000fe40001000000 */
[----:B------:R-:W-:Y:S02]  /*ead0*/  FSETP.NAN.AND P2, PT, R21, R21, PT ;  /* 0x000000151500720b */ /* 0x000fe40003f48000 */
[----:B------:R-:W-:Y:S02]  /*eae0*/  FSETP.GT.AND P1, PT, R23, 9.9999997473787516356e-06, PT ;  /* 0x3727c5ac1700780b */ /* 0x000fe40003f24000 */
[----:B------:R-:W-:Y:S01]  /*eaf0*/  @!P4 SEL R86, R86, 0x3727c5ac, P5 ;  /* 0x3727c5ac5656c807 */ /* 0x000fe20002800000 */
[----:B------:R-:W-:Y:S01]  /*eb00*/  FMUL R87, R87, 0.0078740157186985015869 ;  /* 0x3c01020457577820 */ /* 0x000fe20000400000 */
[----:B------:R-:W-:Y:S02]  /*eb10*/  FSETP.NAN.AND P4, PT, R26, R26, PT ;  /* 0x0000001a1a00720b */ /* 0x000fe40003f88000 */
[----:B------:R-:W-:-:S02]  /*eb20*/  @!P0 SEL R21, R21, 0x3727c5ac, P2 ;  /* 0x3727c5ac15158807 */ /* 0x000fc40001000000 */
[----:B------:R-:W-:Y:S02]  /*eb30*/  FSETP.GT.AND P2, PT, R24, 9.9999997473787516356e-06, PT ;  /* 0x3727c5ac1800780b */ /* 0x000fe40003f44000 */
[----:B------:R-:W-:Y:S01]  /*eb40*/  @!P3 SEL R26, R26, 0x3727c5ac, P4 ;  /* 0x3727c5ac1a1ab807 */ /* 0x000fe20002000000 */
[----:B------:R-:W-:Y:S01]  /*eb50*/  FMUL R118, R118, 0.0078740157186985015869 ;  /* 0x3c01020476767820 */ /* 0x000fe20000400000 */
[----:B------:R-:W-:Y:S02]  /*eb60*/  FSETP.NAN.AND P3, PT, R23, R23, PT ;  /* 0x000000171700720b */ /* 0x000fe40003f68000 */
[----:B------:R-:W-:Y:S02]  /*eb70*/  FSETP.GT.AND P0, PT, R87, 9.9999997473787516356e-06, PT ;  /* 0x3727c5ac5700780b */ /* 0x000fe40003f04000 */
[----:B------:R-:W-:Y:S02]  /*eb80*/  @!P1 SEL R23, R23, 0x3727c5ac, P3 ;  /* 0x3727c5ac17179807 */ /* 0x000fe40001800000 */
[----:B------:R-:W-:-:S02]  /*eb90*/  FSETP.NAN.AND P1, PT, R24, R24, PT ;  /* 0x000000181800720b */ /* 0x000fc40003f28000 */
[----:B------:R-:W-:Y:S01]  /*eba0*/  FSETP.GT.AND P5, PT, R118, 9.9999997473787516356e-06, PT ;  /* 0x3727c5ac7600780b */ /* 0x000fe20003fa4000 */
[----:B------:R-:W-:Y:S01]  /*ebb0*/  FMUL R84, R84, 0.0078740157186985015869 ;  /* 0x3c01020454547820 */ /* 0x000fe20000400000 */
[----:B------:R-:W-:Y:S02]  /*ebc0*/  @!P2 SEL R24, R24, 0x3727c5ac, P1 ;  /* 0x3727c5ac1818a807 */ /* 0x000fe40000800000 */
[----:B------:R-:W-:Y:S01]  /*ebd0*/  FSETP.NAN.AND P1, PT, R87, R87, PT ;  /* 0x000000575700720b */ /* 0x000fe20003f28000 */
[----:B------:R-:W-:Y:S01]  /*ebe0*/  FMUL R85, R85, 0.0078740157186985015869 ;  /* 0x3c01020455557820 */ /* 0x000fe20000400000 */
[----:B------:R-:W-:Y:S02]  /*ebf0*/  FSETP.NAN.AND P6, PT, R118, R118, PT ;  /* 0x000000767600720b */ /* 0x000fe40003fc8000 */
[----:B------:R-:W-:Y:S02]  /*ec00*/  @!P0 SEL R87, R87, 0x3727c5ac, P1 ;  /* 0x3727c5ac57578807 */ /* 0x000fe40000800000 */
[----:B------:R-:W-:Y:S01]  /*ec10*/  FSETP.GT.AND P0, PT, R84, 9.9999997473787516356e-06, PT ;  /* 0x3727c5ac5400780b */ /* 0x000fe20003f04000 */
[----:B------:R-:W-:-:S02]  /*ec20*/  FMUL R120, R120, 0.0078740157186985015869 ;  /* 0x3c01020478787820 */ /* 0x000fc40000400000 */
[----:B------:R-:W-:Y:S02]  /*ec30*/  @!P5 SEL R118, R118, 0x3727c5ac, P6 ;  /* 0x3727c5ac7676d807 */ /* 0x000fe40003000000 */
[----:B------:R-:W-:Y:S01]  /*ec40*/  FSETP.GT.AND P5, PT, R85, 9.9999997473787516356e-06, PT ;  /* 0x3727c5ac5500780b */ /* 0x000fe20003fa4000 */
[----:B------:R-:W-:Y:S01]  /*ec50*/  FMUL R27, R27, 0.0078740157186985015869 ;  /* 0x3c0102041b1b7820 */ /* 0x000fe20000400000 */
[----:B------:R-:W-:Y:S01]  /*ec60*/  FSETP.GT.AND P1, PT, R120, 9.9999997473787516356e-06, PT ;  /* 0x3727c5ac7800780b */ /* 0x000fe20003f24000 */
[----:B------:R-:W-:Y:S01]  /*ec70*/  FMUL R116, R116, 0.0078740157186985015869 ;  /* 0x3c01020474747820 */ /* 0x000fe20000400000 */
[C---:B------:R-:W-:Y:S01]  /*ec80*/  FSETP.NAN.AND P2, PT, R84.reuse, R84, PT ;  /* 0x000000545400720b */ /* 0x040fe20003f48000 */
[----:B------:R-:W-:Y:S01]  /*ec90*/  FMUL R117, R117, 0.0078740157186985015869 ;  /* 0x3c01020475757820 */ /* 0x000fe20000400000 */
[----:B------:R-:W-:Y:S02]  /*eca0*/  FSETP.GT.AND P3, PT, R27, 9.9999997473787516356e-06, PT ;  /* 0x3727c5ac1b00780b */ /* 0x000fe40003f64000 */
[----:B------:R-:W-:-:S02]  /*ecb0*/  @!P0 SEL R84, R84, 0x3727c5ac, P2 ;  /* 0x3727c5ac54548807 */ /* 0x000fc40001000000 */
[----:B------:R-:W-:Y:S02]  /*ecc0*/  FSETP.GT.AND P6, PT, R116, 9.9999997473787516356e-06, PT ;  /* 0x3727c5ac7400780b */ /* 0x000fe40003fc4000 */
[C---:B------:R-:W-:Y:S02]  /*ecd0*/  FSETP.NAN.AND P2, PT, R85.reuse, R85, PT ;  /* 0x000000555500720b */ /* 0x040fe40003f48000 */
[C---:B------:R-:W-:Y:S02]  /*ece0*/  FSETP.NAN.AND P4, PT, R120.reuse, R120, PT ;  /* 0x000000787800720b */ /* 0x040fe40003f88000 */
[----:B------:R-:W-:Y:S02]  /*ecf0*/  @!P5 SEL R85, R85, 0x3727c5ac, P2 ;  /* 0x3727c5ac5555d807 */ /* 0x000fe40001000000 */
[----:B------:R-:W-:Y:S01]  /*ed00*/  FSETP.GT.AND P5, PT, R117, 9.9999997473787516356e-06, PT ;  /* 0x3727c5ac7500780b */ /* 0x000fe20003fa4000 */
[----:B------:R-:W-:Y:S01]  /*ed10*/  FMUL R123, R123, 0.0078740157186985015869 ;  /* 0x3c0102047b7b7820 */ /* 0x000fe20000400000 */
[----:B------:R-:W-:-:S02]  /*ed20*/  @!P1 SEL R120, R120, 0x3727c5ac, P4 ;  /* 0x3727c5ac78789807 */ /* 0x000fc40002000000 */
[C---:B------:R-:W-:Y:S02]  /*ed30*/  FSETP.NAN.AND P0, PT, R27.reuse, R27, PT ;  /* 0x0000001b1b00720b */ /* 0x040fe40003f08000 */
[----:B------:R-:W-:Y:S01]  /*ed40*/  FSETP.NAN.AND P1, PT, R116, R116, PT ;  /* 0x000000747400720b */ /* 0x000fe20003f28000 */
[----:B------:R-:W-:Y:S01]  /*ed50*/  FMUL R142, R142, 0.0078740157186985015869 ;  /* 0x3c0102048e8e7820 */ /* 0x000fe20000400000 */
[----:B------:R-:W-:Y:S01]  /*ed60*/  @!P3 SEL R27, R27, 0x3727c5ac, P0 ;  /* 0x3727c5ac1b1bb807 */ /* 0x000fe20000000000 */
[----:B------:R-:W-:Y:S01]  /*ed70*/  FMUL R121, R121, 0.0078740157186985015869 ;  /* 0x3c01020479797820 */ /* 0x000fe20000400000 */
[----:B------:R-:W-:Y:S02]  /*ed80*/  @!P6 SEL R116, R116, 0x3727c5ac, P1 ;  /* 0x3727c5ac7474e807 */ /* 0x000fe40000800000 */
[----:B------:R-:W-:Y:S02]  /*ed90*/  FSETP.GT.AND P0, PT, R123, 9.9999997473787516356e-06, PT ;  /* 0x3727c5ac7b00780b */ /* 0x000fe40003f04000 */
[----:B------:R-:W-:Y:S01]  /*eda0*/  FSETP.NAN.AND P6, PT, R117, R117, PT ;  /* 0x000000757500720b */ /* 0x000fe20003fc8000 */
[----:B------:R-:W-:Y:S01]  /*edb0*/  FMUL R119, R119, 0.0078740157186985015869 ;  /* 0x3c01020477777820 */ /* 0x000fe20000400000 */
[----:B------:R-:W-:Y:S01]  /*edc0*/  FSETP.GT.AND P1, PT, R142, 9.9999997473787516356e-06, PT ;  /* 0x3727c5ac8e00780b */ /* 0x000fe20003f24000 */
[----:B--2---:R-:W-:Y:S04]  /*edd0*/  LDS.64 R216, [R207] ;  /* 0x00000000cfd87984 */ /* 0x004fe80000000a00 */
[----:B------:R-:W-:Y:S06]  /*ede0*/  BAR.SYNC.DEFER_BLOCKING 0x0 ;  /* 0x0000000000007b1d */ /* 0x000fec0000010000 */
[----:B------:R-:W-:Y:S04]  /*edf0*/  STS [R28], R15 ;  /* 0x0000000f1c007388 */ /* 0x000fe80000000800 */
        /* <DEDUP_REMOVED lines=15> */
[----:B------:R-:W-:Y:S01]  /*eef0*/  BAR.SYNC.DEFER_BLOCKING 0x0 ;  /* 0x0000000000007b1d */ /* 0x000fe20000010000 */
[----:B------:R-:W-:-:S02]  /*ef00*/  @!P5 SEL R117, R117, 0x3727c5ac, P6 ;  /* 0x3727c5ac7575d807 */ /* 0x000fc40003000000 */
[----:B------:R-:W-:Y:S02]  /*ef10*/  FSETP.GT.AND P5, PT, R121, 9.9999997473787516356e-06, PT ;  /* 0x3727c5ac7900780b */ /* 0x000fe40003fa4000 */
[----:B------:R-:W-:Y:S02]  /*ef20*/  FSETP.GT.AND P3, PT, R119, 9.9999997473787516356e-06, PT ;  /* 0x3727c5ac7700780b */ /* 0x000fe40003f64000 */
[C---:B------:R-:W-:Y:S01]  /*ef30*/  FSETP.NAN.AND P2, PT, R123.reuse, R123, PT ;  /* 0x0000007b7b00720b */ /* 0x040fe20003f48000 */
[----:B------:R-:W-:Y:S01]  /*ef40*/  FMUL R122, R122, 0.0078740157186985015869 ;  /* 0x3c0102047a7a7820 */ /* 0x000fe20000400000 */
[----:B------:R-:W-:Y:S01]  /*ef50*/  FSETP.NAN.AND P4, PT, R142, R142, PT ;  /* 0x0000008e8e00720b */ /* 0x000fe20003f88000 */
[----:B------:R-:W-:Y:S01]  /*ef60*/  FMUL R126, R126, 0.0078740157186985015869 ;  /* 0x3c0102047e7e7820 */ /* 0x000fe20000400000 */
[----:B------:R-:W-:Y:S04]  /*ef70*/  LDS.64 R208, [R205] ;  /* 0x00000000cdd07984 */ /* 0x000fe80000000a00 */
[----:B------:R-:W-:Y:S04]  /*ef80*/  LDS.64 R2, [R114] ;  /* 0x0000000072027984 */ /* 0x000fe80000000a00 */
[----:B------:R-:W1:Y:S04]  /*ef90*/  LDS.64 R4, [R115] ;  /* 0x0000000073047984 */ /* 0x000e680000000a00 */
[----:B------:R-:W2:Y:S04]  /*efa0*/  LDS.64 R6, [R183] ;  /* 0x00000000b7067984 */ /* 0x000ea80000000a00 */
[----:B------:R-:W1:Y:S04]  /*efb0*/  LDS.64 R8, [R207] ;  /* 0x00000000cf087984 */ /* 0x000e680000000a00 */
[----:B------:R-:W-:Y:S04]  /*efc0*/  LDS.64 R10, [R0] ;  /* 0x00000000000a7984 */ /* 0x000fe80000000a00 */
[----:B------:R-:W-:Y:S04]  /*efd0*/  LDS.64 R12, [R204] ;  /* 0x00000000cc0c7984 */ /* 0x000fe80000000a00 */
[----:B------:R-:W-:Y:S04]  /*efe0*/  LDS.64 R14, [R206] ;  /* 0x00000000ce0e7984 */ /* 0x000fe80000000a00 */
[----:B------:R-:W-:Y:S01]  /*eff0*/  BAR.SYNC.DEFER_BLOCKING 0x0 ;  /* 0x0000000000007b1d */ /* 0x000fe20000010000 */
[----:B------:R-:W-:Y:S01]  /*f000*/  @!P0 SEL R123, R123, 0x3727c5ac, P2 ;  /* 0x3727c5ac7b7b8807 */ /* 0x000fe20001000000 */
[----:B------:R-:W-:Y:S01]  /*f010*/  FMUL R125, R125, 0.0078740157186985015869 ;  /* 0x3c0102047d7d7820 */ /* 0x000fe20000400000 */
[----:B------:R-:W-:Y:S01]  /*f020*/  FSETP.NAN.AND P2, PT, R121, R121, PT ;  /* 0x000000797900720b */ /* 0x000fe20003f48000 */
[----:B------:R-:W-:Y:S01]  /*f030*/  FMUL R124, R124, 0.0078740157186985015869 ;  /* 0x3c0102047c7c7820 */ /* 0x000fe20000400000 */
[----:B------:R-:W-:-:S02]  /*f040*/  @!P1 SEL R142, R142, 0x3727c5ac, P4 ;  /* 0x3727c5ac8e8e9807 */ /* 0x000fc40002000000 */
[----:B------:R-:W-:Y:S02]  /*f050*/  FSETP.NAN.AND P0, PT, R119, R119, PT ;  /* 0x000000777700720b */ /* 0x000fe40003f08000 */
[----:B------:R-:W-:Y:S02]  /*f060*/  FSETP.GT.AND P4, PT, R122, 9.9999997473787516356e-06, PT ;  /* 0x3727c5ac7a00780b */ /* 0x000fe40003f84000 */
[----:B------:R-:W-:Y:S02]  /*f070*/  FSETP.GT.AND P6, PT, R126, 9.9999997473787516356e-06, PT ;  /* 0x3727c5ac7e00780b */ /* 0x000fe40003fc4000 */
[----:B------:R-:W-:Y:S02]  /*f080*/  @!P5 SEL R121, R121, 0x3727c5ac, P2 ;  /* 0x3727c5ac7979d807 */ /* 0x000fe40001000000 */
[----:B------:R-:W-:Y:S02]  /*f090*/  FSETP.GT.AND P2, PT, R125, 9.9999997473787516356e-06, PT ;  /* 0x3727c5ac7d00780b */ /* 0x000fe40003f44000 */
[----:B------:R-:W-:-:S02]  /*f0a0*/  @!P3 SEL R119, R119, 0x3727c5ac, P0 ;  /* 0x3727c5ac7777b807 */ /* 0x000fc40000000000 */
[----:B------:R-:W-:Y:S02]  /*f0b0*/  FSETP.GT.AND P0, PT, R124, 9.9999997473787516356e-06, PT ;  /* 0x3727c5ac7c00780b */ /* 0x000fe40003f04000 */
[----:B------:R-:W-:Y:S01]  /*f0c0*/  FSETP.NAN.AND P5, PT, R122, R122, PT ;  /* 0x0000007a7a00720b */ /* 0x000fe20003fa8000 */
[----:B------:R-:W-:Y:S01]  /*f0d0*/  STS [R28], R87 ;  /* 0x000000571c007388 */ /* 0x000fe20000000800 */
[----:B------:R-:W-:-:S03]  /*f0e0*/  FSETP.NAN.AND P1, PT, R126, R126, PT ;  /* 0x0000007e7e00720b */ /* 0x000fc60003f28000 */
[----:B------:R-:W-:Y:S01]  /*f0f0*/  STS [R79], R118 ;  /* 0x000000764f007388 */ /* 0x000fe20000000800 */
[----:B------:R-:W-:-:S03]  /*f100*/  FSETP.NAN.AND P3, PT, R125, R125, PT ;  /* 0x0000007d7d00720b */ /* 0x000fc60003f68000 */
[----:B------:R-:W-:Y:S01]  /*f110*/  STS [R136], R84 ;  /* 0x0000005488007388 */ /* 0x000fe20000000800 */
[----:B------:R-:W-:-:S03]  /*f120*/  @!P4 SEL R122, R122, 0x3727c5ac, P5 ;  /* 0x3727c5ac7a7ac807 */ /* 0x000fc60002800000 */
[----:B------:R-:W-:Y:S01]  /*f130*/  STS [R137], R120 ;  /* 0x0000007889007388 */ /* 0x000fe20000000800 */
[----:B------:R-:W-:-:S03]  /*f140*/  @!P6 SEL R126, R126, 0x3727c5ac, P1 ;  /* 0x3727c5ac7e7ee807 */ /* 0x000fc60000800000 */
[----:B------:R-:W-:Y:S01]  /*f150*/  STS [R138], R27 ;  /* 0x0000001b8a007388 */ /* 0x000fe20000000800 */
[----:B------:R-:W-:-:S03]  /*f160*/  FSETP.NAN.AND P5, PT, R124, R124, PT ;  /* 0x0000007c7c00720b */ /* 0x000fc60003fa8000 */
[----:B------:R-:W-:Y:S01]  /*f170*/  STS [R139], R116 ;  /* 0x000000748b007388 */ /* 0x000fe20000000800 */
[----:B------:R-:W-:Y:S01]  /*f180*/  FMUL R127, R127, 0.0078740157186985015869 ;  /* 0x3c0102047f7f7820 */ /* 0x000fe20000400000 */
[----:B------:R-:W-:Y:S02]  /*f190*/  @!P2 SEL R125, R125, 0x3727c5ac, P3 ;  /* 0x3727c5ac7d7da807 */ /* 0x000fe40001800000 */
[----:B------:R-:W-:Y:S01]  /*f1a0*/  STS [R132], R85 ;  /* 0x0000005584007388 */ /* 0x000fe20000000800 */
[----:B------:R-:W-:-:S03]  /*f1b0*/  @!P0 SEL R124, R124, 0x3727c5ac, P5 ;  /* 0x3727c5ac7c7c8807 */ /* 0x000fc60002800000 */
[----:B------:R-:W-:Y:S04]  /*f1c0*/  STS [R133], R117 ;  /* 0x0000007585007388 */ /* 0x000fe80000000800 */
[----:B------:R-:W-:Y:S01]  /*f1d0*/  STS [R134], R123 ;  /* 0x0000007b86007388 */ /* 0x000fe20000000800 */
[----:B------:R-:W-:-:S03]  /*f1e0*/  FMUL R143, R143, 0.0078740157186985015869 ;  /* 0x3c0102048f8f7820 */ /* 0x000fc60000400000 */
[----:B------:R-:W-:Y:S01]  /*f1f0*/  STS [R135], R142 ;  /* 0x0000008e87007388 */ /* 0x000fe20000000800 */
[----:B------:R-:W-:-:S03]  /*f200*/  FSETP.GT.AND P4, PT, R127, 9.9999997473787516356e-06, PT ;  /* 0x3727c5ac7f00780b */ /* 0x000fc60003f84000 */
[----:B------:R-:W-:Y:S04]  /*f210*/  STS [R128], R119 ;  /* 0x0000007780007388 */ /* 0x000fe80000000800 */
[----:B------:R-:W-:Y:S04]  /*f220*/  STS [R129], R126 ;  /* 0x0000007e81007388 */ /* 0x000fe80000000800 */
[----:B------:R-:W-:Y:S04]  /*f230*/  STS [R130], R121 ;  /* 0x0000007982007388 */ /* 0x000fe80000000800 */
[----:B------:R-:W-:Y:S01]  /*f240*/  STS [R131], R125 ;  /* 0x0000007d83007388 */ /* 0x000fe20000000800 */
[----:B------:R-:W-:-:S03]  /*f250*/  FMUL R151, R151, 0.0078740157186985015869 ;  /* 0x3c01020497977820 */ /* 0x000fc60000400000 */
[----:B------:R-:W-:Y:S01]  /*f260*/  STS [R112], R122 ;  /* 0x0000007a70007388 */ /* 0x000fe20000000800 */
[----:B------:R-:W-:-:S03]  /*f270*/  FSETP.GT.AND P1, PT, R143, 9.9999997473787516356e-06, PT ;  /* 0x3727c5ac8f00780b */ /* 0x000fc60003f24000 */
[----:B------:R-:W-:Y:S04]  /*f280*/  STS [R113], R124 ;  /* 0x0000007c71007388 */ /* 0x000fe80000000800 */
[----:B------:R-:W-:Y:S01]  /*f290*/  BAR.SYNC.DEFER_BLOCKING 0x0 ;  /* 0x0000000000007b1d */ /* 0x000fe20000010000 */
[----:B------:R-:W-:Y:S01]  /*f2a0*/  FSETP.GT.AND P2, PT, R151, 9.9999997473787516356e-06, PT ;  /* 0x3727c5ac9700780b */ /* 0x000fe20003f44000 */
[----:B------:R-:W-:Y:S01]  /*f2b0*/  FMUL R150, R150, 0.0078740157186985015869 ;  /* 0x3c01020496967820 */ /* 0x000fe20000400000 */
[----:B------:R-:W-:Y:S01]  /*f2c0*/  FSETP.NAN.AND P5, PT, R127, R127, PT ;  /* 0x0000007f7f00720b */ /* 0x000fe20003fa8000 */
[----:B------:R-:W-:Y:S01]  /*f2d0*/  FMUL R141, R141, 0.0078740157186985015869 ;  /* 0x3c0102048d8d7820 */ /* 0x000fe20000400000 */
[----:B------:R-:W-:Y:S02]  /*f2e0*/  FSETP.NAN.AND P0, PT, R143, R143, PT ;  /* 0x0000008f8f00720b */ /* 0x000fe40003f08000 */
[----:B------:R-:W-:-:S02]  /*f2f0*/  @!P4 SEL R127, R127, 0x3727c5ac, P5 ;  /* 0x3727c5ac7f7fc807 */ /* 0x000fc40002800000 */
[----:B------:R-:W-:Y:S01]  /*f300*/  FSETP.GT.AND P5, PT, R150, 9.9999997473787516356e-06, PT ;  /* 0x3727c5ac9600780b */ /* 0x000fe20003fa4000 */
[----:B------:R-:W-:Y:S01]  /*f310*/  FMUL R149, R149, 0.0078740157186985015869 ;  /* 0x3c01020495957820 */ /* 0x000fe20000400000 */
[----:B------:R-:W-:Y:S01]  /*f320*/  @!P1 SEL R143, R143, 0x3727c5ac, P0 ;  /* 0x3727c5ac8f8f9807 */ /* 0x000fe20000000000 */
[----:B------:R-:W-:Y:S01]  /*f330*/  FMUL R140, R140, 0.0078740157186985015869 ;  /* 0x3c0102048c8c7820 */ /* 0x000fe20000400000 */
[----:B------:R-:W-:Y:S02]  /*f340*/  FSETP.NAN.AND P3, PT, R151, R151, PT ;  /* 0x000000979700720b */ /* 0x000fe40003f68000 */
[----:B------:R-:W-:Y:S01]  /*f350*/  FSETP.GT.AND P0, PT, R141, 9.9999997473787516356e-06, PT ;  /* 0x3727c5ac8d00780b */ /* 0x000fe20003f04000 */
[----:B------:R-:W-:Y:S01]  /*f360*/  FMUL R148, R148, 0.0078740157186985015869 ;  /* 0x3c01020494947820 */ /* 0x000fe20000400000 */
[----:B------:R-:W-:Y:S02]  /*f370*/  @!P2 SEL R151, R151, 0x3727c5ac, P3 ;  /* 0x3727c5ac9797a807 */ /* 0x000fe40001800000 */
[----:B------:R-:W-:-:S02]  /*f380*/  FSETP.GT.AND P1, PT, R149, 9.9999997473787516356e-06, PT ;  /* 0x3727c5ac9500780b */ /* 0x000fc40003f24000 */
[----:B------:R-:W-:Y:S02]  /*f390*/  FSETP.NAN.AND P6, PT, R150, R150, PT ;  /* 0x000000969600720b */ /* 0x000fe40003fc8000 */
[----:B------:R-:W-:Y:S01]  /*f3a0*/  FSETP.GT.AND P3, PT, R140, 9.9999997473787516356e-06, PT ;  /* 0x3727c5ac8c00780b */ /* 0x000fe20003f64000 */
[----:B------:R-:W-:Y:S01]  /*f3b0*/  LDS.64 R16, [R205] ;  /* 0x00000000cd107984 */ /* 0x000fe20000000a00 */
[----:B------:R-:W-:Y:S02]  /*f3c0*/  FSETP.NAN.AND P2, PT, R141, R141, PT ;  /* 0x0000008d8d00720b */ /* 0x000fe40003f48000 */
[----:B------:R-:W-:Y:S01]  /*f3d0*/  @!P5 SEL R150, R150, 0x3727c5ac, P6 ;  /* 0x3727c5ac9696d807 */ /* 0x000fe20003000000 */
[----:B------:R-:W-:Y:S01]  /*f3e0*/  LDS.64 R18, [R114] ;  /* 0x0000000072127984 */ /* 0x000fe20000000a00 */
[----:B------:R-:W-:-:S03]  /*f3f0*/  FSETP.GT.AND P6, PT, R148, 9.9999997473787516356e-06, PT ;  /* 0x3727c5ac9400780b */ /* 0x000fc60003fc4000 */
[----:B------:R-:W-:Y:S04]  /*f400*/  LDS.64 R20, [R115] ;  /* 0x0000000073147984 */ /* 0x000fe80000000a00 */
[----:B------:R-:W-:Y:S04]  /*f410*/  LDS.64 R22, [R183] ;  /* 0x00000000b7167984 */ /* 0x000fe80000000a00 */
[----:B------:R-:W-:Y:S04]  /*f420*/  LDS.64 R24, [R207] ;  /* 0x00000000cf187984 */ /* 0x000fe80000000a00 */
[----:B------:R-:W-:Y:S04]  /*f430*/  LDS.64 R26, [R0] ;  /* 0x00000000001a7984 */ /* 0x000fe80000000a00 */
[----:B------:R-:W-:Y:S04]  /*f440*/  LDS.64 R84, [R204] ;  /* 0x00000000cc547984 */ /* 0x000fe80000000a00 */
[----:B------:R-:W-:Y:S01]  /*f450*/  LDS.64 R86, [R206] ;  /* 0x00000000ce567984 */ /* 0x000fe20000000a00 */
[----:B------:R-:W-:-:S03]  /*f460*/  @!P0 SEL R141, R141, 0x3727c5ac, P2 ;  /* 0x3727c5ac8d8d8807 */ /* 0x000fc60001000000 */
[----:B------:R-:W-:Y:S01]  /*f470*/  BAR.SYNC.DEFER_BLOCKING 0x0 ;  /* 0x0000000000007b1d */ /* 0x000fe20000010000 */
[----:B------:R-:W-:Y:S01]  /*f480*/  FMUL R173, R173, 0.0078740157186985015869 ;  /* 0x3c010204adad7820 */ /* 0x000fe20000400000 */
[----:B------:R-:W-:Y:S01]  /*f490*/  FSETP.NAN.AND P4, PT, R149, R149, PT ;  /* 0x000000959500720b */ /* 0x000fe20003f88000 */
[----:B------:R-:W-:Y:S01]  /*f4a0*/  FMUL R174, R174, 0.0078740157186985015869 ;  /* 0x3c010204aeae7820 */ /* 0x000fe20000400000 */
[C---:B------:R-:W-:Y:S01]  /*f4b0*/  FSETP.NAN.AND P0, PT, R140.reuse, R140, PT ;  /* 0x0000008c8c00720b */ /* 0x040fe20003f08000 */
[----:B------:R-:W-:Y:S01]  /*f4c0*/  FMUL R177, R177, 0.0078740157186985015869 ;  /* 0x3c010204b1b17820 */ /* 0x000fe20000400000 */
[----:B------:R-:W-:Y:S02]  /*f4d0*/  @!P1 SEL R149, R149, 0x3727c5ac, P4 ;  /* 0x3727c5ac95959807 */ /* 0x000fe40002000000 */
[----:B------:R-:W-:Y:S01]  /*f4e0*/  @!P3 SEL R140, R140, 0x3727c5ac, P0 ;  /* 0x3727c5ac8c8cb807 */ /* 0x000fe20000000000 */
[----:B------:R-:W-:Y:S01]  /*f4f0*/  FMUL R188, R188, 0.0078740157186985015869 ;  /* 0x3c010204bcbc7820 */ /* 0x000fe20000400000 */
[----:B------:R-:W-:-:S02]  /*f500*/  FSETP.GT.AND P5, PT, R173, 9.9999997473787516356e-06, PT ;  /* 0x3727c5acad00780b */ /* 0x000fc40003fa4000 */
[----:B------:R-:W-:Y:S02]  /*f510*/  FSETP.NAN.AND P1, PT, R148, R148, PT ;  /* 0x000000949400720b */ /* 0x000fe40003f28000 */
[----:B------:R-:W-:Y:S01]  /*f520*/  FSETP.GT.AND P3, PT, R174, 9.9999997473787516356e-06, PT ;  /* 0x3727c5acae00780b */ /* 0x000fe20003f64000 */
[----:B------:R-:W-:Y:S01]  /*f530*/  FMUL R172, R172, 0.0078740157186985015869 ;  /* 0x3c010204acac7820 */ /* 0x000fe20000400000 */
[----:B------:R-:W-:Y:S02]  /*f540*/  @!P6 SEL R148, R148, 0x3727c5ac, P1 ;  /* 0x3727c5ac9494e807 */ /* 0x000fe40000800000 */
[----:B------:R-:W-:Y:S02]  /*f550*/  FSETP.GT.AND P1, PT, R177, 9.9999997473787516356e-06, PT ;  /* 0x3727c5acb100780b */ /* 0x000fe40003f24000 */
[----:B------:R-:W-:Y:S01]  /*f560*/  FSETP.GT.AND P4, PT, R188, 9.9999997473787516356e-06, PT ;  /* 0x3727c5acbc00780b */ /* 0x000fe20003f84000 */
[----:B------:R-:W-:Y:S01]  /*f570*/  FMUL R178, R178, 0.0078740157186985015869 ;  /* 0x3c010204b2b27820 */ /* 0x000fe20000400000 */
[----:B------:R-:W-:-:S02]  /*f580*/  FSETP.NAN.AND P2, PT, R173, R173, PT ;  /* 0x000000adad00720b */ /* 0x000fc40003f48000 */
[----:B------:R-:W-:Y:S02]  /*f590*/  FSETP.NAN.AND P6, PT, R174, R174, PT ;  /* 0x000000aeae00720b */ /* 0x000fe40003fc8000 */
[----:B------:R-:W-:Y:S01]  /*f5a0*/  FSETP.GT.AND P0, PT, R172, 9.9999997473787516356e-06, PT ;  /* 0x3727c5acac00780b */ /* 0x000fe20003f04000 */
[----:B------:R-:W-:Y:S01]  /*f5b0*/  FMUL R175, R175, 0.0078740157186985015869 ;  /* 0x3c010204afaf7820 */ /* 0x000fe20000400000 */
[----:B------:R-:W-:Y:S02]  /*f5c0*/  @!P5 SEL R173, R173, 0x3727c5ac, P2 ;  /* 0x3727c5acadadd807 */ /* 0x000fe40001000000 */
[----:B------:R-:W-:Y:S01]  /*f5d0*/  @!P3 SEL R174, R174, 0x3727c5ac, P6 ;  /* 0x3727c5acaeaeb807 */ /* 0x000fe20003000000 */
[----:B------:R-:W-:Y:S01]  /*f5e0*/  STS [R28], R143 ;  /* 0x0000008f1c007388 */ /* 0x000fe20000000800 */
[C---:B------:R-:W-:Y:S02]  /*f5f0*/  FSETP.NAN.AND P2, PT, R177.reuse, R177, PT ;  /* 0x000000b1b100720b */ /* 0x040fe40003f48000 */
[----:B------:R-:W-:Y:S01]  /*f600*/  FSETP.GT.AND P3, PT, R178, 9.9999997473787516356e-06, PT ;  /* 0x3727c5acb200780b */ /* 0x000fe20003f64000 */
[----:B------:R1:W-:Y:S01]  /*f610*/  STS [R79], R151 ;  /* 0x000000974f007388 */ /* 0x0003e20000000800 */
[----:B------:R-:W-:Y:S01]  /*f620*/  FSETP.NAN.AND P5, PT, R188, R188, PT ;  /* 0x000000bcbc00720b */ /* 0x000fe20003fa8000 */
[----:B------:R-:W-:Y:S01]  /*f630*/  FMUL R176, R176, 0.0078740157186985015869 ;  /* 0x3c010204b0b07820 */ /* 0x000fe20000400000 */
[----:B------:R-:W-:Y:S01]  /*f640*/  @!P1 SEL R177, R177, 0x3727c5ac, P2 ;  /* 0x3727c5acb1b19807 */ /* 0x000fe20001000000 */
[----:B------:R2:W-:Y:S01]  /*f650*/  STS [R136], R127 ;  /* 0x0000007f88007388 */ /* 0x0005e20000000800 */
[----:B------:R-:W-:-:S02]  /*f660*/  @!P4 SEL R188, R188, 0x3727c5ac, P5 ;  /* 0x3727c5acbcbcc807 */ /* 0x000fc40002800000 */
[----:B------:R-:W-:Y:S01]  /*f670*/  FSETP.NAN.AND P2, PT, R172, R172, PT ;  /* 0x000000acac00720b */ /* 0x000fe20003f48000 */
[----:B------:R3:W-:Y:S01]  /*f680*/  STS [R137], R150 ;  /* 0x0000009689007388 */ /* 0x0007e20000000800 */
[----:B------:R-:W-:-:S03]  /*f690*/  FSETP.GT.AND P1, PT, R175, 9.9999997473787516356e-06, PT ;  /* 0x3727c5acaf00780b */ /* 0x000fc60003f24000 */
[----:B-1----:R-:W4:Y:S04]  /*f6a0*/  LDL.LU R79, [R1+0x2fc] ;  /* 0x0002fc00014f7983 */ /* 0x002f280000300800 */
[----:B--2---:R-:W2:Y:S04]  /*f6b0*/  LDL.LU R136, [R1+0x2f8] ;  /* 0x0002f80001887983 */ /* 0x004ea80000300800 */
[----:B---3--:R-:W3:Y:S04]  /*f6c0*/  LDL.LU R137, [R1+0x2f4] ;  /* 0x0002f40001897983 */ /* 0x008ee80000300800 */
[----:B------:R1:W-:Y:S01]  /*f6d0*/  STS [R138], R141 ;  /* 0x0000008d8a007388 */ /* 0x0003e20000000800 */
[----:B------:R-:W-:-:S03]  /*f6e0*/  FSETP.NAN.AND P4, PT, R178, R178, PT ;  /* 0x000000b2b200720b */ /* 0x000fc60003f88000 */
[----:B------:R5:W-:Y:S01]  /*f6f0*/  STS [R139], R149 ;  /* 0x000000958b007388 */ /* 0x000be20000000800 */
[----:B------:R-:W-:-:S03]  /*f700*/  @!P0 SEL R172, R172, 0x3727c5ac, P2 ;  /* 0x3727c5acacac8807 */ /* 0x000fc60001000000 */
[----:B------:R5:W-:Y:S04]  /*f710*/  STS [R132], R140 ;  /* 0x0000008c84007388 */ /* 0x000be80000000800 */
[----:B-1----:R-:W2:Y:S01]  /*f720*/  LDL.LU R138, [R1+0x2f0] ;  /* 0x0002f000018a7983 */ /* 0x002ea20000300800 */
[----:B------:R-:W-:-:S03]  /*f730*/  FSETP.GT.AND P2, PT, R176, 9.9999997473787516356e-06, PT ;  /* 0x3727c5acb000780b */ /* 0x000fc60003f44000 */
[----:B-----5:R-:W5:Y:S04]  /*f740*/  LDL.LU R139, [R1+0x2ec] ;  /* 0x0002ec00018b7983 */ /* 0x020f680000300800 */
[----:B------:R-:W2:Y:S04]  /*f750*/  LDL.LU R132, [R1+0x2e8] ;  /* 0x0002e80001847983 */ /* 0x000ea80000300800 */
[----:B------:R1:W-:Y:S04]  /*f760*/  STS [R133], R148 ;  /* 0x0000009485007388 */ /* 0x0003e80000000800 */
[----:B------:R1:W-:Y:S01]  /*f770*/  STS [R134], R173 ;  /* 0x000000ad86007388 */ /* 0x0003e20000000800 */
[----:B------:R-:W-:-:S03]  /*f780*/  @!P3 SEL R178, R178, 0x3727c5ac, P4 ;  /* 0x3727c5acb2b2b807 */ /* 0x000fc60002000000 */
[----:B------:R1:W-:Y:S04]  /*f790*/  STS [R135], R188 ;  /* 0x000000bc87007388 */ /* 0x0003e80000000800 */
[----:B-1----:R-:W2:Y:S04]  /*f7a0*/  LDL.LU R133, [R1+0x2e4] ;  /* 0x0002e40001857983 */ /* 0x002ea80000300800 */
[----:B------:R-:W2:Y:S01]  /*f7b0*/  LDL.LU R134, [R1+0x2e0] ;  /* 0x0002e00001867983 */ /* 0x000ea20000300800 */
[----:B------:R-:W-:-:S03]  /*f7c0*/  FSETP.NAN.AND P3, PT, R175, R175, PT ;  /* 0x000000afaf00720b */ /* 0x000fc60003f68000 */
[----:B------:R-:W2:Y:S04]  /*f7d0*/  LDL.LU R135, [R1+0x2dc] ;  /* 0x0002dc0001877983 */ /* 0x000ea80000300800 */
[----:B------:R1:W-:Y:S04]  /*f7e0*/  STS [R128], R174 ;  /* 0x000000ae80007388 */ /* 0x0003e80000000800 */
[----:B------:R1:W-:Y:S04]  /*f7f0*/  STS [R129], R177 ;  /* 0x000000b181007388 */ /* 0x0003e80000000800 */
[----:B-1----:R-:W2:Y:S04]  /*f800*/  LDL.LU R128, [R1+0x2d8] ;  /* 0x0002d80001807983 */ /* 0x002ea80000300800 */
[----:B------:R-:W2:Y:S04]  /*f810*/  LDL.LU R129, [R1+0x2d4] ;  /* 0x0002d40001817983 */ /* 0x000ea80000300800 */
[----:B------:R-:W2:Y:S01]  /*f820*/  LDL.LU R151, [R1+0x90] ;  /* 0x0000900001977983 */ /* 0x000ea20000300800 */
[----:B------:R-:W-:-:S02]  /*f830*/  @!P1 SEL R175, R175, 0x3727c5ac, P3 ;  /* 0x3727c5acafaf9807 */ /* 0x000fc40001800000 */
[C---:B------:R-:W-:Y:S01]  /*f840*/  FSETP.NAN.AND P1, PT, R176.reuse, R176, PT ;  /* 0x000000b0b000720b */ /* 0x040fe20003f28000 */
[----:B------:R1:W-:Y:S03]  /*f850*/  STS [R130], R172 ;  /* 0x000000ac82007388 */ /* 0x0003e60000000800 */
[----:B------:R-:W-:Y:S01]  /*f860*/  @!P2 SEL R176, R176, 0x3727c5ac, P1 ;  /* 0x3727c5acb0b0a807 */ /* 0x000fe20000800000 */
[----:B------:R1:W-:Y:S04]  /*f870*/  STS [R131], R178 ;  /* 0x000000b283007388 */ /* 0x0003e80000000800 */
[----:B------:R1:W-:Y:S04]  /*f880*/  STS [R112], R175 ;  /* 0x000000af70007388 */ /* 0x0003e80000000800 */
[----:B------:R1:W-:Y:S04]  /*f890*/  STS [R113], R176 ;  /* 0x000000b071007388 */ /* 0x0003e80000000800 */
[----:B------:R-:W-:Y:S06]  /*f8a0*/  BAR.SYNC.DEFER_BLOCKING 0x0 ;  /* 0x0000000000007b1d */ /* 0x000fec0000010000 */
[----:B-1----:R-:W3:Y:S04]  /*f8b0*/  LDL.LU R130, [R1+0x2d0] ;  /* 0x0002d00001827983 */ /* 0x002ee80000300800 */
[----:B------:R-:W3:Y:S04]  /*f8c0*/  LDL.LU R131, [R1+0x2cc] ;  /* 0x0002cc0001837983 */ /* 0x000ee80000300800 */
[----:B------:R-:W3:Y:S04]  /*f8d0*/  LDL.LU R112, [R1+0x2c8] ;  /* 0x0002c80001707983 */ /* 0x000ee80000300800 */
[----:B------:R-:W3:Y:S04]  /*f8e0*/  LDL.LU R113, [R1+0x2c4] ;  /* 0x0002c40001717983 */ /* 0x000ee80000300800 */
[----:B------:R1:W-:Y:S04]  /*f8f0*/  LDS.64 R118, [R114] ;  /* 0x0000000072767984 */ /* 0x0003e80000000a00 */
[----:B------:R1:W-:Y:S04]  /*f900*/  LDS.64 R120, [R115] ;  /* 0x0000000073787984 */ /* 0x0003e80000000a00 */
[----:B-1----:R-:W3:Y:S04]  /*f910*/  LDL.LU R114, [R1+0x2c0] ;  /* 0x0002c00001727983 */ /* 0x002ee80000300800 */
[----:B------:R-:W3:Y:S04]  /*f920*/  LDL.LU R115, [R1+0x2bc] ;  /* 0x0002bc0001737983 */ /* 0x000ee80000300800 */
[----:B------:R1:W-:Y:S04]  /*f930*/  LDS.64 R122, [R183] ;  /* 0x00000000b77a7984 */ /* 0x0003e80000000a00 */
[----:B------:R-:W1:Y:S04]  /*f940*/  S2R R149, SR_TID.X ;  /* 0x0000000000957919 */ /* 0x000e680000002100 */
[----:B-1----:R-:W3:Y:S04]  /*f950*/  LDL.LU R183, [R1+0x2b8] ;  /* 0x0002b80001b77983 */ /* 0x002ee80000300800 */
[----:B------:R-:W1:Y:S01]  /*f960*/  S2R R150, SR_TID.X ;  /* 0x0000000000967919 */ /* 0x000e620000002100 */
[----:B------:R-:W-:-:S03]  /*f970*/  FMUL R191, R191, 0.0078740157186985015869 ;  /* 0x3c010204bfbf7820 */ /* 0x000fc60000400000 */
[----:B------:R-:W-:Y:S04]  /*f980*/  LDS.64 R116, [R205] ;  /* 0x00000000cd747984 */ /* 0x000fe80000000a00 */
[----:B------:R-:W-:Y:S04]  /*f990*/  LDS.64 R124, [R207] ;  /* 0x00000000cf7c7984 */ /* 0x000fe80000000a00 */
[----:B------:R-:W-:Y:S01]  /*f9a0*/  LDS.64 R126, [R0] ;  /* 0x00000000007e7984 */ /* 0x000fe20000000a00 */
[C---:B------:R-:W-:Y:S01]  /*f9b0*/  LOP3.LUT R173, R149.reuse, 0x80, RZ, 0xc0, !PT ;  /* 0x0000008095ad7812 */ /* 0x040fe200078ec0ff */
[----:B------:R-:W-:-:S02]  /*f9c0*/  IMAD.SHL.U32 R148, R149, 0x4, RZ ;  /* 0x0000000495947824 */ /* 0x000fc400078e00ff */
[----:B------:R-:W-:Y:S02]  /*f9d0*/  LDS.64 R140, [R204] ;  /* 0x00000000cc8c7984 */ /* 0x000fe40000000a00 */
[----:B------:R-:W-:Y:S02]  /*f9e0*/  IMAD.SHL.U32 R173, R173, 0x4, RZ ;  /* 0x00000004adad7824 */ /* 0x000fe400078e00ff */
[----:B------:R-:W-:Y:S03]  /*f9f0*/  LDS.64 R142, [R206] ;  /* 0x00000000ce8e7984 */ /* 0x000fe60000000a00 */
[----:B------:R-:W-:Y:S01]  /*fa00*/  LOP3.LUT R148, R173, 0x1fc, R148, 0xf8, !PT ;  /* 0x000001fcad947812 */ /* 0x000fe200078ef894 */
[C---:B-1----:R-:W-:Y:S01]  /*fa10*/  IMAD.SHL.U32 R173, R150.reuse, 0x40, RZ ;  /* 0x0000004096ad7824 */ /* 0x042fe200078e00ff */
[----:B------:R-:W-:Y:S02]  /*fa20*/  LOP3.LUT R149, R150, 0x80, RZ, 0xc0, !PT ;  /* 0x0000008096957812 */ /* 0x000fe400078ec0ff */
[----:B------:R-:W-:-:S02]  /*fa30*/  FSETP.GT.AND P0, PT, R191, 9.9999997473787516356e-06, PT ;  /* 0x3727c5acbf00780b */ /* 0x000fc40003f04000 */
[----:B------:R-:W-:Y:S02]  /*fa40*/  LOP3.LUT R173, R173, 0x700, RZ, 0xc0, !PT ;  /* 0x00000700adad7812 */ /* 0x000fe400078ec0ff */
[----:B------:R-:W-:-:S03]  /*fa50*/  I2FP.F32.S32 R150, R97 ;  /* 0x0000006100967245 */ /* 0x000fc60000201400 */
[----:B------:R-:W-:Y:S01]  /*fa60*/  IMAD R173, R149, 0x20, R173 ;  /* 0x0000002095ad7824 */ /* 0x000fe200078e02ad */
[----:B------:R-:W-:Y:S02]  /*fa70*/  I2FP.F32.S32 R98, R98 ;  /* 0x0000006200627245 */ /* 0x000fe40000201400 */
[----:B------:R-:W-:Y:S02]  /*fa80*/  I2FP.F32.S32 R99, R99 ;  /* 0x0000006300637245 */ /* 0x000fe40000201400 */
[----:B------:R-:W-:Y:S01]  /*fa90*/  I2FP.F32.S32 R48, R48 ;  /* 0x0000003000307245 */ /* 0x000fe20000201400 */
[----:B------:R-:W-:Y:S01]  /*faa0*/  FMUL R177, R150, R31 ;  /* 0x0000001f96b17220 */ /* 0x000fe20000400000 */
[----:B------:R-:W-:Y:S01]  /*fab0*/  FSETP.NAN.AND P1, PT, R191, R191, PT ;  /* 0x000000bfbf00720b */ /* 0x000fe20003f28000 */
[----:B------:R-:W-:Y:S01]  /*fac0*/  FMUL R176, R98, R92 ;  /* 0x0000005c62b07220 */ /* 0x000fe20000400000 */
[----:B------:R-:W-:Y:S01]  /*fad0*/  FMUL R175, R99, R93 ;  /* 0x0000005d63af7220 */ /* 0x000fe20000400000 */
[----:B------:R-:W-:Y:S01]  /*fae0*/  FMUL R174, R48, R94 ;  /* 0x0000005e30ae7220 */ /* 0x000fe20000400000 */
[----:B------:R-:W-:-:S02]  /*faf0*/  LOP3.LUT R150, R148, 0x400, RZ, 0xfc, !PT ;  /* 0x0000040094967812 */ /* 0x000fc400078efcff */
[C---:B------:R-:W-:Y:S02]  /*fb00*/  LOP3.LUT R99, R148.reuse, 0xc00, RZ, 0xfc, !PT ;  /* 0x00000c0094637812 */ /* 0x040fe400078efcff */
[C---:B------:R-:W-:Y:S02]  /*fb10*/  LOP3.LUT R98, R148.reuse, 0x1000, RZ, 0xfc, !PT ;  /* 0x0000100094627812 */ /* 0x040fe400078efcff */
[C---:B------:R-:W-:Y:S02]  /*fb20*/  LOP3.LUT R48, R148.reuse, 0x1800, RZ, 0xfc, !PT ;  /* 0x0000180094307812 */ /* 0x040fe400078efcff */
[----:B------:R-:W-:Y:S02]  /*fb30*/  LOP3.LUT R172, R148, 0x1c00, RZ, 0xfc, !PT ;  /* 0x00001c0094ac7812 */ /* 0x000fe400078efcff */
[----:B------:R-:W-:Y:S01]  /*fb40*/  @!P0 SEL R191, R191, 0x3727c5ac, P1 ;  /* 0x3727c5acbfbf8807 */ /* 0x000fe20000800000 */
[----:B------:R-:W-:Y:S01]  /*fb50*/  BAR.SYNC.DEFER_BLOCKING 0x0 ;  /* 0x0000000000007b1d */ /* 0x000fe20000010000 */
[----:B------:R-:W-:-:S02]  /*fb60*/  SHF.R.U32.HI R150, RZ, 0x4, R150 ;  /* 0x00000004ff967819 */ /* 0x000fc40000011696 */
[----:B------:R-:W-:Y:S02]  /*fb70*/  SHF.R.U32.HI R99, RZ, 0x4, R99 ;  /* 0x00000004ff637819 */ /* 0x000fe40000011663 */
[----:B------:R-:W-:Y:S02]  /*fb80*/  SHF.R.U32.HI R98, RZ, 0x4, R98 ;  /* 0x00000004ff627819 */ /* 0x000fe40000011662 */
[----:B------:R-:W-:Y:S02]  /*fb90*/  SHF.R.U32.HI R48, RZ, 0x4, R48 ;  /* 0x00000004ff307819 */ /* 0x000fe40000011630 */
[----:B------:R-:W-:Y:S02]  /*fba0*/  SHF.R.U32.HI R172, RZ, 0x4, R172 ;  /* 0x00000004ffac7819 */ /* 0x000fe400000116ac */
[----:B------:R-:W-:Y:S02]  /*fbb0*/  LOP3.LUT R150, R150, 0x70, RZ, 0xc0, !PT ;  /* 0x0000007096967812 */ /* 0x000fe400078ec0ff */
[----:B------:R-:W-:-:S02]  /*fbc0*/  LOP3.LUT R99, R99, 0xf0, RZ, 0xc0, !PT ;  /* 0x000000f063637812 */ /* 0x000fc400078ec0ff */
[----:B------:R-:W-:Y:S02]  /*fbd0*/  LOP3.LUT R98, R98, 0x130, RZ, 0xc0, !PT ;  /* 0x0000013062627812 */ /* 0x000fe400078ec0ff */
[----:B------:R-:W-:Y:S02]  /*fbe0*/  LOP3.LUT R48, R48, 0x1b0, RZ, 0xc0, !PT ;  /* 0x000001b030307812 */ /* 0x000fe400078ec0ff */
[----:B------:R-:W-:Y:S02]  /*fbf0*/  LOP3.LUT R172, R172, 0x1f0, RZ, 0xc0, !PT ;  /* 0x000001f0acac7812 */ /* 0x000fe400078ec0ff */
[----:B------:R-:W-:Y:S01]  /*fc00*/  I2FP.F32.S32 R50, R50 ;  /* 0x0000003200327245 */ /* 0x000fe20000201400 */
[----:B------:R1:W-:Y:S01]  /*fc10*/  STS [R28], R191 ;  /* 0x000000bf1c007388 */ /* 0x0003e20000000800 */
[----:B------:R-:W-:Y:S01]  /*fc20*/  I2FP.F32.S32 R51, R51 ;  /* 0x0000003300337245 */ /* 0x000fe20000201400 */
[C---:B------:R-:W-:Y:S01]  /*fc30*/  IMAD R150, R148.reuse, 0x4, R150 ;  /* 0x0000000494967824 */ /* 0x040fe200078e0296 */
[----:B------:R-:W-:Y:S01]  /*fc40*/  I2FP.F32.S32 R64, R64 ;  /* 0x0000004000407245 */ /* 0x000fe20000201400 */
[C---:B------:R-:W-:Y:S01]  /*fc50*/  IMAD R99, R148.reuse, 0x4, R99 ;  /* 0x0000000494637824 */ /* 0x040fe200078e0263 */
[----:B------:R-:W-:Y:S01]  /*fc60*/  I2FP.F32.S32 R65, R65 ;  /* 0x0000004100417245 */ /* 0x000fe20000201400 */
[----:B-1----:R-:W4:Y:S01]  /*fc70*/  LDL.LU R28, [R1+0x2b4] ;  /* 0x0002b400011c7983 */ /* 0x002f220000300800 */
[C---:B------:R-:W-:Y:S01]  /*fc80*/  IMAD R98, R148.reuse, 0x4, R98 ;  /* 0x0000000494627824 */ /* 0x040fe200078e0262 */
[----:B------:R-:W-:Y:S01]  /*fc90*/  I2FP.F32.S32 R66, R66 ;  /* 0x0000004200427245 */ /* 0x000fe20000201400 */
[----:B------:R-:W-:Y:S01]  /*fca0*/  IMAD R48, R148, 0x4, R48 ;  /* 0x0000000494307824 */ /* 0x000fe200078e0230 */
[----:B------:R-:W-:Y:S01]  /*fcb0*/  I2FP.F32.S32 R67, R67 ;  /* 0x0000004300437245 */ /* 0x000fe20000201400 */
[----:B------:R-:W-:Y:S01]  /*fcc0*/  FMUL R51, R51, R33 ;  /* 0x0000002133337220 */ /* 0x000fe20000400000 */
        /* <DEDUP_REMOVED lines=58> */
[----:B------:R-:W-:-:S02]  /*10070*/  FMUL R59, R59, R235 ;  /* 0x000000eb3b3b7220 */ /* 0x000fc40000400000 */
[----:B------:R-:W-:Y:S01]  /*10080*/  FMUL R72, R72, R232 ;  /* 0x000000e848487220 */ /* 0x000fe20000400000 */
[----:B--2---:R-:W-:Y:S01]  /*10090*/  IMAD.SHL.U32 R149, R151, 0x4, RZ ;  /* 0x0000000497957824 */ /* 0x004fe200078e00ff */
[----:B------:R-:W-:-:S03]  /*100a0*/  I2FP.F32.S32 R151, R96 ;  /* 0x0000006000977245 */ /* 0x000fc60000201400 */
[----:B------:R-:W-:Y:S01]  /*100b0*/  IMAD.IADD R96, R29, 0x1, R149 ;  /* 0x000000011d607824 */ /* 0x000fe200078e0295 */
[----:B------:R-:W-:Y:S01]  /*100c0*/  LEA.HI R97, R173, R149, RZ, 0x1c ;  /* 0x00000095ad617211 */ /* 0x000fe200078fe0ff */
[----:B------:R-:W-:Y:S01]  /*100d0*/  FMUL R178, R151, R30 ;  /* 0x0000001e97b27220 */ /* 0x000fe20000400000 */
[----:B------:R-:W-:Y:S01]  /*100e0*/  I2FP.F32.S32 R173, R49 ;  /* 0x0000003100ad7245 */ /* 0x000fe20000201400 */
[----:B------:R-:W2:Y:S01]  /*100f0*/  LDL.LU R29, [R1+0x2b0] ;  /* 0x0002b000011d7983 */ /* 0x000ea20000300800 */
[C---:B------:R-:W-:Y:S02]  /*10100*/  LOP3.LUT R149, R148.reuse, 0x800, RZ, 0xfc, !PT ;  /* 0x0000080094957812 */ /* 0x040fe400078efcff */
[----:B------:R-:W-:Y:S01]  /*10110*/  LOP3.LUT R49, R148, 0x1400, RZ, 0xfc, !PT ;  /* 0x0000140094317812 */ /* 0x000fe200078efcff */
[----:B------:R-:W2:Y:S01]  /*10120*/  LDL.LU R30, [R1+0x2ac] ;  /* 0x0002ac00011e7983 */ /* 0x000ea20000300800 */
[----:B------:R-:W-:Y:S02]  /*10130*/  SHF.R.U32.HI R151, RZ, 0x4, R148 ;  /* 0x00000004ff977819 */ /* 0x000fe40000011694 */
[----:B------:R-:W-:Y:S01]  /*10140*/  SHF.R.U32.HI R149, RZ, 0x4, R149 ;  /* 0x00000004ff957819 */ /* 0x000fe20000011695 */
[----:B------:R-:W2:Y:S01]  /*10150*/  LDL.LU R31, [R1+0x2a8] ;  /* 0x0002a800011f7983 */ /* 0x000ea20000300800 */
[----:B------:R-:W-:-:S02]  /*10160*/  SHF.R.U32.HI R49, RZ, 0x4, R49 ;  /* 0x00000004ff317819 */ /* 0x000fc40000011631 */
[----:B------:R-:W-:Y:S01]  /*10170*/  LOP3.LUT R151, R151, 0x30, RZ, 0xc0, !PT ;  /* 0x0000003097977812 */ /* 0x000fe200078ec0ff */
[----:B------:R-:W2:Y:S01]  /*10180*/  LDL.LU R92, [R1+0x2a4] ;  /* 0x0002a400015c7983 */ /* 0x000ea20000300800 */
[----:B------:R-:W-:Y:S02]  /*10190*/  LOP3.LUT R149, R149, 0xb0, RZ, 0xc0, !PT ;  /* 0x000000b095957812 */ /* 0x000fe400078ec0ff */
[----:B------:R-:W-:Y:S01]  /*101a0*/  LOP3.LUT R49, R49, 0x170, RZ, 0xc0, !PT ;  /* 0x0000017031317812 */ /* 0x000fe200078ec0ff */
[----:B------:R-:W2:Y:S01]  /*101b0*/  LDL.LU R93, [R1+0x2a0] ;  /* 0x0002a000015d7983 */ /* 0x000ea20000300800 */
[C---:B------:R-:W-:Y:S01]  /*101c0*/  IMAD R151, R148.reuse, 0x4, R151 ;  /* 0x0000000494977824 */ /* 0x040fe200078e0297 */
[----:B------:R-:W-:Y:S01]  /*101d0*/  FMUL R173, R173, R95 ;  /* 0x0000005fadad7220 */ /* 0x000fe20000400000 */
[C---:B------:R-:W-:Y:S01]  /*101e0*/  IMAD R149, R148.reuse, 0x4, R149 ;  /* 0x0000000494957824 */ /* 0x040fe200078e0295 */
[----:B------:R-:W2:Y:S01]  /*101f0*/  LDL.LU R94, [R1+0x29c] ;  /* 0x00029c00015e7983 */ /* 0x000ea20000300800 */
[----:B------:R-:W-:-:S02]  /*10200*/  IMAD R49, R148, 0x4, R49 ;  /* 0x0000000494317824 */ /* 0x000fc400078e0231 */
[----:B------:R-:W-:Y:S01]  /*10210*/  IMAD R148, R148, 0x4, R172 ;  /* 0x0000000494947824 */ /* 0x000fe200078e02ac */
[----:B------:R-:W2:Y:S01]  /*10220*/  LDL.LU R95, [R1+0x298] ;  /* 0x00029800015f7983 */ /* 0x000ea20000300800 */
[----:B------:R-:W-:-:S03]  /*10230*/  FMUL R172, R50, R32 ;  /* 0x0000002032ac7220 */ /* 0x000fc60000400000 */
[----:B------:R-:W2:Y:S04]  /*10240*/  LDL.LU R32, [R1+0x294] ;  /* 0x0002940001207983 */ /* 0x000ea80000300800 */
        /* <DEDUP_REMOVED lines=14> */
[----:B------:R-:W2:Y:S01]  /*10330*/  LDL.LU R159, [R1+0x258] ;  /* 0x00025800019f7983 */ /* 0x000ea20000300800 */
[----:B---3--:R-:W-:-:S03]  /*10340*/  I2FP.F32.S32 R183, R183 ;  /* 0x000000b700b77245 */ /* 0x008fc60000201400 */
[----:B------:R-:W3:Y:S04]  /*10350*/  LDL R250, [R1+0x19c] ;  /* 0x00019c0001fa7983 */ /* 0x000ee80000100800 */
[----:B------:R-:W2:Y:S04]  /*10360*/  LDL.LU R251, [R1+0x8] ;  /* 0x0000080001fb7983 */ /* 0x000ea80000300800 */
[----:B------:R-:W2:Y:S04]  /*10370*/  LDL.LU R248, [R1+0xc] ;  /* 0x00000c0001f87983 */ /* 0x000ea80000300800 */
[----:B------:R-:W2:Y:S04]  /*10380*/  LDL.LU R249, [R1+0x10] ;  /* 0x0000100001f97983 */ /* 0x000ea80000300800 */
        /* <DEDUP_REMOVED lines=16> */
[----:B------:R-:W-:Y:S01]  /*10490*/  FMUL R199, R199, 0.0078740157186985015869 ;  /* 0x3c010204c7c77820 */ /* 0x000fe20000400000 */
[----:B------:R-:W-:Y:S01]  /*104a0*/  FMUL R179, R179, 0.0078740157186985015869 ;  /* 0x3c010204b3b37820 */ /* 0x000fe20000400000 */
[----:B------:R-:W-:-:S03]  /*104b0*/  FMUL R196, R196, 0.0078740157186985015869 ;  /* 0x3c010204c4c47820 */ /* 0x000fc60000400000 */
[----:B------:R-:W-:Y:S02]  /*104c0*/  FSETP.GT.AND P5, PT, R199, 9.9999997473787516356e-06, PT ;  /* 0x3727c5acc700780b */ /* 0x000fe40003fa4000 */
[----:B------:R-:W-:Y:S01]  /*104d0*/  FSETP.GT.AND P2, PT, R179, 9.9999997473787516356e-06, PT ;  /* 0x3727c5acb300780b */ /* 0x000fe20003f44000 */
[----:B------:R-:W-:Y:S01]  /*104e0*/  FMUL R190, R190, 0.0078740157186985015869 ;  /* 0x3c010204bebe7820 */ /* 0x000fe20000400000 */
[----:B------:R-:W-:Y:S01]  /*104f0*/  FSETP.GT.AND P1, PT, R196, 9.9999997473787516356e-06, PT ;  /* 0x3727c5acc400780b */ /* 0x000fe20003f24000 */
[----:B------:R-:W-:Y:S01]  /*10500*/  FMUL R189, R189, 0.0078740157186985015869 ;  /* 0x3c010204bdbd7820 */ /* 0x000fe20000400000 */
[----:B------:R-:W-:Y:S01]  /*10510*/  FSETP.NAN.AND P6, PT, R199, R199, PT ;  /* 0x000000c7c700720b */ /* 0x000fe20003fc8000 */
[----:B------:R-:W-:Y:S01]  /*10520*/  FMUL R193, R193, 0.0078740157186985015869 ;  /* 0x3c010204c1c17820 */ /* 0x000fe20000400000 */
[----:B------:R-:W-:Y:S02]  /*10530*/  FSETP.GT.AND P4, PT, R190, 9.9999997473787516356e-06, PT ;  /* 0x3727c5acbe00780b */ /* 0x000fe40003f84000 */
[----:B------:R-:W-:Y:S01]  /*10540*/  FSETP.NAN.AND P3, PT, R179, R179, PT ;  /* 0x000000b3b300720b */ /* 0x000fe20003f68000 */
[----:B------:R-:W-:-:S02]  /*10550*/  FMUL R192, R192, 0.0078740157186985015869 ;  /* 0x3c010204c0c07820 */ /* 0x000fc40000400000 */
[----:B------:R-:W-:Y:S02]  /*10560*/  @!P5 SEL R199, R199, 0x3727c5ac, P6 ;  /* 0x3727c5acc7c7d807 */ /* 0x000fe40003000000 */
[----:B------:R-:W-:Y:S02]  /*10570*/  @!P2 SEL R179, R179, 0x3727c5ac, P3 ;  /* 0x3727c5acb3b3a807 */ /* 0x000fe40001800000 */
[----:B------:R-:W-:Y:S02]  /*10580*/  FSETP.GT.AND P5, PT, R193, 9.9999997473787516356e-06, PT ;  /* 0x3727c5acc100780b */ /* 0x000fe40003fa4000 */
[----:B------:R-:W-:Y:S02]  /*10590*/  FSETP.GT.AND P2, PT, R189, 9.9999997473787516356e-06, PT ;  /* 0x3727c5acbd00780b */ /* 0x000fe40003f44000 */
[----:B------:R-:W-:Y:S01]  /*105a0*/  FSETP.NAN.AND P3, PT, R196, R196, PT ;  /* 0x000000c4c400720b */ /* 0x000fe20003f68000 */
[----:B------:R-:W-:Y:S01]  /*105b0*/  FMUL R198, R198, 0.0078740157186985015869 ;  /* 0x3c010204c6c67820 */ /* 0x000fe20000400000 */
[----:B------:R-:W-:-:S02]  /*105c0*/  FSETP.NAN.AND P6, PT, R190, R190, PT ;  /* 0x000000bebe00720b */ /* 0x000fc40003fc8000 */
        /* <DEDUP_REMOVED lines=20> */
[----:B------:R-:W-:Y:S02]  /*10710*/  FSETP.NAN.AND P6, PT, R195, R195, PT ;  /* 0x000000c3c300720b */ /* 0x000fe40003fc8000 */
[----:B------:R-:W-:Y:S02]  /*10720*/  FSETP.GT.AND P1, PT, R197, 9.9999997473787516356e-06, PT ;  /* 0x3727c5acc500780b */ /* 0x000fe40003f24000 */
[----:B------:R-:W-:Y:S01]  /*10730*/  FSETP.NAN.AND P4, PT, R203, R203, PT ;  /* 0x000000cbcb00720b */ /* 0x000fe20003f88000 */
[----:B------:R-:W-:Y:S01]  /*10740*/  FMUL R194, R194, 0.0078740157186985015869 ;  /* 0x3c010204c2c27820 */ /* 0x000fe20000400000 */
[----:B------:R-:W-:-:S02]  /*10750*/  @!P5 SEL R195, R195, 0x3727c5ac, P6 ;  /* 0x3727c5acc3c3d807 */ /* 0x000fc40003000000 */
[----:B------:R-:W-:Y:S02]  /*10760*/  @!P3 SEL R203, R203, 0x3727c5ac, P4 ;  /* 0x3727c5accbcbb807 */ /* 0x000fe40002000000 */
[----:B------:R-:W-:Y:S02]  /*10770*/  FSETP.NAN.AND P5, PT, R202, R202, PT ;  /* 0x000000caca00720b */ /* 0x000fe40003fa8000 */
[----:B------:R-:W-:Y:S01]  /*10780*/  FSETP.GT.AND P3, PT, R201, 9.9999997473787516356e-06, PT ;  /* 0x3727c5acc900780b */ /* 0x000fe20003f64000 */
[----:B------:R-:W-:Y:S01]  /*10790*/  FMUL R200, R200, 0.0078740157186985015869 ;  /* 0x3c010204c8c87820 */ /* 0x000fe20000400000 */
[----:B------:R-:W-:Y:S02]  /*107a0*/  FSETP.NAN.AND P4, PT, R197, R197, PT ;  /* 0x000000c5c500720b */ /* 0x000fe40003f88000 */
[----:B------:R-:W-:Y:S02]  /*107b0*/  @!P2 SEL R202, R202, 0x3727c5ac, P5 ;  /* 0x3727c5accacaa807 */ /* 0x000fe40002800000 */
[----:B------:R-:W-:-:S02]  /*107c0*/  FSETP.GT.AND P2, PT, R194, 9.9999997473787516356e-06, PT ;  /* 0x3727c5acc200780b */ /* 0x000fc40003f44000 */
[----:B------:R-:W-:Y:S02]  /*107d0*/  @!P1 SEL R197, R197, 0x3727c5ac, P4 ;  /* 0x3727c5acc5c59807 */ /* 0x000fe40002000000 */
[C---:B------:R-:W-:Y:S02]  /*107e0*/  FSETP.NAN.AND P4, PT, R201.reuse, R201, PT ;  /* 0x000000c9c900720b */ /* 0x040fe40003f88000 */
[----:B------:R-:W-:Y:S02]  /*107f0*/  FSETP.GT.AND P1, PT, R200, 9.9999997473787516356e-06, PT ;  /* 0x3727c5acc800780b */ /* 0x000fe40003f24000 */
[----:B------:R-:W-:Y:S02]  /*10800*/  @!P3 SEL R201, R201, 0x3727c5ac, P4 ;  /* 0x3727c5acc9c9b807 */ /* 0x000fe40002000000 */
[----:B------:R-:W-:-:S04]  /*10810*/  FSETP.NAN.AND P3, PT, R194, R194, PT ;  /* 0x000000c2c200720b */ /* 0x000fc80003f68000 */
[----:B------:R-:W-:Y:S02]  /*10820*/  @!P2 SEL R194, R194, 0x3727c5ac, P3 ;  /* 0x3727c5acc2c2a807 */ /* 0x000fe40001800000 */
[----:B------:R-:W-:-:S04]  /*10830*/  FSETP.NAN.AND P2, PT, R200, R200, PT ;  /* 0x000000c8c800720b */ /* 0x000fc80003f48000 */
[----:B------:R-:W-:Y:S02]  /*10840*/  @!P1 SEL R200, R200, 0x3727c5ac, P2 ;  /* 0x3727c5acc8c89807 */ /* 0x000fe40001000000 */
[----:B------:R-:W-:Y:S02]  /*10850*/  I2FP.F32.S32 R164, R164 ;  /* 0x000000a400a47245 */ /* 0x000fe40000201400 */
[----:B------:R-:W-:-:S03]  /*10860*/  I2FP.F32.S32 R165, R165 ;  /* 0x000000a500a57245 */ /* 0x000fc60000201400 */
[----:B------:R-:W-:Y:S02]  /*10870*/  FMUL R164, R164, R4 ;  /* 0x00000004a4a47220 */ /* 0x000fe40000400000 */
[----:B------:R-:W-:Y:S01]  /*10880*/  FMUL R165, R165, R5 ;  /* 0x00000005a5a57220 */ /* 0x000fe20000400000 */
        /* <DEDUP_REMOVED lines=8> */
[----:B--2---:R-:W-:Y:S04]  /*10910*/  STS [R232], R199 ;  /* 0x000000c7e8007388 */ /* 0x004fe80000000800 */
        /* <DEDUP_REMOVED lines=13> */
[----:B------:R1:W-:Y:S04]  /*109f0*/  STS [R246], R200 ;  /* 0x000000c8f6007388 */ /* 0x0003e80000000800 */
[----:B------:R-:W-:Y:S06]  /*10a00*/  BAR.SYNC.DEFER_BLOCKING 0x0 ;  /* 0x0000000000007b1d */ /* 0x000fec0000010000 */
[----:B-1----:R-:W2:Y:S04]  /*10a10*/  LDL.LU R246, [R1+0x104] ;  /* 0x0001040001f67983 */ /* 0x002ea80000300800 */
[----:B------:R-:W3:Y:S04]  /*10a20*/  LDL.LU R247, [R1+0xa4] ;  /* 0x0000a40001f77983 */ /* 0x000ee80000300800 */
[----:B------:R-:W4:Y:S04]  /*10a30*/  LDL.LU R182, [R1+0x11c] ;  /* 0x00011c0001b67983 */ /* 0x000f280000300800 */
[----:B------:R1:W-:Y:S04]  /*10a40*/  LDS.64 R4, [R249] ;  /* 0x00000000f9047984 */ /* 0x0003e80000000a00 */
[----:B------:R5:W5:Y:S04]  /*10a50*/  LDS.64 R6, [R248] ;  /* 0x00000000f8067984 */ /* 0x000b680000000a00 */
[----:B-1----:R-:W4:Y:S04]  /*10a60*/  LDL.LU R249, [R1+0xa0] ;  /* 0x0000a00001f97983 */ /* 0x002f280000300800 */
[----:B-----5:R-:W5:Y:S04]  /*10a70*/  LDL.LU R248, [R1+0x128] ;  /* 0x0001280001f87983 */ /* 0x020f680000300800 */
[----:B------:R1:W-:Y:S04]  /*10a80*/  LDS.64 R8, [R251] ;  /* 0x00000000fb087984 */ /* 0x0003e80000000a00 */
[----:B-1----:R-:W5:Y:S01]  /*10a90*/  LDL.LU R251, [R1+0x124] ;  /* 0x0001240001fb7983 */ /* 0x002f620000300800 */
[----:B------:R-:W-:-:S02]  /*10aa0*/  I2FP.F32.S32 R102, R102 ;  /* 0x0000006600667245 */ /* 0x000fc40000201400 */
[----:B------:R-:W-:Y:S01]  /*10ab0*/  I2FP.F32.S32 R103, R103 ;  /* 0x0000006700677245 */ /* 0x000fe20000201400 */
[----:B------:R-:W5:Y:S02]  /*10ac0*/  LDL.LU R245, [R1+0x9c] ;  /* 0x00009c0001f57983 */ /* 0x000f640000300800 */
[----:B------:R-:W-:Y:S02]  /*10ad0*/  FMUL R102, R102, R2 ;  /* 0x0000000266667220 */ /* 0x000fe40000400000 */
[----:B------:R-:W-:Y:S02]  /*10ae0*/  FMUL R103, R103, R3 ;  /* 0x0000000367677220 */ /* 0x000fe40000400000 */
[----:B------:R-:W1:Y:S01]  /*10af0*/  LDS.64 R2, [R205] ;  /* 0x00000000cd027984 */ /* 0x000e620000000a00 */
[----:B------:R-:W-:Y:S02]  /*10b00*/  I2FP.F32.S32 R168, R168 ;  /* 0x000000a800a87245 */ /* 0x000fe40000201400 */
[----:B------:R-:W-:Y:S01]  /*10b10*/  I2FP.F32.S32 R169, R169 ;  /* 0x000000a900a97245 */ /* 0x000fe20000201400 */
[----:B------:R-:W-:Y:S01]  /*10b20*/  LDS.64 R204, [R204] ;  /* 0x00000000cccc7984 */ /* 0x000fe20000000a00 */
[----:B------:R-:W-:-:S05]  /*10b30*/  I2FP.F32.S32 R144, R144 ;  /* 0x0000009000907245 */ /* 0x000fca0000201400 */
[----:B------:R-:W-:Y:S01]  /*10b40*/  FMUL R144, R144, R6 ;  /* 0x0000000690907220 */ /* 0x000fe20000400000 */
[----:B------:R-:W-:-:S05]  /*10b50*/  I2FP.F32.S32 R145, R145 ;  /* 0x0000009100917245 */ /* 0x000fca0000201400 */
[----:B------:R-:W-:Y:S01]  /*10b60*/  FMUL R145, R145, R7 ;  /* 0x0000000791917220 */ /* 0x000fe20000400000 */
[----:B-1----:R-:W-:Y:S01]  /*10b70*/  FMUL R168, R168, R2 ;  /* 0x00000002a8a87220 */ /* 0x002fe20000400000 */
[----:B------:R-:W-:Y:S01]  /*10b80*/  FMUL R169, R169, R3 ;  /* 0x00000003a9a97220 */ /* 0x000fe20000400000 */
[C---:B--2---:R-:W-:Y:S01]  /*10b90*/  PRMT R179, R246.reuse, 0x7632, R179 ;  /* 0x00007632f6b37816 */ /* 0x044fe200000000b3 */
[----:B------:R-:W-:Y:S02]  /*10ba0*/  IMAD.U32 R2, R246, 0x10000, RZ ;  /* 0x00010000f6027824 */ /* 0x000fe400078e00ff */
[----:B------:R-:W2:Y:S01]  /*10bb0*/  LDL.LU R246, [R1+0x98] ;  /* 0x0000980001f67983 */ /* 0x000ea20000300800 */
[C---:B---3--:R-:W-:Y:S01]  /*10bc0*/  PRMT R3, R247.reuse, 0x7632, R3 ;  /* 0x00007632f7037816 */ /* 0x048fe20000000003 */
[----:B------:R-:W-:Y:S02]  /*10bd0*/  IMAD.U32 R6, R247, 0x10000, RZ ;  /* 0x00010000f7067824 */ /* 0x000fe400078e00ff */
[----:B------:R-:W3:Y:S04]  /*10be0*/  LDL.LU R247, [R1+0x12c] ;  /* 0x00012c0001f77983 */ /* 0x000ee80000300800 */
[----:B------:R-:W3:Y:S01]  /*10bf0*/  LDL.LU R244, [R1+0xa8] ;  /* 0x0000a80001f47983 */ /* 0x000ee20000300800 */
[----:B------:R-:W-:Y:S01]  /*10c00*/  FFMA R178, R178, R2, R6 ;  /* 0x00000002b2b27223 */ /* 0x000fe20000000006 */
[----:B------:R-:W-:Y:S01]  /*10c10*/  IMAD.U32 R179, R179, 0x10000, RZ ;  /* 0x00010000b3b37824 */ /* 0x000fe200078e00ff */
[----:B----4-:R-:W-:Y:S01]  /*10c20*/  PRMT R2, R182, 0x7632, R2 ;  /* 0x00007632b6027816 */ /* 0x010fe20000000002 */
[----:B------:R-:W-:Y:S01]  /*10c30*/  IMAD.U32 R3, R3, 0x10000, RZ ;  /* 0x0001000003037824 */ /* 0x000fe200078e00ff */
[C---:B------:R-:W-:Y:S01]  /*10c40*/  PRMT R6, R249.reuse, 0x7632, R6 ;  /* 0x00007632f9067816 */ /* 0x040fe20000000006 */
[----:B------:R-:W-:-:S02]  /*10c50*/  IMAD.U32 R7, R249, 0x10000, RZ ;  /* 0x00010000f9077824 */ /* 0x000fc400078e00ff */
[----:B------:R-:W4:Y:S01]  /*10c60*/  LDL.LU R249, [R1+0x134] ;  /* 0x0001340001f97983 */ /* 0x000f220000300800 */
[----:B------:R-:W-:Y:S01]  /*10c70*/  FFMA R179, R177, R179, R3 ;  /* 0x000000b3b1b37223 */ /* 0x000fe20000000003 */
[----:B------:R-:W-:Y:S02]  /*10c80*/  IMAD.U32 R3, R182, 0x10000, RZ ;  /* 0x00010000b6037824 */ /* 0x000fe400078e00ff */
[----:B------:R-:W-:Y:S02]  /*10c90*/  IMAD.U32 R2, R2, 0x10000, RZ ;  /* 0x0001000002027824 */ /* 0x000fe400078e00ff */
[----:B------:R-:W-:Y:S01]  /*10ca0*/  IMAD.U32 R6, R6, 0x10000, RZ ;  /* 0x0001000006067824 */ /* 0x000fe200078e00ff */
[----:B------:R-:W-:Y:S01]  /*10cb0*/  FFMA R176, R176, R3, R7 ;  /* 0x00000003b0b07223 */ /* 0x000fe20000000007 */
[C---:B-----5:R-:W-:Y:S02]  /*10cc0*/  IMAD.U32 R3, R248.reuse, 0x10000, RZ ;  /* 0x00010000f8037824 */ /* 0x060fe400078e00ff */
[--C-:B------:R-:W-:Y:S01]  /*10cd0*/  FFMA R177, R175, R2, R6.reuse ;  /* 0x00000002afb17223 */ /* 0x100fe20000000006 */
[----:B------:R-:W-:-:S02]  /*10ce0*/  PRMT R6, R248, 0x7632, R6 ;  /* 0x00007632f8067816 */ /* 0x000fc40000000006 */
[----:B------:R-:W5:Y:S01]  /*10cf0*/  LDL.LU R248, [R1+0x130] ;  /* 0x0001300001f87983 */ /* 0x000f620000300800 */
[C---:B------:R-:W-:Y:S01]  /*10d00*/  IMAD.U32 R2, R251.reuse, 0x10000, RZ ;  /* 0x00010000fb027824 */ /* 0x040fe200078e00ff */
[----:B------:R-:W-:Y:S02]  /*10d10*/  PRMT R7, R251, 0x7632, R7 ;  /* 0x00007632fb077816 */ /* 0x000fe40000000007 */
[----:B------:R-:W5:Y:S01]  /*10d20*/  LDL.LU R251, [R1+0xb0] ;  /* 0x0000b00001fb7983 */ /* 0x000f620000300800 */
[----:B------:R-:W-:Y:S02]  /*10d30*/  I2FP.F32.S32 R138, R138 ;  /* 0x0000008a008a7245 */ /* 0x000fe40000201400 */
[----:B------:R-:W-:-:S03]  /*10d40*/  I2FP.F32.S32 R139, R139 ;  /* 0x0000008b008b7245 */ /* 0x000fc60000201400 */
[----:B------:R-:W-:Y:S02]  /*10d50*/  FMUL R138, R138, R10 ;  /* 0x0000000a8a8a7220 */ /* 0x000fe40000400000 */
[----:B------:R-:W-:Y:S02]  /*10d60*/  FMUL R139, R139, R11 ;  /* 0x0000000b8b8b7220 */ /* 0x000fe40000400000 */
[----:B------:R-:W1:Y:S01]  /*10d70*/  LDS.64 R10, [R207] ;  /* 0x00000000cf0a7984 */ /* 0x000e620000000a00 */
[----:B------:R-:W-:Y:S02]  /*10d80*/  I2FP.F32.S32 R146, R146 ;  /* 0x0000009200927245 */ /* 0x000fe40000201400 */
[----:B------:R-:W-:Y:S02]  /*10d90*/  I2FP.F32.S32 R112, R112 ;  /* 0x0000007000707245 */ /* 0x000fe40000201400 */
[----:B------:R-:W-:Y:S02]  /*10da0*/  I2FP.F32.S32 R147, R147 ;  /* 0x0000009300937245 */ /* 0x000fe40000201400 */
[----:B------:R-:W-:Y:S01]  /*10db0*/  I2FP.F32.S32 R113, R113 ;  /* 0x0000007100717245 */ /* 0x000fe20000201400 */
[----:B------:R-:W-:Y:S01]  /*10dc0*/  FMUL R146, R146, R8 ;  /* 0x0000000892927220 */ /* 0x000fe20000400000 */
[----:B------:R-:W-:Y:S01]  /*10dd0*/  IMAD.U32 R6, R6, 0x10000, RZ ;  /* 0x0001000006067824 */ /* 0x000fe200078e00ff */
[----:B------:R-:W-:Y:S01]  /*10de0*/  FMUL R147, R147, R9 ;  /* 0x0000000993937220 */ /* 0x000fe20000400000 */
[----:B------:R-:W-:Y:S01]  /*10df0*/  PRMT R9, R245, 0x7632, R9 ;  /* 0x00007632f5097816 */ /* 0x000fe20000000009 */
[----:B------:R-:W-:Y:S01]  /*10e00*/  IMAD.U32 R7, R7, 0x10000, RZ ;  /* 0x0001000007077824 */ /* 0x000fe200078e00ff */
[----:B------:R-:W-:Y:S01]  /*10e10*/  I2FP.F32.S32 R45, R45 ;  /* 0x0000002d002d7245 */ /* 0x000fe20000201400 */
[----:B------:R-:W-:Y:S02]  /*10e20*/  LDS.64 R206, [R206] ;  /* 0x00000000cece7984 */ /* 0x000fe40000000a00 */
[----:B------:R-:W-:-:S04]  /*10e30*/  IMAD.U32 R9, R9, 0x10000, RZ ;  /* 0x0001000009097824 */ /* 0x000fc800078e00ff */
[----:B------:R-:W-:Y:S01]  /*10e40*/  FFMA R37, R37, R6, R9 ;  /* 0x0000000625257223 */ /* 0x000fe20000000009 */
[----:B-1----:R-:W-:Y:S01]  /*10e50*/  FMUL R112, R112, R10 ;  /* 0x0000000a70707220 */ /* 0x002fe20000400000 */
[----:B------:R-:W-:Y:S01]  /*10e60*/  FMUL R113, R113, R11 ;  /* 0x0000000b71717220 */ /* 0x000fe20000400000 */
[----:B------:R-:W-:-:S04]  /*10e70*/  IMAD.U32 R11, R245, 0x10000, RZ ;  /* 0x00010000f50b7824 */ /* 0x000fc800078e00ff */
[----:B------:R-:W-:Y:S01]  /*10e80*/  FFMA R36, R36, R3, R11 ;  /* 0x0000000324247223 */ /* 0x000fe2000000000b */
[C---:B--2---:R-:W-:Y:S01]  /*10e90*/  PRMT R8, R246.reuse, 0x7632, R8 ;  /* 0x00007632f6087816 */ /* 0x044fe20000000008 */
[----:B------:R-:W-:Y:S02]  /*10ea0*/  IMAD.U32 R10, R246, 0x10000, RZ ;  /* 0x00010000f60a7824 */ /* 0x000fe400078e00ff */
[----:B------:R-:W2:Y:S02]  /*10eb0*/  LDL.LU R246, [R1+0xac] ;  /* 0x0000ac0001f67983 */ /* 0x000ea40000300800 */
[----:B------:R-:W-:Y:S01]  /*10ec0*/  FFMA R38, R38, R2, R10 ;  /* 0x0000000226267223 */ /* 0x000fe2000000000a */
[----:B------:R-:W-:Y:S01]  /*10ed0*/  IMAD.U32 R8, R8, 0x10000, RZ ;  /* 0x0001000008087824 */ /* 0x000fe200078e00ff */
[----:B---3--:R-:W-:Y:S01]  /*10ee0*/  PRMT R2, R247, 0x7632, R2 ;  /* 0x00007632f7027816 */ /* 0x008fe20000000002 */
[----:B------:R-:W3:Y:S01]  /*10ef0*/  LDL.LU R182, [R1+0x138] ;  /* 0x0001380001b67983 */ /* 0x000ee20000300800 */
[----:B------:R-:W-:Y:S01]  /*10f00*/  PRMT R3, R244, 0x7632, R3 ;  /* 0x00007632f4037816 */ /* 0x000fe20000000003 */
[----:B------:R-:W-:Y:S01]  /*10f10*/  FFMA R39, R39, R7, R8 ;  /* 0x0000000727277223 */ /* 0x000fe20000000008 */
[----:B------:R-:W-:-:S02]  /*10f20*/  IMAD.U32 R6, R247, 0x10000, RZ ;  /* 0x00010000f7067824 */ /* 0x000fc400078e00ff */
[----:B------:R-:W-:Y:S01]  /*10f30*/  IMAD.U32 R2, R2, 0x10000, RZ ;  /* 0x0001000002027824 */ /* 0x000fe200078e00ff */
[----:B------:R-:W3:Y:S01]  /*10f40*/  LDL.LU R247, [R1+0xb4] ;  /* 0x0000b40001f77983 */ /* 0x000ee20000300800 */
[----:B------:R-:W-:Y:S02]  /*10f50*/  IMAD.U32 R7, R244, 0x10000, RZ ;  /* 0x00010000f4077824 */ /* 0x000fe400078e00ff */
[----:B------:R-:W-:Y:S02]  /*10f60*/  IMAD.U32 R3, R3, 0x10000, RZ ;  /* 0x0001000003037824 */ /* 0x000fe400078e00ff */
[----:B------:R-:W-:Y:S02]  /*10f70*/  FFMA R40, R40, R6, R7 ;  /* 0x0000000628287223 */ /* 0x000fe40000000007 */
[----:B------:R-:W-:Y:S01]  /*10f80*/  FFMA R41, R41, R2, R3 ;  /* 0x0000000229297223 */ /* 0x000fe20000000003 */
[C---:B----4-:R-:W-:Y:S01]  /*10f90*/  IMAD.U32 R3, R249.reuse, 0x10000, RZ ;  /* 0x00010000f9037824 */ /* 0x050fe200078e00ff */
[----:B------:R-:W-:-:S02]  /*10fa0*/  PRMT R6, R249, 0x7632, R6 ;  /* 0x00007632f9067816 */ /* 0x000fc40000000006 */
[----:B------:R-:W4:Y:S01]  /*10fb0*/  LDL.LU R249, [R1+0x144] ;  /* 0x0001440001f97983 */ /* 0x000f220000300800 */
[C---:B-----5:R-:W-:Y:S01]  /*10fc0*/  IMAD.U32 R2, R248.reuse, 0x10000, RZ ;  /* 0x00010000f8027824 */ /* 0x060fe200078e00ff */
[----:B------:R-:W-:Y:S02]  /*10fd0*/  PRMT R7, R248, 0x7632, R7 ;  /* 0x00007632f8077816 */ /* 0x000fe40000000007 */
[----:B------:R-:W5:Y:S01]  /*10fe0*/  LDL.LU R248, [R1+0x140] ;  /* 0x0001400001f87983 */ /* 0x000f620000300800 */
[C---:B------:R-:W-:Y:S01]  /*10ff0*/  PRMT R9, R251.reuse, 0x7632, R9 ;  /* 0x00007632fb097816 */ /* 0x040fe20000000009 */
[----:B------:R-:W-:Y:S02]  /*11000*/  IMAD.U32 R11, R251, 0x10000, RZ ;  /* 0x00010000fb0b7824 */ /* 0x000fe400078e00ff */
[----:B------:R-:W5:Y:S04]  /*11010*/  LDL.LU R245, [R1+0xbc] ;  /* 0x0000bc0001f57983 */ /* 0x000f680000300800 */
[----:B------:R-:W5:Y:S01]  /*11020*/  LDL.LU R251, [R1+0xb8] ;  /* 0x0000b80001fb7983 */ /* 0x000f620000300800 */
[----:B------:R-:W-:Y:S01]  /*11030*/  FFMA R42, R42, R3, R11 ;  /* 0x000000032a2a7223 */ /* 0x000fe2000000000b */
[----:B------:R-:W-:Y:S01]  /*11040*/  FMUL R45, R45, R225 ;  /* 0x000000e12d2d7220 */ /* 0x000fe20000400000 */
[----:B------:R-:W-:Y:S01]  /*11050*/  IMAD.U32 R7, R7, 0x10000, RZ ;  /* 0x0001000007077824 */ /* 0x000fe200078e00ff */
[----:B------:R-:W-:Y:S01]  /*11060*/  I2FP.F32.S32 R46, R46 ;  /* 0x0000002e002e7245 */ /* 0x000fe20000201400 */
[----:B------:R-:W-:-:S02]  /*11070*/  IMAD.U32 R6, R6, 0x10000, RZ ;  /* 0x0001000006067824 */ /* 0x000fc400078e00ff */
[----:B------:R-:W-:Y:S02]  /*11080*/  IMAD.U32 R9, R9, 0x10000, RZ ;  /* 0x0001000009097824 */ /* 0x000fe400078e00ff */
[----:B------:R-:W-:Y:S02]  /*11090*/  FMUL R46, R46, R222 ;  /* 0x000000de2e2e7220 */ /* 0x000fe40000400000 */
[----:B------:R-:W-:Y:S01]  /*110a0*/  FFMA R43, R43, R6, R9 ;  /* 0x000000062b2b7223 */ /* 0x000fe20000000009 */
[----:B------:R-:W-:-:S05]  /*110b0*/  I2FP.F32.S32 R44, R44 ;  /* 0x0000002c002c7245 */ /* 0x000fca0000201400 */
[----:B------:R-:W-:Y:S01]  /*110c0*/  FMUL R44, R44, R224 ;  /* 0x000000e02c2c7220 */ /* 0x000fe20000400000 */
[----:B------:R-:W-:-:S05]  /*110d0*/  I2FP.F32.S32 R101, R101 ;  /* 0x0000006500657245 */ /* 0x000fca0000201400 */
[----:B------:R-:W-:Y:S01]  /*110e0*/  FMUL R101, R101, R209 ;  /* 0x000000d165657220 */ /* 0x000fe20000400000 */
[C---:B--2---:R-:W-:Y:S01]  /*110f0*/  PRMT R8, R246.reuse, 0x7632, R8 ;  /* 0x00007632f6087816 */ /* 0x044fe20000000008 */
[----:B------:R-:W-:Y:S02]  /*11100*/  IMAD.U32 R10, R246, 0x10000, RZ ;  /* 0x00010000f60a7824 */ /* 0x000fe400078e00ff */
[----:B------:R-:W2:Y:S02]  /*11110*/  LDL.LU R246, [R1+0x154] ;  /* 0x0001540001f67983 */ /* 0x000ea40000300800 */
[----:B------:R-:W-:Y:S01]  /*11120*/  IMAD.U32 R8, R8, 0x10000, RZ ;  /* 0x0001000008087824 */ /* 0x000fe200078e00ff */
[C---:B---3--:R-:W-:Y:S01]  /*11130*/  PRMT R3, R182.reuse, 0x7632, R3 ;  /* 0x00007632b6037816 */ /* 0x048fe20000000003 */
[----:B------:R-:W-:Y:S01]  /*11140*/  IMAD.U32 R6, R182, 0x10000, RZ ;  /* 0x00010000b6067824 */ /* 0x000fe200078e00ff */
[----:B------:R-:W3:Y:S01]  /*11150*/  LDL.LU R244, [R1+0xc4] ;  /* 0x0000c40001f47983 */ /* 0x000ee20000300800 */
[----:B------:R-:W-:-:S02]  /*11160*/  FFMA R45, R45, R7, R8 ;  /* 0x000000072d2d7223 */ /* 0x000fc40000000008 */
[----:B------:R-:W-:Y:S02]  /*11170*/  IMAD.U32 R7, R3, 0x10000, RZ ;  /* 0x0001000003077824 */ /* 0x000fe400078e00ff */
[----:B------:R-:W-:-:S04]  /*11180*/  IMAD.U32 R3, R247, 0x10000, RZ ;  /* 0x00010000f7037824 */ /* 0x000fc800078e00ff */
[--C-:B------:R-:W-:Y:S01]  /*11190*/  FFMA R46, R46, R6, R3.reuse ;  /* 0x000000062e2e7223 */ /* 0x100fe20000000003 */
[----:B------:R-:W-:Y:S01]  /*111a0*/  FFMA R44, R44, R2, R10 ;  /* 0x000000022c2c7223 */ /* 0x000fe2000000000a */
[----:B------:R-:W-:Y:S01]  /*111b0*/  PRMT R2, R247, 0x7632, R2 ;  /* 0x00007632f7027816 */ /* 0x000fe20000000002 */
[C---:B----4-:R-:W-:Y:S01]  /*111c0*/  IMAD.U32 R8, R249.reuse, 0x10000, RZ ;  /* 0x00010000f9087824 */ /* 0x050fe200078e00ff */
[----:B------:R-:W-:Y:S02]  /*111d0*/  PRMT R3, R249, 0x7632, R3 ;  /* 0x00007632f9037816 */ /* 0x000fe40000000003 */
[----:B------:R-:W4:Y:S04]  /*111e0*/  LDL.LU R249, [R1+0x160] ;  /* 0x0001600001f97983 */ /* 0x000f280000300800 */
[----:B------:R-:W4:Y:S01]  /*111f0*/  LDL.LU R247, [R1+0x15c] ;  /* 0x00015c0001f77983 */ /* 0x000f220000300800 */
[C---:B-----5:R-:W-:Y:S01]  /*11200*/  IMAD.U32 R10, R248.reuse, 0x10000, RZ ;  /* 0x00010000f80a7824 */ /* 0x060fe200078e00ff */
[----:B------:R-:W-:-:S02]  /*11210*/  PRMT R6, R248, 0x7632, R6 ;  /* 0x00007632f8067816 */ /* 0x000fc40000000006 */
[----:B------:R-:W5:Y:S01]  /*11220*/  LDL.LU R248, [R1+0xcc] ;  /* 0x0000cc0001f87983 */ /* 0x000f620000300800 */
[----:B------:R-:W-:Y:S01]  /*11230*/  IMAD.U32 R209, R3, 0x10000, RZ ;  /* 0x0001000003d17824 */ /* 0x000fe200078e00ff */
[C---:B------:R-:W-:Y:S01]  /*11240*/  PRMT R3, R251.reuse, 0x7632, R3 ;  /* 0x00007632fb037816 */ /* 0x040fe20000000003 */
[----:B------:R-:W-:Y:S02]  /*11250*/  IMAD.U32 R9, R251, 0x10000, RZ ;  /* 0x00010000fb097824 */ /* 0x000fe400078e00ff */
[----:B------:R-:W5:Y:S01]  /*11260*/  LDL.LU R251, [R1+0xc8] ;  /* 0x0000c80001fb7983 */ /* 0x000f620000300800 */
[----:B------:R-:W-:Y:S01]  /*11270*/  I2FP.F32.S32 R47, R47 ;  /* 0x0000002f002f7245 */ /* 0x000fe20000201400 */
[----:B------:R-:W-:Y:S01]  /*11280*/  IMAD.U32 R2, R2, 0x10000, RZ ;  /* 0x0001000002027824 */ /* 0x000fe200078e00ff */
[----:B------:R-:W-:Y:S01]  /*11290*/  I2FP.F32.S32 R100, R100 ;  /* 0x0000006400647245 */ /* 0x000fe20000201400 */
[----:B------:R-:W-:Y:S01]  /*112a0*/  IMAD.U32 R11, R6, 0x10000, RZ ;  /* 0x00010000060b7824 */ /* 0x000fe200078e00ff */
[----:B------:R-:W-:Y:S01]  /*112b0*/  I2FP.F32.S32 R104, R104 ;  /* 0x0000006800687245 */ /* 0x000fe20000201400 */
[----:B------:R-:W-:Y:S01]  /*112c0*/  FMUL R47, R47, R223 ;  /* 0x000000df2f2f7220 */ /* 0x000fe20000400000 */
[----:B------:R-:W-:Y:S01]  /*112d0*/  IMAD.U32 R6, R3, 0x10000, RZ ;  /* 0x0001000003067824 */ /* 0x000fe200078e00ff */
[----:B------:R-:W-:Y:S01]  /*112e0*/  FMUL R208, R100, R208 ;  /* 0x000000d064d07220 */ /* 0x000fe20000400000 */
[----:B------:R-:W5:Y:S01]  /*112f0*/  LDL.LU R182, [R1+0x174] ;  /* 0x0001740001b67983 */ /* 0x000f620000300800 */
[----:B------:R-:W-:Y:S01]  /*11300*/  FFMA R47, R47, R7, R2 ;  /* 0x000000072f2f7223 */ /* 0x000fe20000000002 */
[----:B------:R-:W-:Y:S01]  /*11310*/  IMAD.U32 R7, R245, 0x10000, RZ ;  /* 0x00010000f5077824 */ /* 0x000fe200078e00ff */
[----:B------:R-:W-:Y:S01]  /*11320*/  FFMA R103, R103, R11, R6 ;  /* 0x0000000b67677223 */ /* 0x000fe20000000006 */
[----:B------:R-:W-:-:S02]  /*11330*/  FMUL R16, R104, R16 ;  /* 0x0000001068107220 */ /* 0x000fc40000400000 */
[----:B------:R-:W-:Y:S01]  /*11340*/  FFMA R208, R208, R8, R7 ;  /* 0x00000008d0d07223 */ /* 0x000fe20000000007 */
[----:B------:R-:W-:-:S05]  /*11350*/  PRMT R2, R245, 0x7632, R2 ;  /* 0x00007632f5027816 */ /* 0x000fca0000000002 */
[----:B------:R-:W-:Y:S01]  /*11360*/  IMAD.U32 R2, R2, 0x10000, RZ ;  /* 0x0001000002027824 */ /* 0x000fe200078e00ff */
[----:B------:R-:W-:Y:S01]  /*11370*/  FFMA R102, R102, R10, R9 ;  /* 0x0000000a66667223 */ /* 0x000fe20000000009 */
[----:B------:R-:W-:Y:S02]  /*11380*/  I2FP.F32.S32 R105, R105 ;  /* 0x0000006900697245 */ /* 0x000fe40000201400 */
[----:B------:R-:W-:-:S03]  /*11390*/  FFMA R209, R101, R209, R2 ;  /* 0x000000d165d17223 */ /* 0x000fc60000000002 */
[----:B------:R-:W-:Y:S01]  /*113a0*/  FMUL R17, R105, R17 ;  /* 0x0000001169117220 */ /* 0x000fe20000400000 */
[C---:B--2---:R-:W-:Y:S01]  /*113b0*/  PRMT R3, R246.reuse, 0x7632, R3 ;  /* 0x00007632f6037816 */ /* 0x044fe20000000003 */
[----:B------:R-:W-:Y:S02]  /*113c0*/  IMAD.U32 R6, R246, 0x10000, RZ ;  /* 0x00010000f6067824 */ /* 0x000fe400078e00ff */
[----:B------:R-:W2:Y:S02]  /*113d0*/  LDL.LU R246, [R1+0xd0] ;  /* 0x0000d00001f67983 */ /* 0x000ea40000300800 */
[----:B------:R-:W-:Y:S02]  /*113e0*/  IMAD.U32 R7, R3, 0x10000, RZ ;  /* 0x0001000003077824 */ /* 0x000fe400078e00ff */
[----:B---3--:R-:W-:-:S04]  /*113f0*/  IMAD.U32 R3, R244, 0x10000, RZ ;  /* 0x00010000f4037824 */ /* 0x008fc800078e00ff */
[--C-:B------:R-:W-:Y:S01]  /*11400*/  FFMA R16, R16, R6, R3.reuse ;  /* 0x0000000610107223 */ /* 0x100fe20000000003 */
[----:B------:R-:W-:Y:S01]  /*11410*/  PRMT R2, R244, 0x7632, R2 ;  /* 0x00007632f4027816 */ /* 0x000fe20000000002 */
[C---:B----4-:R-:W-:Y:S01]  /*11420*/  IMAD.U32 R8, R249.reuse, 0x10000, RZ ;  /* 0x00010000f9087824 */ /* 0x050fe200078e00ff */
[----:B------:R-:W-:Y:S02]  /*11430*/  PRMT R3, R249, 0x7632, R3 ;  /* 0x00007632f9037816 */ /* 0x000fe40000000003 */
[----:B------:R-:W3:Y:S04]  /*11440*/  LDL.LU R249, [R1+0x180] ;  /* 0x0001800001f97983 */ /* 0x000ee80000300800 */
[----:B------:R-:W4:Y:S01]  /*11450*/  LDL.LU R245, [R1+0x17c] ;  /* 0x00017c0001f57983 */ /* 0x000f220000300800 */
[C---:B------:R-:W-:Y:S01]  /*11460*/  IMAD.U32 R10, R247.reuse, 0x10000, RZ ;  /* 0x00010000f70a7824 */ /* 0x040fe200078e00ff */
[----:B------:R-:W-:-:S02]  /*11470*/  PRMT R6, R247, 0x7632, R6 ;  /* 0x00007632f7067816 */ /* 0x000fc40000000006 */
[----:B------:R-:W3:Y:S04]  /*11480*/  LDL.LU R244, [R1+0xd8] ;  /* 0x0000d80001f47983 */ /* 0x000ee80000300800 */
[----:B------:R-:W3:Y:S01]  /*11490*/  LDL.LU R247, [R1+0xd4] ;  /* 0x0000d40001f77983 */ /* 0x000ee20000300800 */
[----:B------:R-:W-:-:S04]  /*114a0*/  IMAD.U32 R2, R2, 0x10000, RZ ;  /* 0x0001000002027824 */ /* 0x000fc800078e00ff */
[--C-:B------:R-:W-:Y:S01]  /*114b0*/  FFMA R17, R17, R7, R2.reuse ;  /* 0x0000000711117223 */ /* 0x100fe20000000002 */
[C---:B-----5:R-:W-:Y:S01]  /*114c0*/  PRMT R2, R248.reuse, 0x7632, R2 ;  /* 0x00007632f8027816 */ /* 0x060fe20000000002 */
[----:B------:R-:W-:Y:S02]  /*114d0*/  IMAD.U32 R7, R248, 0x10000, RZ ;  /* 0x00010000f8077824 */ /* 0x000fe400078e00ff */
[----:B------:R-:W5:Y:S01]  /*114e0*/  LDL.LU R248, [R1+0x13c] ;  /* 0x00013c0001f87983 */ /* 0x000f620000300800 */
[----:B------:R-:W-:Y:S01]  /*114f0*/  IMAD.U32 R11, R3, 0x10000, RZ ;  /* 0x00010000030b7824 */ /* 0x000fe200078e00ff */
[C---:B------:R-:W-:Y:S01]  /*11500*/  PRMT R3, R251.reuse, 0x7632, R3 ;  /* 0x00007632fb037816 */ /* 0x040fe20000000003 */
[----:B------:R-:W-:Y:S02]  /*11510*/  IMAD.U32 R9, R251, 0x10000, RZ ;  /* 0x00010000fb097824 */ /* 0x000fe400078e00ff */
[----:B------:R-:W5:Y:S01]  /*11520*/  LDL.LU R251, [R1+0x94] ;  /* 0x0000940001fb7983 */ /* 0x000f620000300800 */
[----:B------:R-:W-:-:S02]  /*11530*/  ISETP.GE.AND P0, PT, R250, 0x3000, PT ;  /* 0x00003000fa00780c */ /* 0x000fc40003f06270 */
[----:B------:R-:W-:-:S04]  /*11540*/  LOP3.LUT R50, R252, 0x4, RZ, 0xfc, !PT ;  /* 0x00000004fc327812 */ /* 0x000fc800078efcff */
[----:B------:R-:W-:Y:S02]  /*11550*/  ISETP.LT.AND P6, PT, R50, 0x1010, !P0 ;  /* 0x000010103200780c */ /* 0x000fe400047c1270 */
[----:B------:R-:W-:-:S04]  /*11560*/  LOP3.LUT R50, R252, 0x8, RZ, 0xfc, !PT ;  /* 0x00000008fc327812 */ /* 0x000fc800078efcff */
[----:B------:R-:W-:Y:S02]  /*11570*/  ISETP.LT.AND P5, PT, R50, 0x1010, !P0 ;  /* 0x000010103200780c */ /* 0x000fe400047a1270 */
[----:B------:R-:W-:-:S04]  /*11580*/  LOP3.LUT R50, R252, 0xc, RZ, 0xfc, !PT ;  /* 0x0000000cfc327812 */ /* 0x000fc800078efcff */
[----:B------:R-:W-:Y:S02]  /*11590*/  ISETP.LT.AND P4, PT, R50, 0x1010, !P0 ;  /* 0x000010103200780c */ /* 0x000fe40004781270 */
[----:B------:R-:W-:Y:S02]  /*115a0*/  LOP3.LUT R50, R252, 0x10, RZ, 0xfc, !PT ;  /* 0x00000010fc327812 */ /* 0x000fe400078efcff */
[----:B------:R-:W-:Y:S02]  /*115b0*/  I2FP.F32.S32 R32, R32 ;  /* 0x0000002000207245 */ /* 0x000fe40000201400 */
[----:B------:R-:W-:Y:S02]  /*115c0*/  ISETP.LT.AND P3, PT, R50, 0x1010, !P0 ;  /* 0x000010103200780c */ /* 0x000fe40004761270 */
[----:B------:R-:W-:Y:S02]  /*115d0*/  LOP3.LUT R50, R252, 0x14, RZ, 0xfc, !PT ;  /* 0x00000014fc327812 */ /* 0x000fe400078efcff */
[----:B------:R-:W-:-:S02]  /*115e0*/  I2FP.F32.S32 R33, R33 ;  /* 0x0000002100217245 */ /* 0x000fc40000201400 */
[----:B------:R-:W-:Y:S01]  /*115f0*/  ISETP.LT.AND P2, PT, R50, 0x1010, !P0 ;  /* 0x000010103200780c */ /* 0x000fe20004741270 */
[----:B------:R-:W-:Y:S02]  /*11600*/  FMUL R50, R32, R12 ;  /* 0x0000000c20327220 */ /* 0x000fe40000400000 */
[----:B------:R-:W-:Y:S02]  /*11610*/  FMUL R66, R33, R13 ;  /* 0x0000000d21427220 */ /* 0x000fe40000400000 */
[----:B------:R-:W1:Y:S04]  /*11620*/  LDS.64 R12, [R0] ;  /* 0x00000000000c7984 */ /* 0x000e680000000a00 */
[----:B------:R-:W-:Y:S01]  /*11630*/  BAR.SYNC.DEFER_BLOCKING 0x0 ;  /* 0x0000000000007b1d */ /* 0x000fe20000010000 */
[----:B------:R-:W-:-:S02]  /*11640*/  I2FP.F32.S32 R106, R106 ;  /* 0x0000006a006a7245 */ /* 0x000fc40000201400 */
[----:B------:R-:W-:Y:S02]  /*11650*/  I2FP.F32.S32 R114, R114 ;  /* 0x0000007200727245 */ /* 0x000fe40000201400 */
[----:B------:R-:W-:Y:S01]  /*11660*/  I2FP.F32.S32 R107, R107 ;  /* 0x0000006b006b7245 */ /* 0x000fe20000201400 */
[----:B------:R-:W-:Y:S01]  /*11670*/  FMUL R18, R106, R18 ;  /* 0x000000126a127220 */ /* 0x000fe20000400000 */
[----:B------:R-:W-:Y:S02]  /*11680*/  I2FP.F32.S32 R108, R108 ;  /* 0x0000006c006c7245 */ /* 0x000fe40000201400 */
[----:B------:R-:W-:Y:S01]  /*11690*/  I2FP.F32.S32 R109, R109 ;  /* 0x0000006d006d7245 */ /* 0x000fe20000201400 */
[----:B------:R-:W-:Y:S01]  /*116a0*/  FMUL R19, R107, R19 ;  /* 0x000000136b137220 */ /* 0x000fe20000400000 */
[----:B------:R-:W-:Y:S01]  /*116b0*/  IMAD.U32 R2, R2, 0x10000, RZ ;  /* 0x0001000002027824 */ /* 0x000fe200078e00ff */
[--C-:B------:R-:W-:Y:S01]  /*116c0*/  FFMA R18, R18, R8, R7.reuse ;  /* 0x0000000812127223 */ /* 0x100fe20000000007 */
[----:B------:R-:W-:Y:S01]  /*116d0*/  FMUL R108, R108, R116 ;  /* 0x000000746c6c7220 */ /* 0x000fe20000400000 */
[----:B------:R-:W-:Y:S01]  /*116e0*/  FMUL R109, R109, R117 ;  /* 0x000000756d6d7220 */ /* 0x000fe20000400000 */
[----:B------:R-:W-:-:S02]  /*116f0*/  PRMT R7, R182, 0x7632, R7 ;  /* 0x00007632b6077816 */ /* 0x000fc40000000007 */
[----:B------:R-:W-:Y:S01]  /*11700*/  I2FP.F32.S32 R110, R110 ;  /* 0x0000006e006e7245 */ /* 0x000fe20000201400 */
[----:B------:R-:W-:Y:S01]  /*11710*/  FFMA R19, R19, R11, R2 ;  /* 0x0000000b13137223 */ /* 0x000fe20000000002 */
[----:B------:R-:W-:Y:S04]  /*11720*/  STS.64 [R97], R178 ;  /* 0x000000b261007388 */ /* 0x000fe80000000a00 */
[----:B------:R-:W-:Y:S04]  /*11730*/  STS.64 [R96+0x2000], R176 ;  /* 0x002000b060007388 */ /* 0x000fe80000000a00 */
[----:B------:R-:W-:Y:S01]  /*11740*/  STS.64 [R97+0x80], R36 ;  /* 0x0000802461007388 */ /* 0x000fe20000000a00 */
[----:B-1----:R-:W-:Y:S01]  /*11750*/  FMUL R114, R114, R12 ;  /* 0x0000000c72727220 */ /* 0x002fe20000400000 */
[----:B------:R-:W-:-:S02]  /*11760*/  IMAD.U32 R12, R6, 0x10000, RZ ;  /* 0x00010000060c7824 */ /* 0x000fc400078e00ff */
[----:B------:R-:W-:Y:S01]  /*11770*/  STS.64 [R96+0x2080], R38 ;  /* 0x0020802660007388 */ /* 0x000fe20000000a00 */
[----:B------:R-:W-:-:S03]  /*11780*/  IMAD.U32 R6, R3, 0x10000, RZ ;  /* 0x0001000003067824 */ /* 0x000fc600078e00ff */
[----:B------:R-:W-:Y:S01]  /*11790*/  STS.64 [R97+0x100], R40 ;  /* 0x0001002861007388 */ /* 0x000fe20000000a00 */
[----:B------:R-:W-:Y:S01]  /*117a0*/  FFMA R2, R108, R10, R9 ;  /* 0x0000000a6c027223 */ /* 0x000fe20000000009 */
[----:B------:R-:W-:Y:S02]  /*117b0*/  FFMA R3, R109, R12, R6 ;  /* 0x0000000c6d037223 */ /* 0x000fe40000000006 */
[----:B------:R-:W-:Y:S01]  /*117c0*/  STS.64 [R96+0x2100], R42 ;  /* 0x0021002a60007388 */ /* 0x000fe20000000a00 */
[----:B------:R-:W-:-:S03]  /*117d0*/  IMAD.U32 R9, R7, 0x10000, RZ ;  /* 0x0001000007097824 */ /* 0x000fc600078e00ff */
[----:B------:R-:W-:Y:S01]  /*117e0*/  STS.64 [R97+0x180], R44 ;  /* 0x0001802c61007388 */ /* 0x000fe20000000a00 */
[----:B------:R-:W-:Y:S01]  /*117f0*/  FMUL R110, R110, R118 ;  /* 0x000000766e6e7220 */ /* 0x000fe20000400000 */
[----:B------:R-:W-:Y:S02]  /*11800*/  IMAD.U32 R8, R182, 0x10000, RZ ;  /* 0x00010000b6087824 */ /* 0x000fe400078e00ff */
[----:B------:R-:W-:Y:S01]  /*11810*/  STS.64 [R96+0x2180], R46 ;  /* 0x0021802e60007388 */ /* 0x000fe20000000a00 */
[----:B------:R-:W-:-:S03]  /*11820*/  I2FP.F32.S32 R111, R111 ;  /* 0x0000006f006f7245 */ /* 0x000fc60000201400 */
[----:B------:R-:W-:Y:S04]  /*11830*/  STS.64 [R97+0x200], R208 ;  /* 0x000200d061007388 */ /* 0x000fe80000000a00 */
[----:B------:R-:W-:Y:S01]  /*11840*/  STS.64 [R96+0x2200], R102 ;  /* 0x0022006660007388 */ /* 0x000fe20000000a00 */
[----:B------:R-:W-:-:S03]  /*11850*/  I2FP.F32.S32 R34, R34 ;  /* 0x0000002200227245 */ /* 0x000fc60000201400 */
[----:B------:R-:W-:Y:S04]  /*11860*/  STS.64 [R97+0x280], R16 ;  /* 0x0002801061007388 */ /* 0x000fe80000000a00 */
[----:B------:R-:W-:Y:S01]  /*11870*/  STS.64 [R96+0x2280], R18 ;  /* 0x0022801260007388 */ /* 0x000fe20000000a00 */
[----:B------:R-:W-:-:S03]  /*11880*/  FMUL R111, R111, R119 ;  /* 0x000000776f6f7220 */ /* 0x000fc60000400000 */
[----:B------:R1:W-:Y:S01]  /*11890*/  STS.64 [R97+0x300], R2 ;  /* 0x0003000261007388 */ /* 0x0003e20000000a00 */
[----:B------:R-:W-:Y:S01]  /*118a0*/  FMUL R67, R34, R14 ;  /* 0x0000000e22437220 */ /* 0x000fe20000400000 */
[----:B------:R-:W-:Y:S02]  /*118b0*/  I2FP.F32.S32 R171, R171 ;  /* 0x000000ab00ab7245 */ /* 0x000fe40000201400 */
[----:B------:R-:W-:-:S03]  /*118c0*/  I2FP.F32.S32 R115, R115 ;  /* 0x0000007300737245 */ /* 0x000fc60000201400 */
[----:B------:R-:W-:Y:S02]  /*118d0*/  FMUL R5, R171, R5 ;  /* 0x00000005ab057220 */ /* 0x000fe40000400000 */
[----:B------:R-:W-:Y:S01]  /*118e0*/  FMUL R115, R115, R13 ;  /* 0x0000000d73737220 */ /* 0x000fe20000400000 */
[C---:B--2---:R-:W-:Y:S01]  /*118f0*/  PRMT R6, R246.reuse, 0x7632, R6 ;  /* 0x00007632f6067816 */ /* 0x044fe20000000006 */
[----:B------:R-:W-:Y:S02]  /*11900*/  IMAD.U32 R7, R246, 0x10000, RZ ;  /* 0x00010000f6077824 */ /* 0x000fe400078e00ff */
[----:B------:R-:W2:Y:S02]  /*11910*/  LDL.LU R246, [R1+0x14c] ;  /* 0x00014c0001f67983 */ /* 0x000ea40000300800 */
[----:B-1----:R-:W-:Y:S01]  /*11920*/  FFMA R2, R110, R8, R7 ;  /* 0x000000086e027223 */ /* 0x002fe20000000007 */
[----:B------:R-:W-:-:S04]  /*11930*/  IMAD.U32 R6, R6, 0x10000, RZ ;  /* 0x0001000006067824 */ /* 0x000fc800078e00ff */
[----:B------:R-:W-:-:S05]  /*11940*/  FFMA R3, R111, R9, R6 ;  /* 0x000000096f037223 */ /* 0x000fca0000000006 */
[----:B------:R1:W-:Y:S01]  /*11950*/  STS.64 [R96+0x2300], R2 ;  /* 0x0023000260007388 */ /* 0x0003e20000000a00 */
[----:B----4-:R-:W-:Y:S01]  /*11960*/  PRMT R7, R245, 0x7632, R7 ;  /* 0x00007632f5077816 */ /* 0x010fe20000000007 */
[C---:B---3--:R-:W-:Y:S01]  /*11970*/  IMAD.U32 R10, R249.reuse, 0x10000, RZ ;  /* 0x00010000f90a7824 */ /* 0x048fe200078e00ff */
[----:B------:R-:W-:Y:S02]  /*11980*/  PRMT R6, R249, 0x7632, R6 ;  /* 0x00007632f9067816 */ /* 0x000fe40000000006 */
[----:B------:R-:W3:Y:S01]  /*11990*/  LDL.LU R249, [R1+0xc0] ;  /* 0x0000c00001f97983 */ /* 0x000ee20000300800 */
[----:B------:R-:W-:Y:S01]  /*119a0*/  IMAD.U32 R14, R7, 0x10000, RZ ;  /* 0x00010000070e7824 */ /* 0x000fe200078e00ff */
[----:B------:R-:W-:Y:S01]  /*119b0*/  PRMT R7, R247, 0x7632, R7 ;  /* 0x00007632f7077816 */ /* 0x000fe20000000007 */
[----:B------:R-:W-:Y:S02]  /*119c0*/  IMAD.U32 R9, R244, 0x10000, RZ ;  /* 0x00010000f4097824 */ /* 0x000fe400078e00ff */
[----:B------:R-:W-:-:S02]  /*119d0*/  IMAD.U32 R13, R6, 0x10000, RZ ;  /* 0x00010000060d7824 */ /* 0x000fc400078e00ff */
[----:B------:R-:W-:Y:S01]  /*119e0*/  IMAD.U32 R8, R7, 0x10000, RZ ;  /* 0x0001000007087824 */ /* 0x000fe200078e00ff */
[----:B------:R-:W-:Y:S01]  /*119f0*/  PRMT R6, R244, 0x7632, R6 ;  /* 0x00007632f4067816 */ /* 0x000fe20000000006 */
[--C-:B-1----:R-:W-:Y:S02]  /*11a00*/  FFMA R2, R168, R10, R9.reuse ;  /* 0x0000000aa8027223 */ /* 0x102fe40000000009 */
[----:B------:R-:W-:Y:S01]  /*11a10*/  FFMA R5, R5, R14, R8 ;  /* 0x0000000e05057223 */ /* 0x000fe20000000008 */
[C---:B-----5:R-:W-:Y:S01]  /*11a20*/  PRMT R9, R248.reuse, 0x7632, R9 ;  /* 0x00007632f8097816 */ /* 0x060fe20000000009 */
[----:B------:R-:W-:Y:S02]  /*11a30*/  IMAD.U32 R8, R248, 0x10000, RZ ;  /* 0x00010000f8087824 */ /* 0x000fe400078e00ff */
[----:B------:R-:W4:Y:S01]  /*11a40*/  LDL.LU R248, [R1+0x1a4] ;  /* 0x0001a40001f87983 */ /* 0x000f220000300800 */
[----:B------:R-:W-:Y:S02]  /*11a50*/  IMAD.U32 R6, R6, 0x10000, RZ ;  /* 0x0001000006067824 */ /* 0x000fe400078e00ff */
[----:B------:R-:W-:-:S02]  /*11a60*/  IMAD.U32 R7, R251, 0x10000, RZ ;  /* 0x00010000fb077824 */ /* 0x000fc400078e00ff */
[--C-:B------:R-:W-:Y:S01]  /*11a70*/  FFMA R3, R169, R13, R6.reuse ;  /* 0x0000000da9037223 */ /* 0x100fe20000000006 */
[----:B------:R-:W-:Y:S02]  /*11a80*/  PRMT R6, R251, 0x7632, R6 ;  /* 0x00007632fb067816 */ /* 0x000fe40000000006 */
[----:B------:R-:W5:Y:S01]  /*11a90*/  LDL.LU R251, [R1+0x1a0] ;  /* 0x0001a00001fb7983 */ /* 0x000f620000300800 */
[----:B------:R-:W-:Y:S02]  /*11aa0*/  IMAD.U32 R12, R245, 0x10000, RZ ;  /* 0x00010000f50c7824 */ /* 0x000fe400078e00ff */
[----:B------:R-:W-:Y:S01]  /*11ab0*/  IMAD.U32 R11, R247, 0x10000, RZ ;  /* 0x00010000f70b7824 */ /* 0x000fe200078e00ff */
[----:B------:R-:W5:Y:S04]  /*11ac0*/  LDL.LU R245, [R1+0xe8] ;  /* 0x0000e80001f57983 */ /* 0x000f680000300800 */
[----:B------:R-:W5:Y:S01]  /*11ad0*/  LDL.LU R247, [R1+0xe4] ;  /* 0x0000e40001f77983 */ /* 0x000f620000300800 */
[----:B------:R-:W-:Y:S01]  /*11ae0*/  FFMA R174, R174, R8, R7 ;  /* 0x00000008aeae7223 */ /* 0x000fe20000000007 */
[----:B------:R-:W-:-:S02]  /*11af0*/  IMAD.U32 R9, R9, 0x10000, RZ ;  /* 0x0001000009097824 */ /* 0x000fc400078e00ff */
[----:B------:R-:W-:-:S04]  /*11b00*/  IMAD.U32 R6, R6, 0x10000, RZ ;  /* 0x0001000006067824 */ /* 0x000fc800078e00ff */
[--C-:B------:R-:W-:Y:S01]  /*11b10*/  FFMA R175, R173, R9, R6.reuse ;  /* 0x00000009adaf7223 */ /* 0x100fe20000000006 */
[----:B------:R1:W-:Y:S01]  /*11b20*/  STS.64 [R97+0x380], R2 ;  /* 0x0003800261007388 */ /* 0x0003e20000000a00 */
[C---:B--2---:R-:W-:Y:S01]  /*11b30*/  PRMT R7, R246.reuse, 0x7632, R7 ;  /* 0x00007632f6077816 */ /* 0x044fe20000000007 */
[----:B------:R-:W-:Y:S02]  /*11b40*/  IMAD.U32 R42, R246, 0x10000, RZ ;  /* 0x00010000f62a7824 */ /* 0x000fe400078e00ff */
[----:B------:R-:W2:Y:S04]  /*11b50*/  LDL.LU R246, [R1+0x1a8] ;  /* 0x0001a80001f67983 */ /* 0x000ea80000300800 */
[----:B------:R-:W2:Y:S01]  /*11b60*/  LDL.LU R244, [R1+0xec] ;  /* 0x0000ec0001f47983 */ /* 0x000ea20000300800 */
[----:B------:R-:W-:Y:S01]  /*11b70*/  IMAD.U32 R173, R7, 0x10000, RZ ;  /* 0x0001000007ad7824 */ /* 0x000fe200078e00ff */
[C---:B---3--:R-:W-:Y:S01]  /*11b80*/  PRMT R6, R249.reuse, 0x7632, R6 ;  /* 0x00007632f9067816 */ /* 0x048fe20000000006 */
[----:B------:R-:W-:-:S02]  /*11b90*/  IMAD.U32 R41, R249, 0x10000, RZ ;  /* 0x00010000f9297824 */ /* 0x000fc400078e00ff */
[----:B------:R-:W3:Y:S02]  /*11ba0*/  LDL.LU R249, [R1+0x1b0] ;  /* 0x0001b00001f97983 */ /* 0x000ee40000300800 */
[----:B------:R-:W-:Y:S01]  /*11bb0*/  FFMA R172, R172, R42, R41 ;  /* 0x0000002aacac7223 */ /* 0x000fe20000000029 */
[----:B------:R-:W-:-:S04]  /*11bc0*/  IMAD.U32 R40, R6, 0x10000, RZ ;  /* 0x0001000006287824 */ /* 0x000fc800078e00ff */
[--C-:B------:R-:W-:Y:S01]  /*11bd0*/  FFMA R173, R51, R173, R40.reuse ;  /* 0x000000ad33ad7223 */ /* 0x100fe20000000028 */
[C---:B----4-:R-:W-:Y:S01]  /*11be0*/  IMAD.U32 R42, R248.reuse, 0x10000, RZ ;  /* 0x00010000f82a7824 */ /* 0x050fe200078e00ff */
[----:B-1----:R-:W-:Y:S02]  /*11bf0*/  PRMT R3, R248, 0x7632, R3 ;  /* 0x00007632f8037816 */ /* 0x002fe40000000003 */
[----:B------:R-:W4:Y:S01]  /*11c00*/  LDL.LU R248, [R1+0x1ac] ;  /* 0x0001ac0001f87983 */ /* 0x000f220000300800 */
[C---:B-----5:R-:W-:Y:S01]  /*11c10*/  IMAD.U32 R44, R251.reuse, 0x10000, RZ ;  /* 0x00010000fb2c7824 */ /* 0x060fe200078e00ff */
[----:B------:R-:W-:Y:S02]  /*11c20*/  PRMT R40, R251, 0x7632, R40 ;  /* 0x00007632fb287816 */ /* 0x000fe40000000028 */
[----:B------:R-:W5:Y:S01]  /*11c30*/  LDL.LU R251, [R1+0xf4] ;  /* 0x0000f40001fb7983 */ /* 0x000f620000300800 */
[----:B------:R-:W-:Y:S01]  /*11c40*/  IMAD.U32 R45, R3, 0x10000, RZ ;  /* 0x00010000032d7824 */ /* 0x000fe200078e00ff */
[C---:B------:R-:W-:Y:S01]  /*11c50*/  PRMT R3, R247.reuse, 0x7632, R3 ;  /* 0x00007632f7037816 */ /* 0x040fe20000000003 */
[----:B------:R-:W-:-:S02]  /*11c60*/  IMAD.U32 R43, R247, 0x10000, RZ ;  /* 0x00010000f72b7824 */ /* 0x000fc400078e00ff */
[----:B------:R-:W5:Y:S01]  /*11c70*/  LDL.LU R247, [R1+0xf0] ;  /* 0x0000f00001f77983 */ /* 0x000f620000300800 */
[----:B------:R-:W-:Y:S02]  /*11c80*/  IMAD.U32 R46, R40, 0x10000, RZ ;  /* 0x00010000282e7824 */ /* 0x000fe400078e00ff */
[----:B------:R-:W-:Y:S01]  /*11c90*/  IMAD.U32 R40, R3, 0x10000, RZ ;  /* 0x0001000003287824 */ /* 0x000fe200078e00ff */
[----:B------:R-:W5:Y:S01]  /*11ca0*/  LDL.LU R182, [R1+0x1b4] ;  /* 0x0001b40001b67983 */ /* 0x000f620000300800 */
[----:B------:R-:W-:Y:S02]  /*11cb0*/  IMAD.U32 R41, R245, 0x10000, RZ ;  /* 0x00010000f5297824 */ /* 0x000fe400078e00ff */
[----:B------:R-:W-:Y:S02]  /*11cc0*/  FFMA R55, R55, R46, R40 ;  /* 0x0000002e37377223 */ /* 0x000fe40000000028 */
[----:B------:R-:W-:Y:S01]  /*11cd0*/  FFMA R52, R52, R42, R41 ;  /* 0x0000002a34347223 */ /* 0x000fe20000000029 */
[----:B------:R-:W-:-:S05]  /*11ce0*/  PRMT R2, R245, 0x7632, R2 ;  /* 0x00007632f5027816 */ /* 0x000fca0000000002 */
[----:B------:R-:W-:Y:S01]  /*11cf0*/  IMAD.U32 R2, R2, 0x10000, RZ ;  /* 0x0001000002027824 */ /* 0x000fe200078e00ff */
[----:B------:R-:W-:-:S03]  /*11d00*/  FFMA R54, R54, R44, R43 ;  /* 0x0000002c36367223 */ /* 0x000fc6000000002b */
[----:B------:R-:W-:Y:S01]  /*11d10*/  FFMA R53, R53, R45, R2 ;  /* 0x0000002d35357223 */ /* 0x000fe20000000002 */
[C---:B--2---:R-:W-:Y:S01]  /*11d20*/  PRMT R3, R246.reuse, 0x7632, R3 ;  /* 0x00007632f6037816 */ /* 0x044fe20000000003 */
[----:B------:R-:W-:Y:S02]  /*11d30*/  IMAD.U32 R40, R246, 0x10000, RZ ;  /* 0x00010000f6287824 */ /* 0x000fe400078e00ff */
[----:B------:R-:W2:Y:S02]  /*11d40*/  LDL.LU R246, [R1+0xf8] ;  /* 0x0000f80001f67983 */ /* 0x000ea40000300800 */
[----:B------:R-:W-:Y:S02]  /*11d50*/  IMAD.U32 R41, R3, 0x10000, RZ ;  /* 0x0001000003297824 */ /* 0x000fe400078e00ff */
[----:B------:R-:W-:-:S04]  /*11d60*/  IMAD.U32 R3, R244, 0x10000, RZ ;  /* 0x00010000f4037824 */ /* 0x000fc800078e00ff */
[----:B------:R-:W-:Y:S01]  /*11d70*/  FFMA R56, R56, R40, R3 ;  /* 0x0000002838387223 */ /* 0x000fe20000000003 */
[----:B------:R-:W-:-:S05]  /*11d80*/  PRMT R2, R244, 0x7632, R2 ;  /* 0x00007632f4027816 */ /* 0x000fca0000000002 */
[----:B------:R-:W-:Y:S02]  /*11d90*/  IMAD.U32 R2, R2, 0x10000, RZ ;  /* 0x0001000002027824 */ /* 0x000fe400078e00ff */
[C---:B---3--:R-:W-:Y:S01]  /*11da0*/  IMAD.U32 R42, R249.reuse, 0x10000, RZ ;  /* 0x00010000f92a7824 */ /* 0x048fe200078e00ff */
[----:B------:R-:W-:Y:S02]  /*11db0*/  PRMT R3, R249, 0x7632, R3 ;  /* 0x00007632f9037816 */ /* 0x000fe40000000003 */
[----:B------:R-:W3:Y:S01]  /*11dc0*/  LDL.LU R249, [R1+0x1c0] ;  /* 0x0001c00001f97983 */ /* 0x000ee20000300800 */
[----:B------:R-:W-:Y:S01]  /*11dd0*/  FFMA R57, R57, R41, R2 ;  /* 0x0000002939397223 */ /* 0x000fe20000000002 */
[C---:B----4-:R-:W-:Y:S01]  /*11de0*/  IMAD.U32 R44, R248.reuse, 0x10000, RZ ;  /* 0x00010000f82c7824 */ /* 0x050fe200078e00ff */
[----:B------:R-:W-:Y:S02]  /*11df0*/  PRMT R40, R248, 0x7632, R40 ;  /* 0x00007632f8287816 */ /* 0x000fe40000000028 */
[----:B------:R-:W4:Y:S04]  /*11e00*/  LDL.LU R248, [R1+0x1bc] ;  /* 0x0001bc0001f87983 */ /* 0x000f280000300800 */
[----:B------:R-:W4:Y:S01]  /*11e10*/  LDL.LU R245, [R1+0x100] ;  /* 0x0001000001f57983 */ /* 0x000f220000300800 */
[C---:B-----5:R-:W-:Y:S01]  /*11e20*/  PRMT R2, R251.reuse, 0x7632, R2 ;  /* 0x00007632fb027816 */ /* 0x060fe20000000002 */
[----:B------:R-:W-:-:S02]  /*11e30*/  IMAD.U32 R41, R251, 0x10000, RZ ;  /* 0x00010000fb297824 */ /* 0x000fc400078e00ff */
[----:B------:R-:W5:Y:S01]  /*11e40*/  LDL.LU R251, [R1+0xfc] ;  /* 0x0000fc0001fb7983 */ /* 0x000f620000300800 */
[----:B------:R-:W-:Y:S01]  /*11e50*/  IMAD.U32 R45, R3, 0x10000, RZ ;  /* 0x00010000032d7824 */ /* 0x000fe200078e00ff */
[C---:B------:R-:W-:Y:S01]  /*11e60*/  PRMT R3, R247.reuse, 0x7632, R3 ;  /* 0x00007632f7037816 */ /* 0x040fe20000000003 */
[----:B------:R-:W-:Y:S02]  /*11e70*/  IMAD.U32 R43, R247, 0x10000, RZ ;  /* 0x00010000f72b7824 */ /* 0x000fe400078e00ff */
[----:B------:R-:W5:Y:S01]  /*11e80*/  LDL.LU R247, [R1+0x1c8] ;  /* 0x0001c80001f77983 */ /* 0x000f620000300800 */
[----:B------:R-:W-:Y:S01]  /*11e90*/  I2FP.F32.S32 R61, R61 ;  /* 0x0000003d003d7245 */ /* 0x000fe20000201400 */
[----:B------:R-:W-:Y:S02]  /*11ea0*/  IMAD.U32 R46, R40, 0x10000, RZ ;  /* 0x00010000282e7824 */ /* 0x000fe400078e00ff */
[----:B------:R-:W-:Y:S01]  /*11eb0*/  IMAD.U32 R40, R3, 0x10000, RZ ;  /* 0x0001000003287824 */ /* 0x000fe200078e00ff */
[----:B------:R-:W-:Y:S01]  /*11ec0*/  PRMT R3, R182, 0x7632, R3 ;  /* 0x00007632b6037816 */ /* 0x000fe20000000003 */
[----:B------:R-:W-:Y:S01]  /*11ed0*/  IMAD.U32 R2, R2, 0x10000, RZ ;  /* 0x0001000002027824 */ /* 0x000fe200078e00ff */
[----:B------:R-:W5:Y:S01]  /*11ee0*/  LDL.LU R244, [R1+0x118] ;  /* 0x0001180001f47983 */ /* 0x000f620000300800 */
[----:B------:R-:W-:Y:S01]  /*11ef0*/  I2FP.F32.S32 R62, R62 ;  /* 0x0000003e003e7245 */ /* 0x000fe20000201400 */
[----:B------:R-:W-:Y:S01]  /*11f00*/  FMUL R61, R61, R221 ;  /* 0x000000dd3d3d7220 */ /* 0x000fe20000400000 */
[----:B------:R-:W-:Y:S01]  /*11f10*/  FFMA R58, R58, R42, R41 ;  /* 0x0000002a3a3a7223 */ /* 0x000fe20000000029 */
[----:B------:R-:W-:Y:S01]  /*11f20*/  FFMA R59, R59, R45, R2 ;  /* 0x0000002d3b3b7223 */ /* 0x000fe20000000002 */
[----:B------:R-:W-:Y:S01]  /*11f30*/  IMAD.U32 R41, R3, 0x10000, RZ ;  /* 0x0001000003297824 */ /* 0x000fe200078e00ff */
[----:B------:R-:W-:Y:S01]  /*11f40*/  FFMA R61, R61, R46, R40 ;  /* 0x0000002e3d3d7223 */ /* 0x000fe20000000028 */
[----:B------:R-:W-:Y:S01]  /*11f50*/  FMUL R62, R62, R218 ;  /* 0x000000da3e3e7220 */ /* 0x000fe20000400000 */
[----:B------:R-:W-:Y:S01]  /*11f60*/  IMAD.U32 R40, R182, 0x10000, RZ ;  /* 0x00010000b6287824 */ /* 0x000fe200078e00ff */
[----:B------:R-:W-:-:S05]  /*11f70*/  I2FP.F32.S32 R60, R60 ;  /* 0x0000003c003c7245 */ /* 0x000fca0000201400 */
[----:B------:R-:W-:-:S04]  /*11f80*/  FMUL R60, R60, R220 ;  /* 0x000000dc3c3c7220 */ /* 0x000fc80000400000 */
[----:B------:R-:W-:Y:S01]  /*11f90*/  FFMA R60, R60, R44, R43 ;  /* 0x0000002c3c3c7223 */ /* 0x000fe2000000002b */
[C---:B--2---:R-:W-:Y:S01]  /*11fa0*/  PRMT R2, R246.reuse, 0x7632, R2 ;  /* 0x00007632f6027816 */ /* 0x044fe20000000002 */
[----:B------:R-:W-:Y:S02]  /*11fb0*/  IMAD.U32 R3, R246, 0x10000, RZ ;  /* 0x00010000f6037824 */ /* 0x000fe400078e00ff */
[----:B------:R-:W2:Y:S02]  /*11fc0*/  LDL.LU R246, [R1+0x1d0] ;  /* 0x0001d00001f67983 */ /* 0x000ea40000300800 */
[--C-:B------:R-:W-:Y:S01]  /*11fd0*/  FFMA R62, R62, R40, R3.reuse ;  /* 0x000000283e3e7223 */ /* 0x100fe20000000003 */
[C---:B---3--:R-:W-:Y:S01]  /*11fe0*/  IMAD.U32 R42, R249.reuse, 0x10000, RZ ;  /* 0x00010000f92a7824 */ /* 0x048fe200078e00ff */
[----:B------:R-:W-:Y:S02]  /*11ff0*/  PRMT R3, R249, 0x7632, R3 ;  /* 0x00007632f9037816 */ /* 0x000fe40000000003 */
[----:B------:R-:W3:Y:S03]  /*12000*/  LDL.LU R249, [R1+0x1cc] ;  /* 0x0001cc0001f97983 */ /* 0x000ee60000300800 */
[----:B------:R-:W-:-:S02]  /*12010*/  IMAD.U32 R45, R3, 0x10000, RZ ;  /* 0x00010000032d7824 */ /* 0x000fc400078e00ff */
[C---:B----4-:R-:W-:Y:S01]  /*12020*/  IMAD.U32 R44, R248.reuse, 0x10000, RZ ;  /* 0x00010000f82c7824 */ /* 0x050fe200078e00ff */
[----:B------:R-:W-:Y:S02]  /*12030*/  PRMT R40, R248, 0x7632, R40 ;  /* 0x00007632f8287816 */ /* 0x000fe40000000028 */
[----:B------:R-:W4:Y:S01]  /*12040*/  LDL.LU R248, [R1+0x120] ;  /* 0x0001200001f87983 */ /* 0x000f220000300800 */
[C---:B-----5:R-:W-:Y:S01]  /*12050*/  PRMT R3, R251.reuse, 0x7632, R3 ;  /* 0x00007632fb037816 */ /* 0x060fe20000000003 */
[----:B------:R-:W-:Y:S02]  /*12060*/  IMAD.U32 R43, R251, 0x10000, RZ ;  /* 0x00010000fb2b7824 */ /* 0x000fe400078e00ff */
[----:B------:R-:W5:Y:S01]  /*12070*/  LDL.LU R251, [R1+0x114] ;  /* 0x0001140001fb7983 */ /* 0x000f620000300800 */
[----:B------:R-:W-:Y:S01]  /*12080*/  I2FP.F32.S32 R63, R63 ;  /* 0x0000003f003f7245 */ /* 0x000fe20000201400 */
[----:B------:R-:W-:Y:S02]  /*12090*/  IMAD.U32 R2, R2, 0x10000, RZ ;  /* 0x0001000002027824 */ /* 0x000fe400078e00ff */
[----:B------:R-:W-:Y:S01]  /*120a0*/  IMAD.U32 R46, R40, 0x10000, RZ ;  /* 0x00010000282e7824 */ /* 0x000fe200078e00ff */
[----:B------:R-:W-:Y:S01]  /*120b0*/  I2FP.F32.S32 R160, R160 ;  /* 0x000000a000a07245 */ /* 0x000fe20000201400 */
[----:B------:R-:W-:Y:S01]  /*120c0*/  FMUL R63, R63, R219 ;  /* 0x000000db3f3f7220 */ /* 0x000fe20000400000 */
[----:B------:R-:W-:Y:S01]  /*120d0*/  IMAD.U32 R40, R3, 0x10000, RZ ;  /* 0x0001000003287824 */ /* 0x000fe200078e00ff */
[----:B------:R-:W-:Y:S01]  /*120e0*/  PRMT R3, R247, 0x7632, R3 ;  /* 0x00007632f7037816 */ /* 0x000fe20000000003 */
[----:B------:R-:W5:Y:S01]  /*120f0*/  LDL.LU R182, [R1+0x1d4] ;  /* 0x0001d40001b67983 */ /* 0x000f620000300800 */
[----:B------:R-:W-:Y:S01]  /*12100*/  FFMA R63, R63, R41, R2 ;  /* 0x000000293f3f7223 */ /* 0x000fe20000000002 */
[----:B------:R-:W-:Y:S01]  /*12110*/  IMAD.U32 R41, R245, 0x10000, RZ ;  /* 0x00010000f5297824 */ /* 0x000fe200078e00ff */
[----:B------:R-:W-:Y:S01]  /*12120*/  FFMA R167, R167, R46, R40 ;  /* 0x0000002ea7a77223 */ /* 0x000fe20000000028 */
[----:B------:R-:W-:-:S02]  /*12130*/  IMAD.U32 R40, R247, 0x10000, RZ ;  /* 0x00010000f7287824 */ /* 0x000fc400078e00ff */
[----:B------:R-:W-:Y:S01]  /*12140*/  FFMA R164, R164, R42, R41 ;  /* 0x0000002aa4a47223 */ /* 0x000fe20000000029 */
[----:B------:R-:W5:Y:S01]  /*12150*/  LDL.LU R247, [R1+0x110] ;  /* 0x0001100001f77983 */ /* 0x000f620000300800 */
[----:B------:R-:W-:Y:S01]  /*12160*/  IMAD.U32 R41, R3, 0x10000, RZ ;  /* 0x0001000003297824 */ /* 0x000fe200078e00ff */
[----:B------:R-:W-:Y:S01]  /*12170*/  FMUL R160, R160, R20 ;  /* 0x00000014a0a07220 */ /* 0x000fe20000400000 */
[----:B------:R-:W-:Y:S01]  /*12180*/  IMAD.U32 R3, R244, 0x10000, RZ ;  /* 0x00010000f4037824 */ /* 0x000fe200078e00ff */
[----:B------:R-:W-:-:S03]  /*12190*/  PRMT R2, R245, 0x7632, R2 ;  /* 0x00007632f5027816 */ /* 0x000fc60000000002 */
[----:B------:R-:W-:Y:S02]  /*121a0*/  FFMA R160, R160, R40, R3 ;  /* 0x00000028a0a07223 */ /* 0x000fe40000000003 */
[----:B------:R-:W-:Y:S01]  /*121b0*/  IMAD.U32 R2, R2, 0x10000, RZ ;  /* 0x0001000002027824 */ /* 0x000fe200078e00ff */
[----:B------:R-:W-:Y:S01]  /*121c0*/  FFMA R166, R166, R44, R43 ;  /* 0x0000002ca6a67223 */ /* 0x000fe2000000002b */
[----:B------:R-:W-:Y:S02]  /*121d0*/  I2FP.F32.S32 R161, R161 ;  /* 0x000000a100a17245 */ /* 0x000fe40000201400 */
[--C-:B------:R-:W-:Y:S01]  /*121e0*/  FFMA R165, R165, R45, R2.reuse ;  /* 0x0000002da5a57223 */ /* 0x100fe20000000002 */
[----:B------:R-:W-:Y:S02]  /*121f0*/  PRMT R2, R244, 0x7632, R2 ;  /* 0x00007632f4027816 */ /* 0x000fe40000000002 */
[----:B------:R-:W-:-:S03]  /*12200*/  FMUL R161, R161, R21 ;  /* 0x00000015a1a17220 */ /* 0x000fc60000400000 */
[----:B------:R-:W-:-:S04]  /*12210*/  IMAD.U32 R2, R2, 0x10000, RZ ;  /* 0x0001000002027824 */ /* 0x000fc800078e00ff */
[----:B------:R-:W-:Y:S01]  /*12220*/  FFMA R161, R161, R41, R2 ;  /* 0x00000029a1a17223 */ /* 0x000fe20000000002 */
[C---:B--2---:R-:W-:Y:S01]  /*12230*/  IMAD.U32 R42, R246.reuse, 0x10000, RZ ;  /* 0x00010000f62a7824 */ /* 0x044fe200078e00ff */
[----:B------:R-:W-:Y:S02]  /*12240*/  PRMT R3, R246, 0x7632, R3 ;  /* 0x00007632f6037816 */ /* 0x000fe40000000003 */
[----:B------:R-:W2:Y:S04]  /*12250*/  LDL.LU R246, [R1+0x1dc] ;  /* 0x0001dc0001f67983 */ /* 0x000ea80000300800 */
[----:B------:R-:W2:Y:S04]  /*12260*/  LDL.LU R245, [R1+0x1d8] ;  /* 0x0001d80001f57983 */ /* 0x000ea80000300800 */
[----:B------:R-:W2:Y:S01]  /*12270*/  LDL.LU R244, [R1+0x10c] ;  /* 0x00010c0001f47983 */ /* 0x000ea20000300800 */
[----:B------:R-:W-:-:S02]  /*12280*/  IMAD.U32 R45, R3, 0x10000, RZ ;  /* 0x00010000032d7824 */ /* 0x000fc400078e00ff */
[C---:B---3--:R-:W-:Y:S01]  /*12290*/  IMAD.U32 R44, R249.reuse, 0x10000, RZ ;  /* 0x00010000f92c7824 */ /* 0x048fe200078e00ff */
[----:B------:R-:W-:Y:S02]  /*122a0*/  PRMT R40, R249, 0x7632, R40 ;  /* 0x00007632f9287816 */ /* 0x000fe40000000028 */
[----:B------:R-:W3:Y:S01]  /*122b0*/  LDL.LU R249, [R1+0x108] ;  /* 0x0001080001f97983 */ /* 0x000ee20000300800 */
[C---:B----4-:R-:W-:Y:S01]  /*122c0*/  PRMT R2, R248.reuse, 0x7632, R2 ;  /* 0x00007632f8027816 */ /* 0x050fe20000000002 */
[----:B------:R-:W-:Y:S02]  /*122d0*/  IMAD.U32 R41, R248, 0x10000, RZ ;  /* 0x00010000f8297824 */ /* 0x000fe400078e00ff */
[----:B------:R-:W4:Y:S01]  /*122e0*/  LDL.LU R248, [R1+0x1b8] ;  /* 0x0001b80001f87983 */ /* 0x000f220000300800 */
[C---:B-----5:R-:W-:Y:S01]  /*122f0*/  PRMT R3, R251.reuse, 0x7632, R3 ;  /* 0x00007632fb037816 */ /* 0x060fe20000000003 */
[----:B------:R-:W-:Y:S02]  /*12300*/  IMAD.U32 R43, R251, 0x10000, RZ ;  /* 0x00010000fb2b7824 */ /* 0x000fe400078e00ff */
[----:B------:R-:W5:Y:S01]  /*12310*/  LDL.LU R251, [R1+0xe0] ;  /* 0x0000e00001fb7983 */ /* 0x000f620000300800 */
[----:B------:R-:W-:-:S02]  /*12320*/  I2FP.F32.S32 R163, R163 ;  /* 0x000000a300a37245 */ /* 0x000fc40000201400 */
[----:B------:R-:W-:Y:S01]  /*12330*/  I2FP.F32.S32 R162, R162 ;  /* 0x000000a200a27245 */ /* 0x000fe20000201400 */
[----:B------:R-:W-:Y:S01]  /*12340*/  IMAD.U32 R2, R2, 0x10000, RZ ;  /* 0x0001000002027824 */ /* 0x000fe200078e00ff */
[----:B------:R-:W-:Y:S01]  /*12350*/  I2FP.F32.S32 R153, R153 ;  /* 0x0000009900997245 */ /* 0x000fe20000201400 */
[----:B------:R-:W-:Y:S01]  /*12360*/  FMUL R163, R163, R23 ;  /* 0x00000017a3a37220 */ /* 0x000fe20000400000 */
[----:B------:R-:W-:Y:S01]  /*12370*/  IMAD.U32 R46, R40, 0x10000, RZ ;  /* 0x00010000282e7824 */ /* 0x000fe200078e00ff */
[----:B------:R-:W-:Y:S01]  /*12380*/  FMUL R162, R162, R22 ;  /* 0x00000016a2a27220 */ /* 0x000fe20000400000 */
[----:B------:R-:W-:Y:S01]  /*12390*/  IMAD.U32 R40, R3, 0x10000, RZ ;  /* 0x0001000003287824 */ /* 0x000fe200078e00ff */
[----:B------:R-:W-:Y:S01]  /*123a0*/  PRMT R3, R182, 0x7632, R3 ;  /* 0x00007632b6037816 */ /* 0x000fe20000000003 */
[----:B------:R-:W-:Y:S01]  /*123b0*/  FMUL R121, R153, R121 ;  /* 0x0000007999797220 */ /* 0x000fe20000400000 */
[----:B------:R-:W-:Y:S01]  /*123c0*/  I2FP.F32.S32 R154, R154 ;  /* 0x0000009a009a7245 */ /* 0x000fe20000201400 */
[--C-:B------:R-:W-:Y:S01]  /*123d0*/  FFMA R163, R163, R45, R2.reuse ;  /* 0x0000002da3a37223 */ /* 0x100fe20000000002 */
[----:B------:R-:W-:Y:S01]  /*123e0*/  I2FP.F32.S32 R155, R155 ;  /* 0x0000009b009b7245 */ /* 0x000fe20000201400 */
[----:B------:R-:W-:Y:S01]  /*123f0*/  FFMA R162, R162, R42, R41 ;  /* 0x0000002aa2a27223 */ /* 0x000fe20000000029 */
[----:B------:R-:W-:Y:S01]  /*12400*/  PRMT R2, R247, 0x7632, R2 ;  /* 0x00007632f7027816 */ /* 0x000fe20000000002 */
[----:B------:R-:W-:Y:S01]  /*12410*/  IMAD.U32 R41, R3, 0x10000, RZ ;  /* 0x0001000003297824 */ /* 0x000fe200078e00ff */
[----:B------:R-:W-:Y:S01]  /*12420*/  FFMA R121, R121, R46, R40 ;  /* 0x0000002e79797223 */ /* 0x000fe20000000028 */
[----:B------:R-:W-:Y:S01]  /*12430*/  IMAD.U32 R3, R247, 0x10000, RZ ;  /* 0x00010000f7037824 */ /* 0x000fe200078e00ff */
[----:B------:R-:W-:Y:S01]  /*12440*/  FMUL R122, R154, R122 ;  /* 0x0000007a9a7a7220 */ /* 0x000fe20000400000 */
[----:B------:R-:W-:Y:S01]  /*12450*/  IMAD.U32 R40, R182, 0x10000, RZ ;  /* 0x00010000b6287824 */ /* 0x000fe200078e00ff */
[----:B------:R-:W5:Y:S01]  /*12460*/  LDL.LU R247, [R1+0x1c4] ;  /* 0x0001c40001f77983 */ /* 0x000f620000300800 */
[----:B------:R-:W-:Y:S01]  /*12470*/  FMUL R123, R155, R123 ;  /* 0x0000007b9b7b7220 */ /* 0x000fe20000400000 */
[----:B------:R-:W-:Y:S01]  /*12480*/  IMAD.U32 R2, R2, 0x10000, RZ ;  /* 0x0001000002027824 */ /* 0x000fe200078e00ff */
[----:B------:R-:W-:Y:S01]  /*12490*/  FFMA R122, R122, R40, R3 ;  /* 0x000000287a7a7223 */ /* 0x000fe20000000003 */
[----:B------:R-:W-:-:S02]  /*124a0*/  I2FP.F32.S32 R152, R152 ;  /* 0x0000009800987245 */ /* 0x000fc40000201400 */
[----:B------:R-:W-:-:S03]  /*124b0*/  FFMA R123, R123, R41, R2 ;  /* 0x000000297b7b7223 */ /* 0x000fc60000000002 */
[----:B------:R-:W-:-:S04]  /*124c0*/  FMUL R120, R152, R120 ;  /* 0x0000007898787220 */ /* 0x000fc80000400000 */
[----:B------:R-:W-:Y:S01]  /*124d0*/  FFMA R120, R120, R44, R43 ;  /* 0x0000002c78787223 */ /* 0x000fe2000000002b */
[----:B------:R-:W-:-:S05]  /*124e0*/  I2FP.F32.S32 R170, R170 ;  /* 0x000000aa00aa7245 */ /* 0x000fca0000201400 */
[----:B------:R-:W-:Y:S01]  /*124f0*/  FMUL R4, R170, R4 ;  /* 0x00000004aa047220 */ /* 0x000fe20000400000 */
[C---:B--2---:R-:W-:Y:S01]  /*12500*/  PRMT R2, R246.reuse, 0x7632, R2 ;  /* 0x00007632f6027816 */ /* 0x044fe20000000002 */
[----:B------:R-:W-:Y:S02]  /*12510*/  IMAD.U32 R42, R246, 0x10000, RZ ;  /* 0x00010000f62a7824 */ /* 0x000fe400078e00ff */
[----:B------:R-:W2:Y:S01]  /*12520*/  LDL.LU R246, [R1+0xdc] ;  /* 0x0000dc0001f67983 */ /* 0x000ea20000300800 */
[----:B------:R-:W-:-:S05]  /*12530*/  PRMT R3, R245, 0x7632, R3 ;  /* 0x00007632f5037816 */ /* 0x000fca0000000003 */
[----:B------:R-:W-:Y:S02]  /*12540*/  IMAD.U32 R46, R3, 0x10000, RZ ;  /* 0x00010000032e7824 */ /* 0x000fe400078e00ff */
[----:B------:R-:W-:Y:S02]  /*12550*/  IMAD.U32 R41, R244, 0x10000, RZ ;  /* 0x00010000f4297824 */ /* 0x000fe400078e00ff */
[----:B------:R-:W-:Y:S01]  /*12560*/  IMAD.U32 R45, R2, 0x10000, RZ ;  /* 0x00010000022d7824 */ /* 0x000fe200078e00ff */
[----:B------:R-:W-:Y:S01]  /*12570*/  PRMT R2, R244, 0x7632, R2 ;  /* 0x00007632f4027816 */ /* 0x000fe20000000002 */
[----:B------:R-:W-:Y:S01]  /*12580*/  FFMA R144, R144, R42, R41 ;  /* 0x0000002a90907223 */ /* 0x000fe20000000029 */
[----:B------:R-:W-:-:S03]  /*12590*/  IMAD.U32 R44, R245, 0x10000, RZ ;  /* 0x00010000f52c7824 */ /* 0x000fc600078e00ff */
[----:B------:R-:W-:Y:S01]  /*125a0*/  IMAD.U32 R2, R2, 0x10000, RZ ;  /* 0x0001000002027824 */ /* 0x000fe200078e00ff */
[C---:B---3--:R-:W-:Y:S01]  /*125b0*/  PRMT R3, R249.reuse, 0x7632, R3 ;  /* 0x00007632f9037816 */ /* 0x048fe20000000003 */
[----:B------:R-:W-:Y:S02]  /*125c0*/  IMAD.U32 R43, R249, 0x10000, RZ ;  /* 0x00010000f92b7824 */ /* 0x000fe400078e00ff */
[----:B------:R-:W3:Y:S02]  /*125d0*/  LDL.LU R249, [R1+0x1ec] ;  /* 0x0001ec0001f97983 */ /* 0x000ee40000300800 */
[----:B------:R-:W-:-:S04]  /*125e0*/  IMAD.U32 R40, R3, 0x10000, RZ ;  /* 0x0001000003287824 */ /* 0x000fc800078e00ff */
[----:B------:R-:W-:Y:S01]  /*125f0*/  FFMA R147, R147, R46, R40 ;  /* 0x0000002e93937223 */ /* 0x000fe20000000028 */
[--C-:B------:R-:W-:Y:S01]  /*12600*/  FFMA R145, R145, R45, R2.reuse ;  /* 0x0000002d91917223 */ /* 0x100fe20000000002 */
[C---:B----4-:R-:W-:Y:S01]  /*12610*/  PRMT R41, R248.reuse, 0x7632, R41 ;  /* 0x00007632f8297816 */ /* 0x050fe20000000029 */
[----:B------:R-:W-:Y:S02]  /*12620*/  IMAD.U32 R40, R248, 0x10000, RZ ;  /* 0x00010000f8287824 */ /* 0x000fe400078e00ff */
[----:B------:R-:W4:Y:S04]  /*12630*/  LDL.LU R248, [R1+0x1e8] ;  /* 0x0001e80001f87983 */ /* 0x000f280000300800 */
[----:B------:R-:W4:Y:S01]  /*12640*/  LDL.LU R245, [R1+0x170] ;  /* 0x0001700001f57983 */ /* 0x000f220000300800 */
[C---:B-----5:R-:W-:Y:S01]  /*12650*/  PRMT R2, R251.reuse, 0x7632, R2 ;  /* 0x00007632fb027816 */ /* 0x060fe20000000002 */
[----:B------:R-:W-:-:S02]  /*12660*/  IMAD.U32 R3, R251, 0x10000, RZ ;  /* 0x00010000fb037824 */ /* 0x000fc400078e00ff */
[----:B------:R-:W4:Y:S01]  /*12670*/  LDL.LU R251, [R1+0x16c] ;  /* 0x00016c0001fb7983 */ /* 0x000f220000300800 */
[----:B------:R-:W-:Y:S01]  /*12680*/  FFMA R4, R4, R12, R11 ;  /* 0x0000000c04047223 */ /* 0x000fe2000000000b */
[----:B------:R-:W-:Y:S02]  /*12690*/  I2FP.F32.S32 R132, R132 ;  /* 0x0000008400847245 */ /* 0x000fe40000201400 */
[----:B------:R-:W-:Y:S02]  /*126a0*/  I2FP.F32.S32 R133, R133 ;  /* 0x0000008500857245 */ /* 0x000fe40000201400 */
[----:B------:R-:W-:Y:S01]  /*126b0*/  I2FP.F32.S32 R134, R134 ;  /* 0x0000008600867245 */ /* 0x000fe20000201400 */
[----:B------:R-:W-:Y:S04]  /*126c0*/  STS.64 [R96+0x2380], R4 ;  /* 0x0023800460007388 */ /* 0x000fe80000000a00 */
[----:B------:R-:W-:Y:S01]  /*126d0*/  BAR.SYNC.DEFER_BLOCKING 0x0 ;  /* 0x0000000000007b1d */ /* 0x000fe20000010000 */
[----:B------:R-:W-:-:S02]  /*126e0*/  I2FP.F32.S32 R135, R135 ;  /* 0x0000008700877245 */ /* 0x000fc40000201400 */
[----:B------:R-:W-:Y:S01]  /*126f0*/  I2FP.F32.S32 R35, R35 ;  /* 0x0000002300237245 */ /* 0x000fe20000201400 */
[----:B------:R-:W-:Y:S01]  /*12700*/  FMUL R132, R132, R24 ;  /* 0x0000001884847220 */ /* 0x000fe20000400000 */
[----:B------:R-:W-:Y:S01]  /*12710*/  FMUL R133, R133, R25 ;  /* 0x0000001985857220 */ /* 0x000fe20000400000 */
[----:B------:R-:W-:Y:S01]  /*12720*/  FMUL R134, R134, R26 ;  /* 0x0000001a86867220 */ /* 0x000fe20000400000 */
[----:B------:R-:W-:Y:S01]  /*12730*/  FMUL R135, R135, R27 ;  /* 0x0000001b87877220 */ /* 0x000fe20000400000 */
[----:B------:R-:W-:Y:S01]  /*12740*/  FMUL R100, R35, R15 ;  /* 0x0000000f23647220 */ /* 0x000fe20000400000 */
[----:B------:R-:W-:Y:S01]  /*12750*/  FFMA R146, R146, R44, R43 ;  /* 0x0000002c92927223 */ /* 0x000fe2000000002b */
[----:B------:R-:W-:Y:S01]  /*12760*/  I2FP.F32.S32 R80, R80 ;  /* 0x0000005000507245 */ /* 0x000fe20000201400 */
[----:B------:R-:W-:Y:S01]  /*12770*/  IMAD.U32 R41, R41, 0x10000, RZ ;  /* 0x0001000029297824 */ /* 0x000fe200078e00ff */
[----:B------:R-:W-:Y:S01]  /*12780*/  I2FP.F32.S32 R81, R81 ;  /* 0x0000005100517245 */ /* 0x000fe20000201400 */
[----:B------:R-:W4:Y:S04]  /*12790*/  LDL.LU R244, [R1+0x1f0] ;  /* 0x0001f00001f47983 */ /* 0x000f280000300800 */
[----:B------:R-:W1:Y:S04]  /*127a0*/  LDS.128 R36, [R151] ;  /* 0x0000000097247984 */ /* 0x000e680000000c00 */
[----:B------:R-:W1:Y:S04]  /*127b0*/  LDS.128 R32, [R150+0x1000] ;  /* 0x0010000096207984 */ /* 0x000e680000000c00 */
[----:B------:R-:W1:Y:S04]  /*127c0*/  LDS.128 R24, [R149+0x2000] ;  /* 0x0020000095187984 */ /* 0x000e680000000c00 */
[----:B------:R-:W1:Y:S04]  /*127d0*/  LDS.128 R20, [R99+0x3000] ;  /* 0x0030000063147984 */ /* 0x000e680000000c00 */
[----:B------:R-:W1:Y:S04]  /*127e0*/  LDS.128 R16, [R98+0x4000] ;  /* 0x0040000062107984 */ /* 0x000e680000000c00 */
[----:B------:R-:W1:Y:S04]  /*127f0*/  LDS.128 R12, [R49+0x5000] ;  /* 0x00500000310c7984 */ /* 0x000e680000000c00 */
[----:B------:R-:W1:Y:S04]  /*12800*/  LDS.128 R8, [R48+0x6000] ;  /* 0x0060000030087984 */ /* 0x000e680000000c00 */
[----:B------:R-:W1:Y:S04]  /*12810*/  LDS.128 R4, [R148+0x7000] ;  /* 0x0070000094047984 */ /* 0x000e680000000c00 */
[----:B------:R-:W-:Y:S06]  /*12820*/  BAR.SYNC.DEFER_BLOCKING 0x0 ;  /* 0x0000000000007b1d */ /* 0x000fec0000010000 */
[----:B------:R-:W-:Y:S04]  /*12830*/  STS.64 [R97], R174 ;  /* 0x000000ae61007388 */ /* 0x000fe80000000a00 */
[----:B------:R-:W-:Y:S04]  /*12840*/  STS.64 [R96+0x2000], R172 ;  /* 0x002000ac60007388 */ /* 0x000fe80000000a00 */
        /* <DEDUP_REMOVED lines=14> */
[----:B------:R-:W-:Y:S01]  /*12930*/  BAR.SYNC.DEFER_BLOCKING 0x0 ;  /* 0x0000000000007b1d */ /* 0x000fe20000010000 */
[----:B------:R-:W-:Y:S01]  /*12940*/  I2FP.F32.S32 R82, R82 ;  /* 0x0000005200527245 */ /* 0x000fe20000201400 */
[----:B------:R-:W-:Y:S01]  /*12950*/  IMAD.U32 R2, R2, 0x10000, RZ ;  /* 0x0001000002027824 */ /* 0x000fe200078e00ff */
[----:B------:R-:W-:-:S02]  /*12960*/  I2FP.F32.S32 R83, R83 ;  /* 0x0000005300537245 */ /* 0x000fc40000201400 */
[----:B------:R-:W-:Y:S02]  /*12970*/  I2FP.F32.S32 R88, R88 ;  /* 0x0000005800587245 */ /* 0x000fe40000201400 */
[----:B------:R-:W-:Y:S02]  /*12980*/  I2FP.F32.S32 R89, R89 ;  /* 0x0000005900597245 */ /* 0x000fe40000201400 */
[----:B------:R-:W-:Y:S02]  /*12990*/  I2FP.F32.S32 R90, R90 ;  /* 0x0000005a005a7245 */ /* 0x000fe40000201400 */
[----:B------:R-:W-:Y:S01]  /*129a0*/  I2FP.F32.S32 R91, R91 ;  /* 0x0000005b005b7245 */ /* 0x000fe20000201400 */
[--C-:B------:R-:W-:Y:S01]  /*129b0*/  FFMA R64, R64, R40, R3.reuse ;  /* 0x0000002840407223 */ /* 0x100fe20000000003 */
[C---:B------:R-:W-:Y:S01]  /*129c0*/  PRMT R3, R247.reuse, 0x7632, R3 ;  /* 0x00007632f7037816 */ /* 0x040fe20000000003 */
[----:B------:R-:W-:Y:S01]  /*129d0*/  IMAD.U32 R51, R247, 0x10000, RZ ;  /* 0x00010000f7337824 */ /* 0x000fe200078e00ff */
[----:B------:R-:W-:Y:S01]  /*129e0*/  FMUL R0, R80, R84 ;  /* 0x0000005450007220 */ /* 0x000fe20000400000 */
[----:B------:R-:W-:Y:S01]  /*129f0*/  FMUL R104, R81, R85 ;  /* 0x0000005551687220 */ /* 0x000fe20000400000 */
[----:B------:R-:W-:Y:S01]  /*12a00*/  FMUL R105, R82, R86 ;  /* 0x0000005652697220 */ /* 0x000fe20000400000 */
[----:B------:R-:W-:Y:S01]  /*12a10*/  FMUL R106, R83, R87 ;  /* 0x00000057536a7220 */ /* 0x000fe20000400000 */
[----:B------:R-:W-:Y:S01]  /*12a20*/  FMUL R140, R88, R140 ;  /* 0x0000008c588c7220 */ /* 0x000fe20000400000 */
[----:B------:R-:W-:Y:S01]  /*12a30*/  FMUL R141, R89, R141 ;  /* 0x0000008d598d7220 */ /* 0x000fe20000400000 */
[----:B------:R-:W-:Y:S01]  /*12a40*/  FMUL R142, R90, R142 ;  /* 0x0000008e5a8e7220 */ /* 0x000fe20000400000 */
[----:B------:R-:W-:Y:S01]  /*12a50*/  FMUL R143, R91, R143 ;  /* 0x0000008f5b8f7220 */ /* 0x000fe20000400000 */
[--C-:B------:R-:W-:Y:S01]  /*12a60*/  FFMA R65, R65, R41, R2.reuse ;  /* 0x0000002941417223 */ /* 0x100fe20000000002 */
[----:B------:R-:W5:Y:S04]  /*12a70*/  LDL.LU R247, [R1+0x194] ;  /* 0x0001940001f77983 */ /* 0x000f680000300800 */
        /* <DEDUP_REMOVED lines=8> */
[----:B------:R-:W-:Y:S01]  /*12b00*/  BAR.SYNC.DEFER_BLOCKING 0x0 ;  /* 0x0000000000007b1d */ /* 0x000fe20000010000 */
[----:B------:R-:W-:Y:S01]  /*12b10*/  IMAD.U32 R101, R3, 0x10000, RZ ;  /* 0x0001000003657824 */ /* 0x000fe200078e00ff */
[C---:B--2---:R-:W-:Y:S01]  /*12b20*/  PRMT R2, R246.reuse, 0x7632, R2 ;  /* 0x00007632f6027816 */ /* 0x044fe20000000002 */
[----:B------:R-:W-:-:S03]  /*12b30*/  IMAD.U32 R102, R246, 0x10000, RZ ;  /* 0x00010000f6667824 */ /* 0x000fc600078e00ff */
[----:B------:R-:W2:Y:S01]  /*12b40*/  LDL.LU R246, [R1+0x1f8] ;  /* 0x0001f80001f67983 */ /* 0x000ea20000300800 */
[----:B------:R-:W-:-:S04]  /*12b50*/  IMAD.U32 R3, R2, 0x10000, RZ ;  /* 0x0001000002037824 */ /* 0x000fc800078e00ff */
[----:B------:R-:W-:Y:S01]  /*12b60*/  FFMA R3, R188, R101, R3 ;  /* 0x00000065bc037223 */ /* 0x000fe20000000003 */
[--C-:B------:R-:W-:Y:S01]  /*12b70*/  FFMA R2, R191, R51, R102.reuse ;  /* 0x00000033bf027223 */ /* 0x100fe20000000066 */
[----:B------:R1:W-:Y:S01]  /*12b80*/  STS.64 [R97], R64 ;  /* 0x0000004061007388 */ /* 0x0003e20000000a00 */
[C---:B---3--:R-:W-:Y:S01]  /*12b90*/  IMAD.U32 R107, R249.reuse, 0x10000, RZ ;  /* 0x00010000f96b7824 */ /* 0x048fe200078e00ff */
[----:B------:R-:W-:Y:S02]  /*12ba0*/  PRMT R101, R249, 0x7632, R101 ;  /* 0x00007632f9657816 */ /* 0x000fe40000000065 */
[----:B------:R-:W3:Y:S03]  /*12bb0*/  LDL.LU R249, [R1+0x1f4] ;  /* 0x0001f40001f97983 */ /* 0x000ee60000300800 */
[----:B------:R-:W-:Y:S02]  /*12bc0*/  IMAD.U32 R109, R101, 0x10000, RZ ;  /* 0x00010000656d7824 */ /* 0x000fe400078e00ff */
[C---:B----4-:R-:W-:Y:S01]  /*12bd0*/  IMAD.U32 R108, R248.reuse, 0x10000, RZ ;  /* 0x00010000f86c7824 */ /* 0x050fe200078e00ff */
[----:B------:R-:W-:-:S02]  /*12be0*/  PRMT R102, R248, 0x7632, R102 ;  /* 0x00007632f8667816 */ /* 0x000fc40000000066 */
[----:B------:R-:W4:Y:S01]  /*12bf0*/  LDL.LU R248, [R1+0x198] ;  /* 0x0001980001f87983 */ /* 0x000f220000300800 */
[----:B------:R-:W-:Y:S02]  /*12c00*/  PRMT R51, R245, 0x7632, R51 ;  /* 0x00007632f5337816 */ /* 0x000fe40000000033 */
[----:B------:R-:W-:-:S03]  /*12c10*/  PRMT R101, R251, 0x7632, R101 ;  /* 0x00007632fb657816 */ /* 0x000fc60000000065 */
[----:B-1----:R-:W-:Y:S02]  /*12c20*/  IMAD.U32 R64, R51, 0x10000, RZ ;  /* 0x0001000033407824 */ /* 0x002fe400078e00ff */
[----:B------:R-:W-:Y:S02]  /*12c30*/  IMAD.U32 R51, R251, 0x10000, RZ ;  /* 0x00010000fb337824 */ /* 0x000fe400078e00ff */
[----:B------:R-:W4:Y:S01]  /*12c40*/  LDL.LU R251, [R1+0x190] ;  /* 0x0001900001fb7983 */ /* 0x000f220000300800 */
[----:B------:R-:W-:-:S03]  /*12c50*/  IMAD.U32 R65, R102, 0x10000, RZ ;  /* 0x0001000066417824 */ /* 0x000fc600078e00ff */
[----:B------:R-:W4:Y:S01]  /*12c60*/  LDL.LU R182, [R1+0x210] ;  /* 0x0002100001b67983 */ /* 0x000f220000300800 */
[----:B------:R-:W-:Y:S01]  /*12c70*/  IMAD.U32 R102, R101, 0x10000, RZ ;  /* 0x0001000065667824 */ /* 0x000fe200078e00ff */
[----:B------:R-:W-:Y:S01]  /*12c80*/  FFMA R69, R69, R109, R64 ;  /* 0x0000006d45457223 */ /* 0x000fe20000000040 */
[----:B------:R-:W-:Y:S02]  /*12c90*/  FFMA R70, R70, R108, R51 ;  /* 0x0000006c46467223 */ /* 0x000fe40000000033 */
[----:B------:R-:W-:Y:S01]  /*12ca0*/  FFMA R71, R71, R65, R102 ;  /* 0x0000004147477223 */ /* 0x000fe20000000066 */
[C---:B------:R-:W-:Y:S01]  /*12cb0*/  PRMT R64, R244.reuse, 0x7632, R64 ;  /* 0x00007632f4407816 */ /* 0x040fe20000000040 */
[----:B------:R-:W-:Y:S02]  /*12cc0*/  IMAD.U32 R101, R244, 0x10000, RZ ;  /* 0x00010000f4657824 */ /* 0x000fe400078e00ff */
[----:B------:R-:W4:Y:S01]  /*12cd0*/  LDL.LU R244, [R1+0x18c] ;  /* 0x00018c0001f47983 */ /* 0x000f220000300800 */
[----:B------:R-:W-:Y:S01]  /*12ce0*/  I2FP.F32.S32 R73, R73 ;  /* 0x0000004900497245 */ /* 0x000fe20000201400 */
[----:B------:R-:W-:-:S02]  /*12cf0*/  IMAD.U32 R102, R64, 0x10000, RZ ;  /* 0x0001000040667824 */ /* 0x000fc400078e00ff */
[----:B------:R-:W-:Y:S02]  /*12d00*/  IMAD.U32 R103, R245, 0x10000, RZ ;  /* 0x00010000f5677824 */ /* 0x000fe400078e00ff */
[----:B------:R-:W-:Y:S02]  /*12d10*/  FMUL R73, R73, R233 ;  /* 0x000000e949497220 */ /* 0x000fe40000400000 */
[----:B------:R-:W-:Y:S01]  /*12d20*/  FFMA R68, R68, R107, R103 ;  /* 0x0000006b44447223 */ /* 0x000fe20000000067 */
[----:B------:R1:W-:Y:S01]  /*12d30*/  STS.64 [R96+0x2000], R2 ;  /* 0x0020000260007388 */ /* 0x0003e20000000a00 */
[C---:B-----5:R-:W-:Y:S01]  /*12d40*/  PRMT R51, R247.reuse, 0x7632, R51 ;  /* 0x00007632f7337816 */ /* 0x060fe20000000033 */
[----:B------:R-:W-:Y:S02]  /*12d50*/  IMAD.U32 R65, R247, 0x10000, RZ ;  /* 0x00010000f7417824 */ /* 0x000fe400078e00ff */
[----:B------:R-:W5:Y:S02]  /*12d60*/  LDL.LU R247, [R1+0x21c] ;  /* 0x00021c0001f77983 */ /* 0x000f640000300800 */
[----:B------:R-:W-:Y:S01]  /*12d70*/  IMAD.U32 R64, R51, 0x10000, RZ ;  /* 0x0001000033407824 */ /* 0x000fe200078e00ff */
[----:B------:R-:W-:-:S03]  /*12d80*/  FFMA R72, R72, R101, R65 ;  /* 0x0000006548487223 */ /* 0x000fc60000000041 */
[--C-:B------:R-:W-:Y:S01]  /*12d90*/  FFMA R73, R73, R102, R64.reuse ;  /* 0x0000006649497223 */ /* 0x100fe20000000040 */
[C---:B--2---:R-:W-:Y:S01]  /*12da0*/  IMAD.U32 R65, R246.reuse, 0x10000, RZ ;  /* 0x00010000f6417824 */ /* 0x044fe200078e00ff */
[----:B------:R-:W-:Y:S02]  /*12db0*/  PRMT R64, R246, 0x7632, R64 ;  /* 0x00007632f6407816 */ /* 0x000fe40000000040 */
[----:B------:R-:W2:Y:S03]  /*12dc0*/  LDL.LU R246, [R1+0x218] ;  /* 0x0002180001f67983 */ /* 0x000ea60000300800 */
[----:B------:R-:W-:Y:S02]  /*12dd0*/  IMAD.U32 R102, R64, 0x10000, RZ ;  /* 0x0001000040667824 */ /* 0x000fe400078e00ff */
[C---:B---3--:R-:W-:Y:S01]  /*12de0*/  IMAD.U32 R101, R249.reuse, 0x10000, RZ ;  /* 0x00010000f9657824 */ /* 0x048fe200078e00ff */
[----:B------:R-:W-:-:S02]  /*12df0*/  PRMT R103, R249, 0x7632, R103 ;  /* 0x00007632f9677816 */ /* 0x000fc40000000067 */
[----:B------:R-:W3:Y:S01]  /*12e00*/  LDL.LU R249, [R1+0x188] ;  /* 0x0001880001f97983 */ /* 0x000ee20000300800 */
[C---:B----4-:R-:W-:Y:S01]  /*12e10*/  PRMT R51, R248.reuse, 0x7632, R51 ;  /* 0x00007632f8337816 */ /* 0x050fe20000000033 */
[----:B-1----:R-:W-:Y:S02]  /*12e20*/  IMAD.U32 R3, R248, 0x10000, RZ ;  /* 0x00010000f8037824 */ /* 0x002fe400078e00ff */
[----:B------:R-:W4:Y:S02]  /*12e30*/  LDL.LU R248, [R1+0x184] ;  /* 0x0001840001f87983 */ /* 0x000f240000300800 */
[----:B------:R-:W-:Y:S01]  /*12e40*/  IMAD.U32 R64, R51, 0x10000, RZ ;  /* 0x0001000033407824 */ /* 0x000fe200078e00ff */
[C---:B------:R-:W-:Y:S01]  /*12e50*/  PRMT R2, R251.reuse, 0x7632, R2 ;  /* 0x00007632fb027816 */ /* 0x040fe20000000002 */
[----:B------:R-:W-:Y:S02]  /*12e60*/  IMAD.U32 R51, R251, 0x10000, RZ ;  /* 0x00010000fb337824 */ /* 0x000fe400078e00ff */
[----:B------:R-:W4:Y:S01]  /*12e70*/  LDL.LU R251, [R1+0x214] ;  /* 0x0002140001fb7983 */ /* 0x000f220000300800 */
[----:B------:R-:W-:-:S02]  /*12e80*/  I2FP.F32.S32 R74, R74 ;  /* 0x0000004a004a7245 */ /* 0x000fc40000201400 */
[----:B------:R-:W-:Y:S01]  /*12e90*/  I2FP.F32.S32 R75, R75 ;  /* 0x0000004b004b7245 */ /* 0x000fe20000201400 */
[----:B------:R-:W4:Y:S01]  /*12ea0*/  LDL.LU R245, [R1+0x178] ;  /* 0x0001780001f57983 */ /* 0x000f220000300800 */
[----:B------:R-:W-:Y:S01]  /*12eb0*/  I2FP.F32.S32 R76, R76 ;  /* 0x0000004c004c7245 */ /* 0x000fe20000201400 */
[----:B------:R-:W-:Y:S01]  /*12ec0*/  FMUL R74, R74, R230 ;  /* 0x000000e64a4a7220 */ /* 0x000fe20000400000 */
[----:B------:R-:W-:Y:S01]  /*12ed0*/  I2FP.F32.S32 R77, R77 ;  /* 0x0000004d004d7245 */ /* 0x000fe20000201400 */
[----:B------:R-:W-:Y:S02]  /*12ee0*/  FMUL R75, R75, R231 ;  /* 0x000000e74b4b7220 */ /* 0x000fe40000400000 */
[--C-:B------:R-:W-:Y:S01]  /*12ef0*/  FFMA R74, R74, R65, R3.reuse ;  /* 0x000000414a4a7223 */ /* 0x100fe20000000003 */
[----:B------:R-:W-:Y:S01]  /*12f00*/  PRMT R3, R182, 0x7632, R3 ;  /* 0x00007632b6037816 */ /* 0x000fe20000000003 */
[----:B------:R-:W-:Y:S01]  /*12f10*/  FMUL R76, R76, R216 ;  /* 0x000000d84c4c7220 */ /* 0x000fe20000400000 */
[----:B------:R-:W-:Y:S01]  /*12f20*/  I2FP.F32.S32 R78, R78 ;  /* 0x0000004e004e7245 */ /* 0x000fe20000201400 */
[----:B------:R-:W-:Y:S01]  /*12f30*/  FFMA R75, R75, R102, R64 ;  /* 0x000000664b4b7223 */ /* 0x000fe20000000040 */
[----:B------:R-:W-:Y:S01]  /*12f40*/  FMUL R77, R77, R217 ;  /* 0x000000d94d4d7220 */ /* 0x000fe20000400000 */
[----:B------:R-:W-:Y:S01]  /*12f50*/  IMAD.U32 R103, R103, 0x10000, RZ ;  /* 0x0001000067677824 */ /* 0x000fe200078e00ff */
[----:B------:R-:W-:Y:S01]  /*12f60*/  FFMA R76, R76, R101, R51 ;  /* 0x000000654c4c7223 */ /* 0x000fe20000000033 */
[----:B------:R-:W-:Y:S01]  /*12f70*/  IMAD.U32 R2, R2, 0x10000, RZ ;  /* 0x0001000002027824 */ /* 0x000fe200078e00ff */
[----:B------:R-:W-:Y:S01]  /*12f80*/  FMUL R78, R78, R214 ;  /* 0x000000d64e4e7220 */ /* 0x000fe20000400000 */
[----:B------:R-:W-:-:S02]  /*12f90*/  IMAD.U32 R64, R3, 0x10000, RZ ;  /* 0x0001000003407824 */ /* 0x000fc400078e00ff */
[----:B------:R-:W-:Y:S02]  /*12fa0*/  IMAD.U32 R51, R182, 0x10000, RZ ;  /* 0x00010000b6337824 */ /* 0x000fe400078e00ff */
[C---:B------:R-:W-:Y:S01]  /*12fb0*/  IMAD.U32 R3, R244.reuse, 0x10000, RZ ;  /* 0x00010000f4037824 */ /* 0x040fe200078e00ff */
[--C-:B------:R-:W-:Y:S01]  /*12fc0*/  FFMA R77, R77, R103, R2.reuse ;  /* 0x000000674d4d7223 */ /* 0x100fe20000000002 */
[----:B------:R5:W-:Y:S01]  /*12fd0*/  STS.64 [R97+0x80], R68 ;  /* 0x0000804461007388 */ /* 0x000be20000000a00 */
[----:B------:R-:W-:Y:S01]  /*12fe0*/  PRMT R2, R244, 0x7632, R2 ;  /* 0x00007632f4027816 */ /* 0x000fe20000000002 */
[----:B------:R-:W-:Y:S02]  /*12ff0*/  FFMA R78, R78, R51, R3 ;  /* 0x000000334e4e7223 */ /* 0x000fe40000000003 */
[----:B------:R-:W4:Y:S01]  /*13000*/  LDL.LU R244, [R1+0x20c] ;  /* 0x00020c0001f47983 */ /* 0x000f220000300800 */
[----:B------:R-:W-:Y:S01]  /*13010*/  I2FP.F32.S32 R79, R79 ;  /* 0x0000004f004f7245 */ /* 0x000fe20000201400 */
[----:B------:R-:W-:-:S04]  /*13020*/  IMAD.U32 R2, R2, 0x10000, RZ ;  /* 0x0001000002027824 */ /* 0x000fc800078e00ff */
[----:B------:R-:W-:-:S04]  /*13030*/  FMUL R79, R79, R215 ;  /* 0x000000d74f4f7220 */ /* 0x000fc80000400000 */
[----:B------:R-:W-:Y:S01]  /*13040*/  FFMA R79, R79, R64, R2 ;  /* 0x000000404f4f7223 */ /* 0x000fe20000000002 */
[----:B------:R1:W-:Y:S01]  /*13050*/  STS.64 [R96+0x2080], R70 ;  /* 0x0020804660007388 */ /* 0x0003e20000000a00 */
[C---:B-----5:R-:W-:Y:S01]  /*13060*/  IMAD.U32 R68, R247.reuse, 0x10000, RZ ;  /* 0x00010000f7447824 */ /* 0x060fe200078e00ff */
[----:B------:R-:W-:Y:S02]  /*13070*/  PRMT R3, R247, 0x7632, R3 ;  /* 0x00007632f7037816 */ /* 0x000fe40000000003 */
[----:B------:R-:W5:Y:S03]  /*13080*/  LDL.LU R247, [R1+0x208] ;  /* 0x0002080001f77983 */ /* 0x000f660000300800 */
[----:B-1----:R-:W-:Y:S02]  /*13090*/  IMAD.U32 R70, R3, 0x10000, RZ ;  /* 0x0001000003467824 */ /* 0x002fe400078e00ff */
[C---:B--2---:R-:W-:Y:S01]  /*130a0*/  IMAD.U32 R69, R246.reuse, 0x10000, RZ ;  /* 0x00010000f6457824 */ /* 0x044fe200078e00ff */
[----:B------:R-:W-:-:S02]  /*130b0*/  PRMT R64, R246, 0x7632, R64 ;  /* 0x00007632f6407816 */ /* 0x000fc40000000040 */
[----:B------:R-:W2:Y:S03]  /*130c0*/  LDL.LU R246, [R1+0x168] ;  /* 0x0001680001f67983 */ /* 0x000ea60000300800 */
[----:B------:R-:W-:Y:S01]  /*130d0*/  IMAD.U32 R71, R64, 0x10000, RZ ;  /* 0x0001000040477824 */ /* 0x000fe200078e00ff */
[C---:B---3--:R-:W-:Y:S01]  /*130e0*/  PRMT R2, R249.reuse, 0x7632, R2 ;  /* 0x00007632f9027816 */ /* 0x048fe20000000002 */
[----:B------:R-:W-:Y:S02]  /*130f0*/  IMAD.U32 R51, R249, 0x10000, RZ ;  /* 0x00010000f9337824 */ /* 0x000fe400078e00ff */
[----:B------:R-:W3:Y:S02]  /*13100*/  LDL.LU R249, [R1+0x164] ;  /* 0x0001640001f97983 */ /* 0x000ee40000300800 */
[----:B------:R-:W-:Y:S01]  /*13110*/  FFMA R136, R136, R68, R51 ;  /* 0x0000004488887223 */ /* 0x000fe20000000033 */
[C---:B----4-:R-:W-:Y:S01]  /*13120*/  PRMT R3, R248.reuse, 0x7632, R3 ;  /* 0x00007632f8037816 */ /* 0x050fe20000000003 */
[----:B------:R-:W-:-:S02]  /*13130*/  IMAD.U32 R65, R248, 0x10000, RZ ;  /* 0x00010000f8417824 */ /* 0x000fc400078e00ff */
[----:B------:R-:W4:Y:S02]  /*13140*/  LDL.LU R248, [R1+0x204] ;  /* 0x0002040001f87983 */ /* 0x000f240000300800 */
[----:B------:R-:W-:Y:S01]  /*13150*/  IMAD.U32 R64, R3, 0x10000, RZ ;  /* 0x0001000003407824 */ /* 0x000fe200078e00ff */
[C---:B------:R-:W-:Y:S01]  /*13160*/  PRMT R3, R251.reuse, 0x7632, R3 ;  /* 0x00007632fb037816 */ /* 0x040fe20000000003 */
[----:B------:R-:W-:Y:S02]  /*13170*/  IMAD.U32 R51, R251, 0x10000, RZ ;  /* 0x00010000fb337824 */ /* 0x000fe400078e00ff */
[----:B------:R-:W4:Y:S01]  /*13180*/  LDL.LU R251, [R1+0x158] ;  /* 0x0001580001fb7983 */ /* 0x000f220000300800 */
[----:B------:R-:W-:Y:S01]  /*13190*/  IMAD.U32 R2, R2, 0x10000, RZ ;  /* 0x0001000002027824 */ /* 0x000fe200078e00ff */
[----:B------:R-:W-:Y:S02]  /*131a0*/  FFMA R139, R139, R71, R64 ;  /* 0x000000478b8b7223 */ /* 0x000fe40000000040 */
[----:B------:R-:W4:Y:S01]  /*131b0*/  LDL.LU R182, [R1+0x200] ;  /* 0x0002000001b67983 */ /* 0x000f220000300800 */
[--C-:B------:R-:W-:Y:S01]  /*131c0*/  FFMA R137, R137, R70, R2.reuse ;  /* 0x0000004689897223 */ /* 0x100fe20000000002 */
[----:B------:R-:W-:Y:S01]  /*131d0*/  PRMT R2, R245, 0x7632, R2 ;  /* 0x00007632f5027816 */ /* 0x000fe20000000002 */
[----:B------:R-:W-:-:S02]  /*131e0*/  IMAD.U32 R64, R3, 0x10000, RZ ;  /* 0x0001000003407824 */ /* 0x000fc400078e00ff */
[----:B------:R-:W-:Y:S02]  /*131f0*/  IMAD.U32 R3, R245, 0x10000, RZ ;  /* 0x00010000f5037824 */ /* 0x000fe400078e00ff */
[----:B------:R-:W-:Y:S01]  /*13200*/  IMAD.U32 R2, R2, 0x10000, RZ ;  /* 0x0001000002027824 */ /* 0x000fe200078e00ff */
[----:B------:R-:W4:Y:S01]  /*13210*/  LDL.LU R245, [R1+0x1fc] ;  /* 0x0001fc0001f57983 */ /* 0x000f220000300800 */
[----:B------:R-:W-:Y:S01]  /*13220*/  FFMA R132, R132, R51, R3 ;  /* 0x0000003384847223 */ /* 0x000fe20000000003 */
[----:B------:R-:W-:Y:S01]  /*13230*/  FFMA R138, R138, R69, R65 ;  /* 0x000000458a8a7223 */ /* 0x000fe20000000041 */
[----:B------:R-:W-:Y:S01]  /*13240*/  FFMA R133, R133, R64, R2 ;  /* 0x0000004085857223 */ /* 0x000fe20000000002 */
[C---:B------:R-:W-:Y:S01]  /*13250*/  IMAD.U32 R68, R244.reuse, 0x10000, RZ ;  /* 0x00010000f4447824 */ /* 0x040fe200078e00ff */
[----:B------:R-:W-:Y:S02]  /*13260*/  PRMT R3, R244, 0x7632, R3 ;  /* 0x00007632f4037816 */ /* 0x000fe40000000003 */
[----:B------:R-:W4:Y:S01]  /*13270*/  LDL.LU R244, [R1+0x150] ;  /* 0x0001500001f47983 */ /* 0x000f220000300800 */
[----:B------:R-:W-:-:S02]  /*13280*/  I2FP.F32.S32 R129, R129 ;  /* 0x0000008100817245 */ /* 0x000fc40000201400 */
[----:B------:R-:W-:-:S03]  /*13290*/  IMAD.U32 R70, R3, 0x10000, RZ ;  /* 0x0001000003467824 */ /* 0x000fc600078e00ff */
[----:B------:R-:W-:Y:S01]  /*132a0*/  FMUL R125, R129, R125 ;  /* 0x0000007d817d7220 */ /* 0x000fe20000400000 */
[C---:B-----5:R-:W-:Y:S01]  /*132b0*/  IMAD.U32 R69, R247.reuse, 0x10000, RZ ;  /* 0x00010000f7457824 */ /* 0x060fe200078e00ff */
[----:B------:R-:W-:Y:S02]  /*132c0*/  PRMT R64, R247, 0x7632, R64 ;  /* 0x00007632f7407816 */ /* 0x000fe40000000040 */
[----:B------:R-:W5:Y:S03]  /*132d0*/  LDL.LU R247, [R1+0x148] ;  /* 0x0001480001f77983 */ /* 0x000f660000300800 */
[----:B------:R-:W-:Y:S01]  /*132e0*/  IMAD.U32 R71, R64, 0x10000, RZ ;  /* 0x0001000040477824 */ /* 0x000fe200078e00ff */
[C---:B--2---:R-:W-:Y:S01]  /*132f0*/  PRMT R2, R246.reuse, 0x7632, R2 ;  /* 0x00007632f6027816 */ /* 0x044fe20000000002 */
[----:B------:R-:W-:Y:S02]  /*13300*/  IMAD.U32 R51, R246, 0x10000, RZ ;  /* 0x00010000f6337824 */ /* 0x000fe400078e00ff */
[----:B------:R-:W2:Y:S02]  /*13310*/  LDL.LU R246, [R1+0x1e4] ;  /* 0x0001e40001f67983 */ /* 0x000ea40000300800 */
[----:B------:R-:W-:Y:S01]  /*13320*/  IMAD.U32 R2, R2, 0x10000, RZ ;  /* 0x0001000002027824 */ /* 0x000fe200078e00ff */
[----:B------:R-:W-:-:S03]  /*13330*/  FFMA R134, R134, R68, R51 ;  /* 0x0000004486867223 */ /* 0x000fc60000000033 */
[----:B------:R-:W-:Y:S01]  /*13340*/  FFMA R135, R135, R70, R2 ;  /* 0x0000004687877223 */ /* 0x000fe20000000002 */
[C---:B---3--:R-:W-:Y:S01]  /*13350*/  PRMT R3, R249.reuse, 0x7632, R3 ;  /* 0x00007632f9037816 */ /* 0x048fe20000000003 */
[----:B------:R-:W-:Y:S02]  /*13360*/  IMAD.U32 R65, R249, 0x10000, RZ ;  /* 0x00010000f9417824 */ /* 0x000fe400078e00ff */
[----:B------:R-:W3:Y:S02]  /*13370*/  LDL.LU R249, [R1+0x68] ;  /* 0x0000680001f97983 */ /* 0x000ee40000300800 */
[----:B------:R-:W-:-:S04]  /*13380*/  IMAD.U32 R64, R3, 0x10000, RZ ;  /* 0x0001000003407824 */ /* 0x000fc800078e00ff */
[----:B------:R-:W-:Y:S01]  /*13390*/  FFMA R125, R125, R71, R64 ;  /* 0x000000477d7d7223 */ /* 0x000fe20000000040 */
[C---:B----4-:R-:W-:Y:S01]  /*133a0*/  PRMT R3, R248.reuse, 0x7632, R3 ;  /* 0x00007632f8037816 */ /* 0x050fe20000000003 */
[----:B------:R-:W-:Y:S02]  /*133b0*/  IMAD.U32 R51, R248, 0x10000, RZ ;  /* 0x00010000f8337824 */ /* 0x000fe400078e00ff */
[----:B------:R-:W4:Y:S02]  /*133c0*/  LDL.LU R248, [R1+0x1e0] ;  /* 0x0001e00001f87983 */ /* 0x000f240000300800 */
[----:B------:R-:W-:Y:S01]  /*133d0*/  IMAD.U32 R64, R3, 0x10000, RZ ;  /* 0x0001000003407824 */ /* 0x000fe200078e00ff */
[C---:B------:R-:W-:Y:S01]  /*133e0*/  PRMT R2, R251.reuse, 0x7632, R2 ;  /* 0x00007632fb027816 */ /* 0x040fe20000000002 */
[----:B------:R-:W-:Y:S02]  /*133f0*/  IMAD.U32 R3, R251, 0x10000, RZ ;  /* 0x00010000fb037824 */ /* 0x000fe400078e00ff */
[----:B------:R-:W4:Y:S01]  /*13400*/  LDL.LU R251, [R1+0x64] ;  /* 0x0000640001fb7983 */ /* 0x000f220000300800 */
[----:B------:R-:W-:-:S02]  /*13410*/  I2FP.F32.S32 R131, R131 ;  /* 0x0000008300837245 */ /* 0x000fc40000201400 */
[----:B------:R-:W-:Y:S01]  /*13420*/  I2FP.F32.S32 R130, R130 ;  /* 0x0000008200827245 */ /* 0x000fe20000201400 */
[----:B------:R-:W-:Y:S02]  /*13430*/  IMAD.U32 R2, R2, 0x10000, RZ ;  /* 0x0001000002027824 */ /* 0x000fe400078e00ff */
[----:B------:R-:W-:Y:S02]  /*13440*/  FMUL R127, R131, R127 ;  /* 0x0000007f837f7220 */ /* 0x000fe40000400000 */
[----:B------:R-:W-:Y:S02]  /*13450*/  FMUL R126, R130, R126 ;  /* 0x0000007e827e7220 */ /* 0x000fe40000400000 */
[--C-:B------:R-:W-:Y:S01]  /*13460*/  FFMA R127, R127, R64, R2.reuse ;  /* 0x000000407f7f7223 */ /* 0x100fe20000000002 */
[----:B------:R-:W-:Y:S01]  /*13470*/  PRMT R2, R182, 0x7632, R2 ;  /* 0x00007632b6027816 */ /* 0x000fe20000000002 */
[--C-:B------:R-:W-:Y:S01]  /*13480*/  FFMA R126, R126, R51, R3.reuse ;  /* 0x000000337e7e7223 */ /* 0x100fe20000000003 */
[----:B------:R-:W-:-:S02]  /*13490*/  PRMT R3, R245, 0x7632, R3 ;  /* 0x00007632f5037816 */ /* 0x000fc40000000003 */
[----:B------:R-:W-:Y:S01]  /*134a0*/  I2FP.F32.S32 R128, R128 ;  /* 0x0000008000807245 */ /* 0x000fe20000201400 */
[----:B------:R-:W-:Y:S02]  /*134b0*/  IMAD.U32 R70, R2, 0x10000, RZ ;  /* 0x0001000002467824 */ /* 0x000fe400078e00ff */
[----:B------:R-:W-:Y:S02]  /*134c0*/  IMAD.U32 R71, R3, 0x10000, RZ ;  /* 0x0001000003477824 */ /* 0x000fe400078e00ff */
[----:B------:R-:W-:Y:S01]  /*134d0*/  FMUL R124, R128, R124 ;  /* 0x0000007c807c7220 */ /* 0x000fe20000400000 */
[----:B------:R1:W-:Y:S01]  /*134e0*/  STS.64 [R97+0x100], R72 ;  /* 0x0001004861007388 */ /* 0x0003e20000000a00 */
[----:B------:R-:W-:Y:S01]  /*134f0*/  IMAD.U32 R68, R182, 0x10000, RZ ;  /* 0x00010000b6447824 */ /* 0x000fe200078e00ff */
[----:B------:R-:W-:Y:S02]  /*13500*/  PRMT R2, R244, 0x7632, R2 ;  /* 0x00007632f4027816 */ /* 0x000fe40000000002 */
[----:B------:R1:W-:Y:S01]  /*13510*/  STS.64 [R96+0x2100], R74 ;  /* 0x0021004a60007388 */ /* 0x0003e20000000a00 */
[----:B------:R-:W-:Y:S01]  /*13520*/  FFMA R124, R124, R69, R65 ;  /* 0x000000457c7c7223 */ /* 0x000fe20000000041 */
[----:B------:R-:W-:-:S02]  /*13530*/  IMAD.U32 R51, R244, 0x10000, RZ ;  /* 0x00010000f4337824 */ /* 0x000fc400078e00ff */
[----:B------:R-:W-:Y:S01]  /*13540*/  IMAD.U32 R2, R2, 0x10000, RZ ;  /* 0x0001000002027824 */ /* 0x000fe200078e00ff */
[----:B------:R1:W-:Y:S01]  /*13550*/  STS.64 [R97+0x180], R76 ;  /* 0x0001804c61007388 */ /* 0x0003e20000000a00 */
[----:B------:R-:W-:Y:S01]  /*13560*/  IMAD.U32 R69, R245, 0x10000, RZ ;  /* 0x00010000f5457824 */ /* 0x000fe200078e00ff */
[----:B------:R-:W-:Y:S02]  /*13570*/  FFMA R112, R112, R68, R51 ;  /* 0x0000004470707223 */ /* 0x000fe40000000033 */
[----:B------:R1:W-:Y:S01]  /*13580*/  STS.64 [R96+0x2180], R78 ;  /* 0x0021804e60007388 */ /* 0x0003e20000000a00 */
[----:B------:R-:W-:-:S03]  /*13590*/  FFMA R113, R113, R70, R2 ;  /* 0x0000004671717223 */ /* 0x000fc60000000002 */
[----:B------:R1:W-:Y:S04]  /*135a0*/  STS.64 [R97+0x200], R136 ;  /* 0x0002008861007388 */ /* 0x0003e80000000a00 */
[----:B------:R1:W-:Y:S04]  /*135b0*/  STS.64 [R96+0x2200], R138 ;  /* 0x0022008a60007388 */ /* 0x0003e80000000a00 */
[----:B------:R1:W-:Y:S04]  /*135c0*/  STS.64 [R97+0x280], R132 ;  /* 0x0002808461007388 */ /* 0x0003e80000000a00 */
[----:B------:R1:W-:Y:S04]  /*135d0*/  STS.64 [R96+0x2280], R134 ;  /* 0x0022808660007388 */ /* 0x0003e80000000a00 */
[----:B------:R1:W-:Y:S04]  /*135e0*/  STS.64 [R97+0x300], R124 ;  /* 0x0003007c61007388 */ /* 0x0003e80000000a00 */
[----:B------:R1:W-:Y:S04]  /*135f0*/  STS.64 [R96+0x2300], R126 ;  /* 0x0023007e60007388 */ /* 0x0003e80000000a00 */
[----:B------:R1:W-:Y:S01]  /*13600*/  STS.64 [R97+0x380], R112 ;  /* 0x0003807061007388 */ /* 0x0003e20000000a00 */
[----:B------:R-:W-:-:S02]  /*13610*/  I2FP.F32.S32 R28, R28 ;  /* 0x0000001c001c7245 */ /* 0x000fc40000201400 */
[----:B------:R-:W-:Y:S02]  /*13620*/  I2FP.F32.S32 R29, R29 ;  /* 0x0000001d001d7245 */ /* 0x000fe40000201400 */
[----:B------:R-:W-:Y:S02]  /*13630*/  I2FP.F32.S32 R30, R30 ;  /* 0x0000001e001e7245 */ /* 0x000fe40000201400 */
[----:B------:R-:W-:Y:S02]  /*13640*/  I2FP.F32.S32 R31, R31 ;  /* 0x0000001f001f7245 */ /* 0x000fe40000201400 */
[----:B------:R-:W-:Y:S02]  /*13650*/  I2FP.F32.S32 R92, R92 ;  /* 0x0000005c005c7245 */ /* 0x000fe40000201400 */
[----:B------:R-:W-:Y:S02]  /*13660*/  I2FP.F32.S32 R93, R93 ;  /* 0x0000005d005d7245 */ /* 0x000fe40000201400 */
[----:B------:R-:W-:-:S02]  /*13670*/  I2FP.F32.S32 R94, R94 ;  /* 0x0000005e005e7245 */ /* 0x000fc40000201400 */
[----:B------:R-:W-:Y:S02]  /*13680*/  I2FP.F32.S32 R95, R95 ;  /* 0x0000005f005f7245 */ /* 0x000fe40000201400 */
[----:B------:R-:W-:Y:S02]  /*13690*/  I2FP.F32.S32 R156, R156 ;  /* 0x0000009c009c7245 */ /* 0x000fe40000201400 */
[----:B------:R-:W-:Y:S02]  /*136a0*/  I2FP.F32.S32 R157, R157 ;  /* 0x0000009d009d7245 */ /* 0x000fe40000201400 */
[----:B------:R-:W-:Y:S02]  /*136b0*/  I2FP.F32.S32 R158, R158 ;  /* 0x0000009e009e7245 */ /* 0x000fe40000201400 */
[----:B------:R-:W-:Y:S01]  /*136c0*/  I2FP.F32.S32 R159, R159 ;  /* 0x0000009f009f7245 */ /* 0x000fe20000201400 */
        /* <DEDUP_REMOVED lines=12> */
[C---:B-----5:R-:W-:Y:S01]  /*13790*/  PRMT R3, R247.reuse, 0x7632, R3 ;  /* 0x00007632f7037816 */ /* 0x060fe20000000003 */
[----:B------:R-:W-:-:S04]  /*137a0*/  IMAD.U32 R65, R247, 0x10000, RZ ;  /* 0x00010000f7417824 */ /* 0x000fc800078e00ff */
[----:B------:R-:W-:Y:S01]  /*137b0*/  IMAD.U32 R64, R3, 0x10000, RZ ;  /* 0x0001000003407824 */ /* 0x000fe200078e00ff */
[----:B------:R-:W-:-:S03]  /*137c0*/  FFMA R114, R114, R69, R65 ;  /* 0x0000004572727223 */ /* 0x000fc60000000041 */
[----:B------:R-:W-:-:S05]  /*137d0*/  FFMA R115, R115, R71, R64 ;  /* 0x0000004773737223 */ /* 0x000fca0000000040 */
[----:B------:R1:W-:Y:S01]  /*137e0*/  STS.64 [R96+0x2380], R114 ;  /* 0x0023807260007388 */ /* 0x0003e20000000a00 */
[C---:B--2---:R-:W-:Y:S01]  /*137f0*/  PRMT R64, R246.reuse, 0x7632, R64 ;  /* 0x00007632f6407816 */ /* 0x044fe20000000040 */
[----:B------:R-:W-:-:S04]  /*13800*/  IMAD.U32 R51, R246, 0x10000, RZ ;  /* 0x00010000f6337824 */ /* 0x000fc800078e00ff */
[----:B------:R-:W-:Y:S01]  /*13810*/  IMAD.U32 R64, R64, 0x10000, RZ ;  /* 0x0001000040407824 */ /* 0x000fe200078e00ff */
[C---:B---3--:R-:W-:Y:S01]  /*13820*/  PRMT R2, R249.reuse, 0x7632, R2 ;  /* 0x00007632f9027816 */ /* 0x048fe20000000002 */
[----:B------:R-:W-:-:S04]  /*13830*/  IMAD.U32 R3, R249, 0x10000, RZ ;  /* 0x00010000f9037824 */ /* 0x000fc800078e00ff */
[----:B------:R-:W-:Y:S01]  /*13840*/  IMAD.U32 R2, R2, 0x10000, RZ ;  /* 0x0001000002027824 */ /* 0x000fe200078e00ff */
[----:B------:R-:W-:-:S03]  /*13850*/  FFMA R184, R184, R51, R3 ;  /* 0x00000033b8b87223 */ /* 0x000fc60000000003 */
[----:B------:R-:W-:Y:S01]  /*13860*/  FFMA R185, R185, R64, R2 ;  /* 0x00000040b9b97223 */ /* 0x000fe20000000002 */
[C---:B----4-:R-:W-:Y:S01]  /*13870*/  PRMT R3, R248.reuse, 0x7632, R3 ;  /* 0x00007632f8037816 */ /* 0x050fe20000000003 */
[----:B------:R-:W-:-:S04]  /*13880*/  IMAD.U32 R51, R248, 0x10000, RZ ;  /* 0x00010000f8337824 */ /* 0x000fc800078e00ff */
[----:B------:R-:W-:Y:S01]  /*13890*/  IMAD.U32 R64, R3, 0x10000, RZ ;  /* 0x0001000003407824 */ /* 0x000fe200078e00ff */
[C---:B------:R-:W-:Y:S01]  /*138a0*/  PRMT R2, R251.reuse, 0x7632, R2 ;  /* 0x00007632fb027816 */ /* 0x040fe20000000002 */
[----:B------:R-:W-:-:S04]  /*138b0*/  IMAD.U32 R3, R251, 0x10000, RZ ;  /* 0x00010000fb037824 */ /* 0x000fc800078e00ff */
[----:B------:R-:W-:Y:S02]  /*138c0*/  IMAD.U32 R2, R2, 0x10000, RZ ;  /* 0x0001000002027824 */ /* 0x000fe400078e00ff */
[----:B-1----:R-:W2:Y:S04]  /*138d0*/  LDL.LU R251, [R1+0x254] ;  /* 0x0002540001fb7983 */ /* 0x002ea80000300800 */
[----:B------:R-:W3:Y:S04]  /*138e0*/  LDL.LU R247, [R1+0x250] ;  /* 0x0002500001f77983 */ /* 0x000ee80000300800 */
[----:B------:R-:W4:Y:S04]  /*138f0*/  LDL.LU R246, [R1+0x8c] ;  /* 0x00008c0001f67983 */ /* 0x000f280000300800 */
[----:B------:R-:W5:Y:S04]  /*13900*/  LDL.LU R249, [R1+0x74] ;  /* 0x0000740001f97983 */ /* 0x000f680000300800 */
[----:B------:R-:W5:Y:S01]  /*13910*/  LDL.LU R243, [R1+0x24c] ;  /* 0x00024c0001f37983 */ /* 0x000f620000300800 */
[----:B------:R-:W-:-:S03]  /*13920*/  FFMA R186, R186, R51, R3 ;  /* 0x00000033baba7223 */ /* 0x000fc60000000003 */
[----:B------:R-:W5:Y:S01]  /*13930*/  LDL.LU R248, [R1+0x88] ;  /* 0x0000880001f87983 */ /* 0x000f620000300800 */
[----:B------:R-:W-:-:S03]  /*13940*/  FFMA R187, R187, R64, R2 ;  /* 0x00000040bbbb7223 */ /* 0x000fc60000000002 */
[----:B------:R-:W-:Y:S06]  /*13950*/  BAR.SYNC.DEFER_BLOCKING 0x0 ;  /* 0x0000000000007b1d */ /* 0x000fec0000010000 */
        /* <DEDUP_REMOVED lines=9> */
[----:B------:R-:W-:Y:S01]  /*139f0*/  STS.64 [R97], R184 ;  /* 0x000000b861007388 */ /* 0x000fe20000000a00 */
[C---:B--2---:R-:W-:Y:S01]  /*13a00*/  IMAD.U32 R101, R251.reuse, 0x10000, RZ ;  /* 0x00010000fb657824 */ /* 0x044fe200078e00ff */
[----:B------:R-:W-:-:S02]  /*13a10*/  PRMT R3, R251, 0x7632, R3 ;  /* 0x00007632fb037816 */ /* 0x000fc40000000003 */
[----:B------:R-:W2:Y:S01]  /*13a20*/  LDL.LU R251, [R1+0x248] ;  /* 0x0002480001fb7983 */ /* 0x000ea20000300800 */
[C---:B---3--:R-:W-:Y:S01]  /*13a30*/  IMAD.U32 R182, R247.reuse, 0x10000, RZ ;  /* 0x00010000f7b67824 */ /* 0x048fe200078e00ff */
[----:B------:R-:W-:Y:S02]  /*13a40*/  PRMT R64, R247, 0x7632, R64 ;  /* 0x00007632f7407816 */ /* 0x000fe40000000040 */
[----:B------:R-:W3:Y:S01]  /*13a50*/  LDL.LU R244, [R1+0x244] ;  /* 0x0002440001f47983 */ /* 0x000ee20000300800 */
[C---:B----4-:R-:W-:Y:S01]  /*13a60*/  PRMT R2, R246.reuse, 0x7632, R2 ;  /* 0x00007632f6027816 */ /* 0x050fe20000000002 */
[----:B------:R-:W-:Y:S02]  /*13a70*/  IMAD.U32 R102, R3, 0x10000, RZ ;  /* 0x0001000003667824 */ /* 0x000fe400078e00ff */
[----:B------:R-:W4:Y:S01]  /*13a80*/  LDL.LU R247, [R1+0x70] ;  /* 0x0000700001f77983 */ /* 0x000f220000300800 */
[----:B------:R-:W-:Y:S01]  /*13a90*/  IMAD.U32 R51, R246, 0x10000, RZ ;  /* 0x00010000f6337824 */ /* 0x000fe200078e00ff */
[----:B-----5:R-:W-:-:S02]  /*13aa0*/  PRMT R3, R249, 0x7632, R3 ;  /* 0x00007632f9037816 */ /* 0x020fc40000000003 */
[----:B------:R-:W5:Y:S01]  /*13ab0*/  LDL.LU R246, [R1+0x84] ;  /* 0x0000840001f67983 */ /* 0x000f620000300800 */
[----:B------:R-:W-:Y:S02]  /*13ac0*/  IMAD.U32 R103, R64, 0x10000, RZ ;  /* 0x0001000040677824 */ /* 0x000fe400078e00ff */
[----:B------:R-:W-:Y:S02]  /*13ad0*/  IMAD.U32 R65, R249, 0x10000, RZ ;  /* 0x00010000f9417824 */ /* 0x000fe400078e00ff */
[----:B------:R-:W-:Y:S01]  /*13ae0*/  IMAD.U32 R64, R3, 0x10000, RZ ;  /* 0x0001000003407824 */ /* 0x000fe200078e00ff */
[----:B------:R-:W5:Y:S01]  /*13af0*/  LDL.LU R249, [R1+0x240] ;  /* 0x0002400001f97983 */ /* 0x000f620000300800 */
[----:B------:R-:W-:-:S03]  /*13b00*/  PRMT R3, R243, 0x7632, R3 ;  /* 0x00007632f3037816 */ /* 0x000fc60000000003 */
[----:B------:R-:W5:Y:S01]  /*13b10*/  LDL.LU R245, [R1+0x6c] ;  /* 0x00006c0001f57983 */ /* 0x000f620000300800 */
[----:B------:R-:W-:Y:S01]  /*13b20*/  FFMA R183, R183, R103, R64 ;  /* 0x00000067b7b77223 */ /* 0x000fe20000000040 */
[----:B------:R-:W-:Y:S01]  /*13b30*/  IMAD.U32 R2, R2, 0x10000, RZ ;  /* 0x0001000002027824 */ /* 0x000fe200078e00ff */
[----:B------:R-:W-:Y:S01]  /*13b40*/  FFMA R180, R180, R101, R51 ;  /* 0x00000065b4b47223 */ /* 0x000fe20000000033 */
[----:B------:R-:W-:Y:S02]  /*13b50*/  IMAD.U32 R64, R3, 0x10000, RZ ;  /* 0x0001000003407824 */ /* 0x000fe400078e00ff */
[----:B------:R-:W-:Y:S02]  /*13b60*/  IMAD.U32 R51, R243, 0x10000, RZ ;  /* 0x00010000f3337824 */ /* 0x000fe400078e00ff */
[C---:B------:R-:W-:Y:S01]  /*13b70*/  IMAD.U32 R3, R248.reuse, 0x10000, RZ ;  /* 0x00010000f8037824 */ /* 0x040fe200078e00ff */
[--C-:B------:R-:W-:Y:S01]  /*13b80*/  FFMA R181, R181, R102, R2.reuse ;  /* 0x00000066b5b57223 */ /* 0x100fe20000000002 */
[----:B------:R-:W-:-:S02]  /*13b90*/  PRMT R2, R248, 0x7632, R2 ;  /* 0x00007632f8027816 */ /* 0x000fc40000000002 */
[--C-:B------:R-:W-:Y:S01]  /*13ba0*/  FFMA R28, R28, R51, R3.reuse ;  /* 0x000000331c1c7223 */ /* 0x100fe20000000003 */
[----:B------:R-:W5:Y:S01]  /*13bb0*/  LDL.LU R248, [R1+0x23c] ;  /* 0x00023c0001f87983 */ /* 0x000f620000300800 */
[C---:B--2---:R-:W-:Y:S01]  /*13bc0*/  IMAD.U32 R101, R251.reuse, 0x10000, RZ ;  /* 0x00010000fb657824 */ /* 0x044fe200078e00ff */
[----:B------:R-:W-:Y:S02]  /*13bd0*/  PRMT R3, R251, 0x7632, R3 ;  /* 0x00007632fb037816 */ /* 0x000fe40000000003 */
[----:B------:R-:W2:Y:S01]  /*13be0*/  LDL.LU R251, [R1+0x238] ;  /* 0x0002380001fb7983 */ /* 0x000ea20000300800 */
[----:B------:R-:W-:Y:S02]  /*13bf0*/  IMAD.U32 R2, R2, 0x10000, RZ ;  /* 0x0001000002027824 */ /* 0x000fe400078e00ff */
[----:B------:R-:W-:Y:S02]  /*13c00*/  IMAD.U32 R103, R3, 0x10000, RZ ;  /* 0x0001000003677824 */ /* 0x000fe400078e00ff */
[--C-:B------:R-:W-:Y:S01]  /*13c10*/  FFMA R29, R29, R64, R2.reuse ;  /* 0x000000401d1d7223 */ /* 0x100fe20000000002 */
[----:B----4-:R-:W-:Y:S01]  /*13c20*/  PRMT R2, R247, 0x7632, R2 ;  /* 0x00007632f7027816 */ /* 0x010fe20000000002 */
[C---:B---3--:R-:W-:Y:S01]  /*13c30*/  IMAD.U32 R102, R244.reuse, 0x10000, RZ ;  /* 0x00010000f4667824 */ /* 0x048fe200078e00ff */
[----:B------:R-:W-:-:S02]  /*13c40*/  PRMT R64, R244, 0x7632, R64 ;  /* 0x00007632f4407816 */ /* 0x000fc40000000040 */
[----:B-----5:R-:W-:Y:S01]  /*13c50*/  PRMT R3, R246, 0x7632, R3 ;  /* 0x00007632f6037816 */ /* 0x020fe20000000003 */
[----:B------:R-:W3:Y:S01]  /*13c60*/  LDL.LU R244, [R1+0x80] ;  /* 0x0000800001f47983 */ /* 0x000ee20000300800 */
[----:B------:R-:W-:Y:S02]  /*13c70*/  IMAD.U32 R2, R2, 0x10000, RZ ;  /* 0x0001000002027824 */ /* 0x000fe400078e00ff */
[----:B------:R-:W-:Y:S02]  /*13c80*/  IMAD.U32 R107, R64, 0x10000, RZ ;  /* 0x00010000406b7824 */ /* 0x000fe400078e00ff */
[----:B------:R-:W-:Y:S01]  /*13c90*/  IMAD.U32 R64, R3, 0x10000, RZ ;  /* 0x0001000003407824 */ /* 0x000fe200078e00ff */
[----:B------:R-:W-:Y:S01]  /*13ca0*/  PRMT R3, R249, 0x7632, R3 ;  /* 0x00007632f9037816 */ /* 0x000fe20000000003 */
[----:B------:R-:W-:Y:S01]  /*13cb0*/  IMAD.U32 R51, R247, 0x10000, RZ ;  /* 0x00010000f7337824 */ /* 0x000fe200078e00ff */
[--C-:B------:R-:W-:Y:S01]  /*13cc0*/  FFMA R31, R31, R103, R2.reuse ;  /* 0x000000671f1f7223 */ /* 0x100fe20000000002 */
[----:B------:R-:W4:Y:S01]  /*13cd0*/  LDL.LU R247, [R1+0x60] ;  /* 0x0000600001f77983 */ /* 0x000f220000300800 */
[----:B------:R-:W-:Y:S01]  /*13ce0*/  PRMT R2, R245, 0x7632, R2 ;  /* 0x00007632f5027816 */ /* 0x000fe20000000002 */
[----:B------:R-:W-:Y:S01]  /*13cf0*/  FFMA R182, R242, R182, R65 ;  /* 0x000000b6f2b67223 */ /* 0x000fe20000000041 */
[----:B------:R-:W-:Y:S01]  /*13d00*/  IMAD.U32 R65, R246, 0x10000, RZ ;  /* 0x00010000f6417824 */ /* 0x000fe200078e00ff */
[----:B------:R-:W-:Y:S01]  /*13d10*/  FFMA R30, R30, R101, R51 ;  /* 0x000000651e1e7223 */ /* 0x000fe20000000033 */
[----:B------:R-:W-:Y:S01]  /*13d20*/  FFMA R93, R93, R107, R64 ;  /* 0x0000006b5d5d7223 */ /* 0x000fe20000000040 */
[----:B------:R-:W-:Y:S01]  /*13d30*/  IMAD.U32 R51, R249, 0x10000, RZ ;  /* 0x00010000f9337824 */ /* 0x000fe200078e00ff */
[----:B------:R-:W5:Y:S01]  /*13d40*/  LDL.LU R246, [R1+0x234] ;  /* 0x0002340001f67983 */ /* 0x000f620000300800 */
[----:B------:R-:W-:-:S02]  /*13d50*/  IMAD.U32 R64, R3, 0x10000, RZ ;  /* 0x0001000003407824 */ /* 0x000fc400078e00ff */
[----:B------:R-:W-:Y:S01]  /*13d60*/  IMAD.U32 R3, R245, 0x10000, RZ ;  /* 0x00010000f5037824 */ /* 0x000fe200078e00ff */
[----:B------:R-:W4:Y:S01]  /*13d70*/  LDL.LU R249, [R1+0x7c] ;  /* 0x00007c0001f97983 */ /* 0x000f220000300800 */
[----:B------:R-:W-:Y:S02]  /*13d80*/  IMAD.U32 R2, R2, 0x10000, RZ ;  /* 0x0001000002027824 */ /* 0x000fe400078e00ff */
[--C-:B------:R-:W-:Y:S01]  /*13d90*/  FFMA R94, R94, R51, R3.reuse ;  /* 0x000000335e5e7223 */ /* 0x100fe20000000003 */
[C---:B------:R-:W-:Y:S01]  /*13da0*/  IMAD.U32 R51, R248.reuse, 0x10000, RZ ;  /* 0x00010000f8337824 */ /* 0x040fe200078e00ff */
[----:B------:R-:W-:Y:S01]  /*13db0*/  FFMA R95, R95, R64, R2 ;  /* 0x000000405f5f7223 */ /* 0x000fe20000000002 */
[----:B------:R-:W-:Y:S02]  /*13dc0*/  PRMT R3, R248, 0x7632, R3 ;  /* 0x00007632f8037816 */ /* 0x000fe40000000003 */
[----:B------:R-:W5:Y:S01]  /*13dd0*/  LDL.LU R248, [R1+0x230] ;  /* 0x0002300001f87983 */ /* 0x000f620000300800 */
[C---:B--2---:R-:W-:Y:S01]  /*13de0*/  IMAD.U32 R64, R251.reuse, 0x10000, RZ ;  /* 0x00010000fb407824 */ /* 0x044fe200078e00ff */
[----:B------:R-:W-:-:S02]  /*13df0*/  PRMT R101, R251, 0x7632, R101 ;  /* 0x00007632fb657816 */ /* 0x000fc40000000065 */
[----:B------:R-:W2:Y:S04]  /*13e00*/  LDL.LU R251, [R1+0x22c] ;  /* 0x00022c0001fb7983 */ /* 0x000ea80000300800 */
[----:B------:R-:W2:Y:S04]  /*13e10*/  LDL.LU R243, [R1+0x5c] ;  /* 0x00005c0001f37983 */ /* 0x000ea80000300800 */
[----:B------:R-:W-:Y:S01]  /*13e20*/  STS.64 [R96+0x2000], R186 ;  /* 0x002000ba60007388 */ /* 0x000fe20000000a00 */
[----:B---3--:R-:W-:-:S03]  /*13e30*/  PRMT R2, R244, 0x7632, R2 ;  /* 0x00007632f4027816 */ /* 0x008fc60000000002 */
[----:B------:R-:W-:Y:S04]  /*13e40*/  STS.64 [R97+0x80], R180 ;  /* 0x000080b461007388 */ /* 0x000fe80000000a00 */
[----:B------:R-:W3:Y:S04]  /*13e50*/  LDL.LU R245, [R1+0x78] ;  /* 0x0000780001f57983 */ /* 0x000ee80000300800 */
[----:B------:R-:W-:Y:S04]  /*13e60*/  STS.64 [R96+0x2080], R182 ;  /* 0x002080b660007388 */ /* 0x000fe80000000a00 */
[----:B------:R1:W-:Y:S01]  /*13e70*/  STS.64 [R97+0x100], R28 ;  /* 0x0001001c61007388 */ /* 0x0003e20000000a00 */
[----:B------:R-:W-:Y:S01]  /*13e80*/  FFMA R92, R92, R102, R65 ;  /* 0x000000665c5c7223 */ /* 0x000fe20000000041 */
[----:B------:R-:W-:-:S02]  /*13e90*/  IMAD.U32 R65, R3, 0x10000, RZ ;  /* 0x0001000003417824 */ /* 0x000fc400078e00ff */
[----:B------:R5:W-:Y:S01]  /*13ea0*/  STS.64 [R96+0x2100], R30 ;  /* 0x0021001e60007388 */ /* 0x000be20000000a00 */
[C---:B----4-:R-:W-:Y:S01]  /*13eb0*/  PRMT R3, R247.reuse, 0x7632, R3 ;  /* 0x00007632f7037816 */ /* 0x050fe20000000003 */
[----:B-1----:R-:W-:Y:S02]  /*13ec0*/  IMAD.U32 R29, R244, 0x10000, RZ ;  /* 0x00010000f41d7824 */ /* 0x002fe400078e00ff */
[----:B------:R-:W4:Y:S01]  /*13ed0*/  LDL.LU R244, [R1+0x228] ;  /* 0x0002280001f47983 */ /* 0x000f220000300800 */
[----:B-----5:R-:W-:Y:S02]  /*13ee0*/  IMAD.U32 R31, R2, 0x10000, RZ ;  /* 0x00010000021f7824 */ /* 0x020fe400078e00ff */
[----:B------:R-:W-:Y:S01]  /*13ef0*/  IMAD.U32 R2, R247, 0x10000, RZ ;  /* 0x00010000f7027824 */ /* 0x000fe200078e00ff */
[----:B------:R-:W-:Y:S01]  /*13f00*/  FFMA R30, R50, R51, R29 ;  /* 0x00000033321e7223 */ /* 0x000fe2000000001d */
[----:B------:R-:W5:Y:S01]  /*13f10*/  LDL.LU R247, [R1+0x58] ;  /* 0x0000580001f77983 */ /* 0x000f620000300800 */
[----:B------:R-:W-:Y:S01]  /*13f20*/  IMAD.U32 R101, R101, 0x10000, RZ ;  /* 0x0001000065657824 */ /* 0x000fe200078e00ff */
[--C-:B------:R-:W-:Y:S01]  /*13f30*/  FFMA R50, R67, R64, R2.reuse ;  /* 0x0000004043327223 */ /* 0x100fe20000000002 */
[----:B------:R-:W-:Y:S01]  /*13f40*/  IMAD.U32 R3, R3, 0x10000, RZ ;  /* 0x0001000003037824 */ /* 0x000fe200078e00ff */
[----:B------:R-:W-:Y:S01]  /*13f50*/  PRMT R2, R249, 0x7632, R2 ;  /* 0x00007632f9027816 */ /* 0x000fe20000000002 */
[C---:B------:R-:W-:Y:S01]  /*13f60*/  IMAD.U32 R64, R246.reuse, 0x10000, RZ ;  /* 0x00010000f6407824 */ /* 0x040fe200078e00ff */
[----:B------:R-:W-:-:S02]  /*13f70*/  PRMT R28, R246, 0x7632, R28 ;  /* 0x00007632f61c7816 */ /* 0x000fc4000000001c */
[----:B------:R-:W5:Y:S01]  /*13f80*/  LDL.LU R246, [R1+0x224] ;  /* 0x0002240001f67983 */ /* 0x000f620000300800 */
[----:B------:R-:W-:Y:S01]  /*13f90*/  FFMA R51, R100, R101, R3 ;  /* 0x0000006564337223 */ /* 0x000fe20000000003 */
[----:B------:R-:W-:Y:S01]  /*13fa0*/  FFMA R31, R66, R65, R31 ;  /* 0x00000041421f7223 */ /* 0x000fe2000000001f */
[----:B------:R-:W-:Y:S01]  /*13fb0*/  IMAD.U32 R3, R249, 0x10000, RZ ;  /* 0x00010000f9037824 */ /* 0x000fe200078e00ff */
[----:B------:R1:W-:Y:S01]  /*13fc0*/  STS.64 [R97+0x180], R92 ;  /* 0x0001805c61007388 */ /* 0x0003e20000000a00 */
[----:B------:R-:W-:Y:S01]  /*13fd0*/  IMAD.U32 R29, R2, 0x10000, RZ ;  /* 0x00010000021d7824 */ /* 0x000fe200078e00ff */
[C---:B------:R-:W-:Y:S01]  /*13fe0*/  PRMT R2, R248.reuse, 0x7632, R2 ;  /* 0x00007632f8027816 */ /* 0x040fe20000000002 */
[----:B------:R-:W-:Y:S01]  /*13ff0*/  IMAD.U32 R66, R248, 0x10000, RZ ;  /* 0x00010000f8427824 */ /* 0x000fe200078e00ff */
[----:B------:R-:W5:Y:S04]  /*14000*/  LDL.LU R249, [R1+0x220] ;  /* 0x0002200001f97983 */ /* 0x000f680000300800 */
[----:B------:R-:W5:Y:S01]  /*14010*/  LDL.LU R248, [R1+0x54] ;  /* 0x0000540001f87983 */ /* 0x000f620000300800 */
[C---:B--2---:R-:W-:Y:S01]  /*14020*/  IMAD.U32 R67, R251.reuse, 0x10000, RZ ;  /* 0x00010000fb437824 */ /* 0x044fe200078e00ff */
[----:B-1----:R-:W-:-:S02]  /*14030*/  PRMT R93, R251, 0x7632, R93 ;  /* 0x00007632fb5d7816 */ /* 0x002fc4000000005d */
[----:B------:R-:W2:Y:S01]  /*14040*/  LDL.LU R251, [R1+0x50] ;  /* 0x0000500001fb7983 */ /* 0x000ea20000300800 */
[----:B------:R-:W-:Y:S01]  /*14050*/  FFMA R64, R0, R64, R3 ;  /* 0x0000004000407223 */ /* 0x000fe20000000003 */
[----:B------:R-:W-:Y:S01]  /*14060*/  PRMT R0, R243, 0x7632, R0 ;  /* 0x00007632f3007816 */ /* 0x000fe20000000000 */
[----:B------:R-:W-:Y:S02]  /*14070*/  IMAD.U32 R28, R28, 0x10000, RZ ;  /* 0x000100001c1c7824 */ /* 0x000fe400078e00ff */
[----:B------:R-:W-:Y:S02]  /*14080*/  IMAD.U32 R92, R2, 0x10000, RZ ;  /* 0x00010000025c7824 */ /* 0x000fe400078e00ff */
[----:B------:R-:W-:Y:S01]  /*14090*/  IMAD.U32 R3, R0, 0x10000, RZ ;  /* 0x0001000000037824 */ /* 0x000fe200078e00ff */
[----:B------:R-:W-:Y:S01]  /*140a0*/  STS.64 [R96+0x2180], R94 ;  /* 0x0021805e60007388 */ /* 0x000fe20000000a00 */
[----:B------:R-:W-:Y:S01]  /*140b0*/  FFMA R65, R104, R28, R29 ;  /* 0x0000001c68417223 */ /* 0x000fe2000000001d */
[----:B---3--:R-:W-:-:S02]  /*140c0*/  PRMT R2, R245, 0x7632, R2 ;  /* 0x00007632f5027816 */ /* 0x008fc40000000002 */
[----:B------:R1:W-:Y:S01]  /*140d0*/  STS.64 [R97+0x200], R30 ;  /* 0x0002001e61007388 */ /* 0x0003e20000000a00 */
[----:B------:R-:W-:Y:S02]  /*140e0*/  IMAD.U32 R28, R243, 0x10000, RZ ;  /* 0x00010000f31c7824 */ /* 0x000fe400078e00ff */
[----:B------:R-:W-:Y:S02]  /*140f0*/  IMAD.U32 R93, R93, 0x10000, RZ ;  /* 0x000100005d5d7824 */ /* 0x000fe400078e00ff */
[----:B------:R-:W-:Y:S01]  /*14100*/  IMAD.U32 R2, R2, 0x10000, RZ ;  /* 0x0001000002027824 */ /* 0x000fe200078e00ff */
[--C-:B-1----:R-:W-:Y:S01]  /*14110*/  FFMA R31, R106, R92, R3.reuse ;  /* 0x0000005c6a1f7223 */ /* 0x102fe20000000003 */
[----:B------:R-:W-:Y:S02]  /*14120*/  FFMA R30, R105, R66, R28 ;  /* 0x00000042691e7223 */ /* 0x000fe4000000001c */
[----:B------:R-:W-:Y:S01]  /*14130*/  FFMA R141, R141, R93, R2 ;  /* 0x0000005d8d8d7223 */ /* 0x000fe20000000002 */
[C---:B----4-:R-:W-:Y:S01]  /*14140*/  PRMT R3, R244.reuse, 0x7632, R3 ;  /* 0x00007632f4037816 */ /* 0x050fe20000000003 */
[----:B------:R-:W-:-:S04]  /*14150*/  IMAD.U32 R2, R244, 0x10000, RZ ;  /* 0x00010000f4027824 */ /* 0x000fc800078e00ff */
[----:B------:R-:W-:Y:S01]  /*14160*/  IMAD.U32 R28, R3, 0x10000, RZ ;  /* 0x00010000031c7824 */ /* 0x000fe200078e00ff */
[C---:B-----5:R-:W-:Y:S01]  /*14170*/  PRMT R0, R247.reuse, 0x7632, R0 ;  /* 0x00007632f7007816 */ /* 0x060fe20000000000 */
[----:B------:R-:W-:Y:S02]  /*14180*/  IMAD.U32 R3, R247, 0x10000, RZ ;  /* 0x00010000f7037824 */ /* 0x000fe400078e00ff */
[----:B------:R-:W-:Y:S02]  /*14190*/  IMAD.U32 R29, R245, 0x10000, RZ ;  /* 0x00010000f51d7824 */ /* 0x000fe400078e00ff */
[----:B------:R-:W-:Y:S01]  /*141a0*/  FFMA R142, R142, R2, R3 ;  /* 0x000000028e8e7223 */ /* 0x000fe20000000003 */
[----:B------:R-:W-:Y:S01]  /*141b0*/  IMAD.U32 R0, R0, 0x10000, RZ ;  /* 0x0001000000007824 */ /* 0x000fe200078e00ff */
[----:B------:R-:W-:Y:S01]  /*141c0*/  PRMT R2, R246, 0x7632, R2 ;  /* 0x00007632f6027816 */ /* 0x000fe20000000002 */
[----:B------:R1:W-:Y:S01]  /*141d0*/  STS.64 [R96+0x2200], R50 ;  /* 0x0022003260007388 */ /* 0x0003e20000000a00 */
[----:B------:R-:W-:Y:S01]  /*141e0*/  FFMA R140, R140, R67, R29 ;  /* 0x000000438c8c7223 */ /* 0x000fe2000000001d */
[----:B------:R-:W-:-:S02]  /*141f0*/  FFMA R143, R143, R28, R0 ;  /* 0x0000001c8f8f7223 */ /* 0x000fc40000000000 */
[----:B------:R-:W-:Y:S01]  /*14200*/  STS.64 [R97+0x280], R64 ;  /* 0x0002804061007388 */ /* 0x000fe20000000a00 */
[----:B------:R-:W-:Y:S02]  /*14210*/  PRMT R29, R249, 0x7632, R29 ;  /* 0x00007632f91d7816 */ /* 0x000fe4000000001d */
[----:B------:R-:W-:Y:S01]  /*14220*/  PRMT R0, R248, 0x7632, R0 ;  /* 0x00007632f8007816 */ /* 0x000fe20000000000 */
[----:B-1----:R-:W-:Y:S01]  /*14230*/  IMAD.U32 R51, R2, 0x10000, RZ ;  /* 0x0001000002337824 */ /* 0x002fe200078e00ff */
[----:B------:R1:W-:Y:S01]  /*14240*/  STS.64 [R96+0x2280], R30 ;  /* 0x0022801e60007388 */ /* 0x0003e20000000a00 */
[----:B------:R-:W-:Y:S02]  /*14250*/  IMAD.U32 R28, R246, 0x10000, RZ ;  /* 0x00010000f61c7824 */ /* 0x000fe400078e00ff */
[----:B------:R-:W-:Y:S02]  /*14260*/  IMAD.U32 R3, R248, 0x10000, RZ ;  /* 0x00010000f8037824 */ /* 0x000fe400078e00ff */
[----:B------:R-:W-:-:S02]  /*14270*/  IMAD.U32 R0, R0, 0x10000, RZ ;  /* 0x0001000000007824 */ /* 0x000fc400078e00ff */
[----:B------:R-:W-:Y:S01]  /*14280*/  IMAD.U32 R50, R249, 0x10000, RZ ;  /* 0x00010000f9327824 */ /* 0x000fe200078e00ff */
[----:B------:R-:W-:Y:S01]  /*14290*/  FFMA R156, R156, R28, R3 ;  /* 0x0000001c9c9c7223 */ /* 0x000fe20000000003 */
[----:B-1----:R-:W-:Y:S01]  /*142a0*/  IMAD.U32 R30, R29, 0x10000, RZ ;  /* 0x000100001d1e7824 */ /* 0x002fe200078e00ff */
[----:B------:R-:W-:Y:S01]  /*142b0*/  FFMA R157, R157, R51, R0 ;  /* 0x000000339d9d7223 */ /* 0x000fe20000000000 */
[----:B------:R-:W-:Y:S04]  /*142c0*/  STS.64 [R97+0x300], R140 ;  /* 0x0003008c61007388 */ /* 0x000fe80000000a00 */
[----:B------:R-:W-:Y:S04]  /*142d0*/  STS.64 [R96+0x2300], R142 ;  /* 0x0023008e60007388 */ /* 0x000fe80000000a00 */
[----:B------:R-:W-:Y:S01]  /*142e0*/  STS.64 [R97+0x380], R156 ;  /* 0x0003809c61007388 */ /* 0x000fe20000000a00 */
[C---:B------:R-:W-:Y:S01]  /*142f0*/  ISETP.LT.AND P1, PT, R252.reuse, 0x1010, !P0 ;  /* 0x00001010fc00780c */ /* 0x040fe20004721270 */
[----:B------:R-:W-:-:S02]  /*14300*/  IMAD R3, R252, 0x3000, R250 ;  /* 0x00003000fc037824 */ /* 0x000fc400078e02fa */
[----:B------:R-:W-:-:S03]  /*14310*/  IMAD.MOV.U32 R0, RZ, RZ, 0x4 ;  /* 0x00000004ff007424 */ /* 0x000fc600078e00ff */
[C---:B------:R-:W-:Y:S01]  /*14320*/  IADD3 R31, R3.reuse, 0xc000, RZ ;  /* 0x0000c000031f7810 */ /* 0x040fe20007ffe0ff */
[----:B------:R-:W-:Y:S01]  /*14330*/  ULDC.64 UR4, c[0x0][0x118] ;  /* 0x0000460000047ab9 */ /* 0x000fe20000000a00 */
[C---:B------:R-:W-:Y:S02]  /*14340*/  IADD3 R51, R3.reuse, 0x18000, RZ ;  /* 0x0001800003337810 */ /* 0x040fe40007ffe0ff */
[----:B------:R-:W-:-:S05]  /*14350*/  IADD3 R65, R3, 0x24000, RZ ;  /* 0x0002400003417810 */ /* 0x000fca0007ffe0ff */
[----:B------:R-:W-:Y:S01]  /*14360*/  IMAD.WIDE R64, R65, R0, c[0x0][0x190] ;  /* 0x0000640041407625 */ /* 0x000fe200078e0200 */
[----:B--2---:R-:W-:-:S03]  /*14370*/  PRMT R2, R251, 0x7632, R2 ;  /* 0x00007632fb027816 */ /* 0x004fc60000000002 */
[----:B------:R-:W-:Y:S02]  /*14380*/  IMAD.U32 R29, R251, 0x10000, RZ ;  /* 0x00010000fb1d7824 */ /* 0x000fe400078e00ff */
[----:B------:R-:W-:Y:S02]  /*14390*/  IMAD.U32 R2, R2, 0x10000, RZ ;  /* 0x0001000002027824 */ /* 0x000fe400078e00ff */
[----:B------:R-:W-:Y:S02]  /*143a0*/  FFMA R158, R158, R50, R29 ;  /* 0x000000329e9e7223 */ /* 0x000fe4000000001d */
[----:B------:R-:W-:-:S05]  /*143b0*/  FFMA R159, R159, R30, R2 ;  /* 0x0000001e9f9f7223 */ /* 0x000fca0000000002 */
[----:B------:R-:W-:Y:S01]  /*143c0*/  STS.64 [R96+0x2380], R158 ;  /* 0x0023809e60007388 */ /* 0x000fe20000000a00 */
[----:B------:R-:W-:-:S03]  /*143d0*/  IMAD.WIDE R28, R3, R0, c[0x0][0x190] ;  /* 0x00006400031c7625 */ /* 0x000fc600078e0200 */
[----:B------:R-:W-:Y:S01]  /*143e0*/  BAR.SYNC.DEFER_BLOCKING 0x0 ;  /* 0x0000000000007b1d */ /* 0x000fe20000010000 */
[----:B------:R-:W-:Y:S01]  /*143f0*/  LOP3.LUT R2, R252, 0x18, RZ, 0xfc, !PT ;  /* 0x00000018fc027812 */ /* 0x000fe200078efcff */
[----:B------:R-:W-:-:S04]  /*14400*/  IMAD.WIDE R30, R31, R0, c[0x0][0x190] ;  /* 0x000064001f1e7625 */ /* 0x000fc800078e0200 */
[----:B------:R-:W-:Y:S01]  /*14410*/  IMAD.WIDE R50, R51, R0, c[0x0][0x190] ;  /* 0x0000640033327625 */ /* 0x000fe200078e0200 */
[----:B------:R1:W-:Y:S01]  /*14420*/  @P1 STG.E.128 [R28.64], R36 ;  /* 0x000000241c001986 */ /* 0x0003e2000c101d04 */
[----:B------:R-:W-:Y:S02]  /*14430*/  ISETP.LT.AND P1, PT, R2, 0x1010, !P0 ;  /* 0x000010100200780c */ /* 0x000fe40004721270 */
[----:B------:R-:W-:Y:S01]  /*14440*/  LOP3.LUT R2, R252, 0x1c, RZ, 0xfc, !PT ;  /* 0x0000001cfc027812 */ /* 0x000fe200078efcff */
[----:B------:R2:W-:Y:S03]  /*14450*/  @P6 STG.E.128 [R30.64], R32 ;  /* 0x000000201e006986 */ /* 0x0005e6000c101d04 */
[----:B------:R-:W-:Y:S02]  /*14460*/  ISETP.LT.AND P6, PT, R2, 0x1010, !P0 ;  /* 0x000010100200780c */ /* 0x000fe400047c1270 */
[----:B------:R-:W-:Y:S01]  /*14470*/  LOP3.LUT R2, R252, 0x20, RZ, 0xfc, !PT ;  /* 0x00000020fc027812 */ /* 0x000fe200078efcff */
[----:B------:R3:W-:Y:S03]  /*14480*/  @P5 STG.E.128 [R50.64], R24 ;  /* 0x0000001832005986 */ /* 0x0007e6000c101d04 */
[----:B------:R-:W-:-:S02]  /*14490*/  ISETP.LT.AND P5, PT, R2, 0x1010, !P0 ;  /* 0x000010100200780c */ /* 0x000fc400047a1270 */
[----:B------:R-:W-:Y:S02]  /*144a0*/  LOP3.LUT R2, R252, 0x24, RZ, 0xfc, !PT ;  /* 0x00000024fc027812 */ /* 0x000fe400078efcff */
[C---:B-1----:R-:W-:Y:S01]  /*144b0*/  IADD3 R29, R3.reuse, 0x30000, RZ ;  /* 0x00030000031d7810 */ /* 0x042fe20007ffe0ff */
[----:B------:R1:W-:Y:S01]  /*144c0*/  @P4 STG.E.128 [R64.64], R20 ;  /* 0x0000001440004986 */ /* 0x0003e2000c101d04 */
[----:B------:R-:W-:Y:S02]  /*144d0*/  IADD3 R37, R3, 0x3c000, RZ ;  /* 0x0003c00003257810 */ /* 0x000fe40007ffe0ff */
[----:B------:R-:W-:Y:S01]  /*144e0*/  ISETP.LT.AND P4, PT, R2, 0x1010, !P0 ;  /* 0x000010100200780c */ /* 0x000fe20004781270 */
[-C--:B------:R-:W-:Y:S01]  /*144f0*/  IMAD.WIDE R28, R29, R0.reuse, c[0x0][0x190] ;  /* 0x000064001d1c7625 */ /* 0x080fe200078e0200 */
[----:B------:R-:W-:Y:S02]  /*14500*/  LOP3.LUT R2, R252, 0x28, RZ, 0xfc, !PT ;  /* 0x00000028fc027812 */ /* 0x000fe400078efcff */
[----:B--2---:R-:W-:Y:S01]  /*14510*/  IADD3 R33, R3, 0x48000, RZ ;  /* 0x0004800003217810 */ /* 0x004fe20007ffe0ff */
[----:B------:R-:W-:Y:S01]  /*14520*/  IMAD.WIDE R30, R37, R0, c[0x0][0x190] ;  /* 0x00006400251e7625 */ /* 0x000fe200078e0200 */
[----:B------:R2:W-:Y:S01]  /*14530*/  @P3 STG.E.128 [R28.64], R16 ;  /* 0x000000101c003986 */ /* 0x0005e2000c101d04 */
[----:B------:R-:W-:-:S02]  /*14540*/  ISETP.LT.AND P3, PT, R2, 0x1010, !P0 ;  /* 0x000010100200780c */ /* 0x000fc40004761270 */
[----:B------:R-:W-:Y:S01]  /*14550*/  LOP3.LUT R2, R252, 0x2c, RZ, 0xfc, !PT ;  /* 0x0000002cfc027812 */ /* 0x000fe200078efcff */
[-C--:B---3--:R-:W-:Y:S01]  /*14560*/  IMAD.WIDE R24, R33, R0.reuse, c[0x0][0x190] ;  /* 0x0000640021187625 */ /* 0x088fe200078e0200 */
[----:B------:R3:W-:Y:S02]  /*14570*/  @P2 STG.E.128 [R30.64], R12 ;  /* 0x0000000c1e002986 */ /* 0x0007e4000c101d04 */
[----:B------:R-:W-:Y:S02]  /*14580*/  ISETP.LT.AND P2, PT, R2, 0x1010, !P0 ;  /* 0x000010100200780c */ /* 0x000fe40004741270 */
[C---:B-1----:R-:W-:Y:S01]  /*14590*/  IADD3 R21, R3.reuse, 0x54000, RZ ;  /* 0x0005400003157810 */ /* 0x042fe20007ffe0ff */
[----:B------:R-:W-:Y:S01]  /*145a0*/  LDS.128 R28, [R149+0x2000] ;  /* 0x00200000951c7984 */ /* 0x000fe20000000c00 */
[----:B------:R-:W-:Y:S02]  /*145b0*/  LOP3.LUT R2, R252, 0x30, RZ, 0xfc, !PT ;  /* 0x00000030fc027812 */ /* 0x000fe400078efcff */
[----:B------:R-:W-:Y:S01]  /*145c0*/  IADD3 R23, R3, 0x60000, RZ ;  /* 0x0006000003177810 */ /* 0x000fe20007ffe0ff */
[----:B------:R1:W-:Y:S01]  /*145d0*/  @P1 STG.E.128 [R24.64], R8 ;  /* 0x0000000818001986 */ /* 0x0003e2000c101d04 */
[----:B------:R-:W-:Y:S01]  /*145e0*/  IMAD.WIDE R20, R21, R0, c[0x0][0x190] ;  /* 0x0000640015147625 */ /* 0x000fe200078e0200 */
[----:B------:R-:W-:-:S02]  /*145f0*/  ISETP.LT.AND P1, PT, R2, 0x1010, !P0 ;  /* 0x000010100200780c */ /* 0x000fc40004721270 */
[----:B------:R-:W-:Y:S01]  /*14600*/  LOP3.LUT R2, R252, 0x34, RZ, 0xfc, !PT ;  /* 0x00000034fc027812 */ /* 0x000fe200078efcff */
[-C--:B--2---:R-:W-:Y:S01]  /*14610*/  IMAD.WIDE R16, R23, R0.reuse, c[0x0][0x190] ;  /* 0x0000640017107625 */ /* 0x084fe200078e0200 */
[----:B------:R-:W-:Y:S01]  /*14620*/  IADD3 R19, R3, 0x6c000, RZ ;  /* 0x0006c00003137810 */ /* 0x000fe20007ffe0ff */
[----:B------:R2:W-:Y:S01]  /*14630*/  @P6 STG.E.128 [R20.64], R4 ;  /* 0x0000000414006986 */ /* 0x0005e2000c101d04 */
[----:B------:R-:W-:Y:S02]  /*14640*/  ISETP.LT.AND P6, PT, R2, 0x1010, !P0 ;  /* 0x000010100200780c */ /* 0x000fe400047c1270 */
[----:B------:R-:W-:Y:S01]  /*14650*/  LOP3.LUT R2, R252, 0x38, RZ, 0xfc, !PT ;  /* 0x00000038fc027812 */ /* 0x000fe200078efcff */
[----:B---3--:R-:W-:Y:S01]  /*14660*/  IMAD.WIDE R12, R19, R0, c[0x0][0x190] ;  /* 0x00006400130c7625 */ /* 0x008fe200078e0200 */
[----:B------:R-:W-:Y:S02]  /*14670*/  @P5 STG.E.128 [R16.64], R88 ;  /* 0x0000005810005986 */ /* 0x000fe4000c101d04 */
[----:B------:R-:W-:-:S02]  /*14680*/  ISETP.LT.AND P5, PT, R2, 0x1010, !P0 ;  /* 0x000010100200780c */ /* 0x000fc400047a1270 */
[----:B------:R-:W-:Y:S01]  /*14690*/  LOP3.LUT R2, R252, 0x3c, RZ, 0xfc, !PT ;  /* 0x0000003cfc027812 */ /* 0x000fe200078efcff */
[----:B------:R-:W-:Y:S01]  /*146a0*/  LDS.128 R32, [R99+0x3000] ;  /* 0x0030000063207984 */ /* 0x000fe20000000c00 */
[C---:B-1----:R-:W-:Y:S02]  /*146b0*/  IADD3 R9, R3.reuse, 0x78000, RZ ;  /* 0x0007800003097810 */ /* 0x042fe40007ffe0ff */
[----:B------:R-:W-:Y:S01]  /*146c0*/  IADD3 R11, R3, 0x84000, RZ ;  /* 0x00084000030b7810 */ /* 0x000fe20007ffe0ff */
[----:B------:R1:W-:Y:S01]  /*146d0*/  @P4 STG.E.128 [R12.64], R84 ;  /* 0x000000540c004986 */ /* 0x0003e2000c101d04 */
[----:B------:R-:W-:Y:S01]  /*146e0*/  ISETP.LT.AND P4, PT, R2, 0x1010, !P0 ;  /* 0x000010100200780c */ /* 0x000fe20004781270 */
[-C--:B------:R-:W-:Y:S01]  /*146f0*/  IMAD.WIDE R8, R9, R0.reuse, c[0x0][0x190] ;  /* 0x0000640009087625 */ /* 0x080fe200078e0200 */
[----:B------:R-:W-:Y:S01]  /*14700*/  LOP3.LUT R2, R252, 0x40, RZ, 0xfc, !PT ;  /* 0x00000040fc027812 */ /* 0x000fe200078efcff */
[----:B------:R-:W3:Y:S01]  /*14710*/  LDS.128 R20, [R151] ;  /* 0x0000000097147984 */ /* 0x000ee20000000c00 */
[----:B--2---:R-:W-:Y:S01]  /*14720*/  IADD3 R7, R3, 0x90000, RZ ;  /* 0x0009000003077810 */ /* 0x004fe20007ffe0ff */
[----:B------:R-:W-:-:S02]  /*14730*/  IMAD.WIDE R4, R11, R0, c[0x0][0x190] ;  /* 0x000064000b047625 */ /* 0x000fc400078e0200 */
[----:B------:R2:W-:Y:S01]  /*14740*/  @P3 STG.E.128 [R8.64], R80 ;  /* 0x0000005008003986 */ /* 0x0005e2000c101d04 */
[----:B------:R-:W-:Y:S02]  /*14750*/  ISETP.LT.AND P3, PT, R2, 0x1010, !P0 ;  /* 0x000010100200780c */ /* 0x000fe40004761270 */
[----:B------:R-:W-:Y:S01]  /*14760*/  LOP3.LUT R2, R252, 0x44, RZ, 0xfc, !PT ;  /* 0x00000044fc027812 */ /* 0x000fe200078efcff */
[-C--:B------:R-:W-:Y:S01]  /*14770*/  IMAD.WIDE R6, R7, R0.reuse, c[0x0][0x190] ;  /* 0x0000640007067625 */ /* 0x080fe200078e0200 */
[----:B------:R4:W-:Y:S01]  /*14780*/  @P2 STG.E.128 [R4.64], R60 ;  /* 0x0000003c04002986 */ /* 0x0009e2000c101d04 */
[----:B------:R-:W-:Y:S02]  /*14790*/  IADD3 R11, R3, 0x9c000, RZ ;  /* 0x0009c000030b7810 */ /* 0x000fe40007ffe0ff */
[----:B------:R-:W-:Y:S01]  /*147a0*/  ISETP.LT.AND P2, PT, R2, 0x1010, !P0 ;  /* 0x000010100200780c */ /* 0x000fe20004741270 */
[----:B------:R-:W5:Y:S01]  /*147b0*/  LDS.128 R24, [R150+0x1000] ;  /* 0x0010000096187984 */ /* 0x000f620000000c00 */
[----:B------:R-:W-:Y:S01]  /*147c0*/  LOP3.LUT R2, R252, 0x48, RZ, 0xfc, !PT ;  /* 0x00000048fc027812 */ /* 0x000fe200078efcff */
[----:B------:R-:W-:Y:S01]  /*147d0*/  IMAD.WIDE R10, R11, R0, c[0x0][0x190] ;  /* 0x000064000b0a7625 */ /* 0x000fe200078e0200 */
[----:B-1----:R-:W-:Y:S01]  /*147e0*/  IADD3 R13, R3, 0xa8000, RZ ;  /* 0x000a8000030d7810 */ /* 0x002fe20007ffe0ff */
[----:B------:R1:W-:Y:S01]  /*147f0*/  @P1 STG.E.128 [R6.64], R56 ;  /* 0x0000003806001986 */ /* 0x0003e2000c101d04 */
[----:B------:R-:W-:-:S02]  /*14800*/  ISETP.LT.AND P1, PT, R2, 0x1010, !P0 ;  /* 0x000010100200780c */ /* 0x000fc40004721270 */
[----:B------:R-:W-:Y:S01]  /*14810*/  LOP3.LUT R2, R252, 0x4c, RZ, 0xfc, !PT ;  /* 0x0000004cfc027812 */ /* 0x000fe200078efcff */
[----:B------:R-:W3:Y:S01]  /*14820*/  LDS.128 R36, [R98+0x4000] ;  /* 0x0040000062247984 */ /* 0x000ee20000000c00 */
[----:B------:R-:W-:Y:S01]  /*14830*/  IADD3 R15, R3, 0xb4000, RZ ;  /* 0x000b4000030f7810 */ /* 0x000fe20007ffe0ff */
[-C--:B--2---:R-:W-:Y:S02]  /*14840*/  IMAD.WIDE R8, R13, R0.reuse, c[0x0][0x190] ;  /* 0x000064000d087625 */ /* 0x084fe400078e0200 */
[----:B------:R2:W-:Y:S01]  /*14850*/  @P6 STG.E.128 [R10.64], R52 ;  /* 0x000000340a006986 */ /* 0x0005e2000c101d04 */
[----:B------:R-:W-:Y:S01]  /*14860*/  ISETP.LT.AND P6, PT, R2, 0x1010, !P0 ;  /* 0x000010100200780c */ /* 0x000fe200047c1270 */
[----:B----4-:R-:W-:Y:S01]  /*14870*/  IMAD.WIDE R4, R15, R0, c[0x0][0x190] ;  /* 0x000064000f047625 */ /* 0x010fe200078e0200 */
[----:B------:R-:W-:Y:S01]  /*14880*/  LOP3.LUT R2, R252, 0x50, RZ, 0xfc, !PT ;  /* 0x00000050fc027812 */ /* 0x000fe200078efcff */
[----:B------:R4:W-:Y:S01]  /*14890*/  @P5 STG.E.128 [R8.64], R44 ;  /* 0x0000002c08005986 */ /* 0x0009e2000c101d04 */
[----:B------:R-:W-:-:S02]  /*148a0*/  IADD3 R13, R3, 0xcc000, RZ ;  /* 0x000cc000030d7810 */ /* 0x000fc40007ffe0ff */
[----:B------:R-:W-:Y:S02]  /*148b0*/  ISETP.LT.AND P5, PT, R2, 0x1010, !P0 ;  /* 0x000010100200780c */ /* 0x000fe400047a1270 */
[----:B-1----:R-:W-:Y:S01]  /*148c0*/  IADD3 R7, R3, 0xc0000, RZ ;  /* 0x000c000003077810 */ /* 0x002fe20007ffe0ff */
[----:B------:R1:W-:Y:S01]  /*148d0*/  @P4 STG.E.128 [R4.64], R40 ;  /* 0x0000002804004986 */ /* 0x0003e2000c101d04 */
[----:B------:R-:W-:-:S03]  /*148e0*/  LOP3.LUT R2, R252, 0x54, RZ, 0xfc, !PT ;  /* 0x00000054fc027812 */ /* 0x000fc600078efcff */
[----:B------:R-:W3:Y:S01]  /*148f0*/  LDS.128 R40, [R49+0x5000] ;  /* 0x0050000031287984 */ /* 0x000ee20000000c00 */
[-C--:B------:R-:W-:Y:S01]  /*14900*/  IMAD.WIDE R6, R7, R0.reuse, c[0x0][0x190] ;  /* 0x0000640007067625 */ /* 0x080fe200078e0200 */
[----:B------:R-:W-:Y:S02]  /*14910*/  ISETP.LT.AND P4, PT, R2, 0x1010, !P0 ;  /* 0x000010100200780c */ /* 0x000fe40004781270 */
[----:B------:R-:W3:Y:S01]  /*14920*/  LDS.128 R44, [R48+0x6000] ;  /* 0x00600000302c7984 */ /* 0x000ee20000000c00 */
[----:B--2---:R-:W-:Y:S01]  /*14930*/  IMAD.WIDE R10, R13, R0, c[0x0][0x190] ;  /* 0x000064000d0a7625 */ /* 0x004fe200078e0200 */
[C---:B----4-:R-:W-:Y:S02]  /*14940*/  IADD3 R9, R3.reuse, 0xe4000, RZ ;  /* 0x000e400003097810 */ /* 0x050fe40007ffe0ff */
[C---:B------:R-:W-:Y:S02]  /*14950*/  LOP3.LUT R2, R252.reuse, 0x5c, RZ, 0xfc, !PT ;  /* 0x0000005cfc027812 */ /* 0x040fe400078efcff */
[----:B-1----:R-:W-:Y:S01]  /*14960*/  IADD3 R5, R3, 0xd8000, RZ ;  /* 0x000d800003057810 */ /* 0x002fe20007ffe0ff */
[----:B------:R1:W-:Y:S01]  /*14970*/  @P3 STG.E.128 [R6.64], R68 ;  /* 0x0000004406003986 */ /* 0x0003e2000c101d04 */
[----:B------:R-:W-:-:S02]  /*14980*/  LOP3.LUT R12, R252, 0x58, RZ, 0xfc, !PT ;  /* 0x00000058fc0c7812 */ /* 0x000fc400078efcff */
[----:B------:R-:W-:Y:S01]  /*14990*/  IADD3 R13, R3, 0xf0000, RZ ;  /* 0x000f0000030d7810 */ /* 0x000fe20007ffe0ff */
[-C--:B------:R-:W-:Y:S01]  /*149a0*/  IMAD.WIDE R4, R5, R0.reuse, c[0x0][0x190] ;  /* 0x0000640005047625 */ /* 0x080fe200078e0200 */
[----:B------:R2:W-:Y:S01]  /*149b0*/  @P2 STG.E.128 [R10.64], R72 ;  /* 0x000000480a002986 */ /* 0x0005e2000c101d04 */
[----:B------:R-:W-:Y:S02]  /*149c0*/  ISETP.LT.AND P2, PT, R2, 0x1010, !P0 ;  /* 0x000010100200780c */ /* 0x000fe40004741270 */
[----:B------:R-:W-:Y:S02]  /*149d0*/  ISETP.LT.AND P3, PT, R12, 0x1010, !P0 ;  /* 0x000010100c00780c */ /* 0x000fe40004761270 */
[C---:B------:R-:W-:Y:S01]  /*149e0*/  LOP3.LUT R2, R252.reuse, 0x64, RZ, 0xfc, !PT ;  /* 0x00000064fc027812 */ /* 0x040fe200078efcff */
[----:B------:R4:W-:Y:S01]  /*149f0*/  @P1 STG.E.128 [R4.64], R76 ;  /* 0x0000004c04001986 */ /* 0x0009e2000c101d04 */
[----:B------:R-:W-:Y:S01]  /*14a00*/  LOP3.LUT R12, R252, 0x60, RZ, 0xfc, !PT ;  /* 0x00000060fc0c7812 */ /* 0x000fe200078efcff */
[----:B-1----:R-:W-:-:S04]  /*14a10*/  IMAD.WIDE R6, R9, R0, c[0x0][0x190] ;  /* 0x0000640009067625 */ /* 0x002fc800078e0200 */
[-C--:B------:R-:W-:Y:S01]  /*14a20*/  IMAD.WIDE R8, R13, R0.reuse, c[0x0][0x190] ;  /* 0x000064000d087625 */ /* 0x080fe200078e0200 */
[C---:B--2---:R-:W-:Y:S01]  /*14a30*/  IADD3 R11, R3.reuse, 0xfc000, RZ ;  /* 0x000fc000030b7810 */ /* 0x044fe20007ffe0ff */
[----:B------:R1:W-:Y:S01]  /*14a40*/  @P6 STG.E.128 [R6.64], R108 ;  /* 0x0000006c06006986 */ /* 0x0003e2000c101d04 */
[----:B------:R-:W-:Y:S02]  /*14a50*/  IADD3 R13, R3, 0x108000, RZ ;  /* 0x00108000030d7810 */ /* 0x000fe40007ffe0ff */
[----:B------:R-:W-:Y:S01]  /*14a60*/  ISETP.LT.AND P6, PT, R2, 0x1010, !P0 ;  /* 0x000010100200780c */ /* 0x000fe200047c1270 */
[----:B------:R2:W-:Y:S01]  /*14a70*/  @P5 STG.E.128 [R8.64], R112 ;  /* 0x0000007008005986 */ /* 0x0005e2000c101d04 */
[----:B------:R-:W-:Y:S01]  /*14a80*/  ISETP.LT.AND P1, PT, R12, 0x1010, !P0 ;  /* 0x000010100c00780c */ /* 0x000fe20004721270 */
[----:B----4-:R-:W-:Y:S01]  /*14a90*/  IMAD.WIDE R4, R11, R0, c[0x0][0x190] ;  /* 0x000064000b047625 */ /* 0x010fe200078e0200 */
[C---:B------:R-:W-:Y:S02]  /*14aa0*/  LOP3.LUT R2, R252.reuse, 0x68, RZ, 0xfc, !PT ;  /* 0x00000068fc027812 */ /* 0x040fe400078efcff */
[----:B------:R-:W-:-:S02]  /*14ab0*/  LOP3.LUT R10, R252, 0x6c, RZ, 0xfc, !PT ;  /* 0x0000006cfc0a7812 */ /* 0x000fc400078efcff */
[----:B------:R-:W-:Y:S02]  /*14ac0*/  IADD3 R11, R3, 0x120000, RZ ;  /* 0x00120000030b7810 */ /* 0x000fe40007ffe0ff */
[----:B------:R-:W-:Y:S01]  /*14ad0*/  ISETP.LT.AND P5, PT, R2, 0x1010, !P0 ;  /* 0x000010100200780c */ /* 0x000fe200047a1270 */
[----:B------:R4:W-:Y:S01]  /*14ae0*/  @P4 STG.E.128 [R4.64], R116 ;  /* 0x0000007404004986 */ /* 0x0009e2000c101d04 */
[----:B------:R-:W-:Y:S01]  /*14af0*/  LOP3.LUT R2, R252, 0x70, RZ, 0xfc, !PT ;  /* 0x00000070fc027812 */ /* 0x000fe200078efcff */
[----:B-1----:R-:W-:Y:S01]  /*14b00*/  IMAD.WIDE R6, R13, R0, c[0x0][0x190] ;  /* 0x000064000d067625 */ /* 0x002fe200078e0200 */
[----:B--2---:R-:W-:-:S04]  /*14b10*/  IADD3 R9, R3, 0x114000, RZ ;  /* 0x0011400003097810 */ /* 0x004fc80007ffe0ff */
[----:B------:R1:W-:Y:S01]  /*14b20*/  @P3 STG.E.128 [R6.64], R120 ;  /* 0x0000007806003986 */ /* 0x0003e2000c101d04 */
[----:B------:R-:W-:Y:S01]  /*14b30*/  ISETP.LT.AND P4, PT, R10, 0x1010, !P0 ;  /* 0x000010100a00780c */ /* 0x000fe20004781270 */
[----:B------:R-:W-:Y:S01]  /*14b40*/  IMAD.WIDE R10, R11, R0, c[0x0][0x190] ;  /* 0x000064000b0a7625 */ /* 0x000fe200078e0200 */
[----:B------:R-:W-:-:S03]  /*14b50*/  ISETP.LT.AND P3, PT, R2, 0x1010, !P0 ;  /* 0x000010100200780c */ /* 0x000fc60004761270 */
[-C--:B------:R-:W-:Y:S01]  /*14b60*/  IMAD.WIDE R8, R9, R0.reuse, c[0x0][0x190] ;  /* 0x0000640009087625 */ /* 0x080fe200078e0200 */
[----:B------:R-:W-:Y:S02]  /*14b70*/  IADD3 R13, R3, 0x12c000, RZ ;  /* 0x0012c000030d7810 */ /* 0x000fe40007ffe0ff */
[C---:B------:R-:W-:Y:S02]  /*14b80*/  LOP3.LUT R12, R252.reuse, 0x74, RZ, 0xfc, !PT ;  /* 0x00000074fc0c7812 */ /* 0x040fe400078efcff */
[C---:B------:R-:W-:Y:S01]  /*14b90*/  LOP3.LUT R2, R252.reuse, 0x78, RZ, 0xfc, !PT ;  /* 0x00000078fc027812 */ /* 0x040fe200078efcff */
[----:B------:R2:W-:Y:S01]  /*14ba0*/  @P2 STG.E.128 [R8.64], R124 ;  /* 0x0000007c08002986 */ /* 0x0005e2000c101d04 */
[----:B------:R-:W-:Y:S01]  /*14bb0*/  LOP3.LUT R252, R252, 0x7c, RZ, 0xfc, !PT ;  /* 0x0000007cfcfc7812 */ /* 0x000fe200078efcff */
[----:B----4-:R-:W-:Y:S01]  /*14bc0*/  IMAD.WIDE R4, R13, R0, c[0x0][0x190] ;  /* 0x000064000d047625 */ /* 0x010fe200078e0200 */
[----:B------:R-:W-:Y:S01]  /*14bd0*/  ISETP.LT.AND P2, PT, R12, 0x1010, !P0 ;  /* 0x000010100c00780c */ /* 0x000fe20004741270 */
[----:B---3--:R3:W-:Y:S01]  /*14be0*/  @P1 STG.E.128 [R10.64], R20 ;  /* 0x000000140a001986 */ /* 0x0087e2000c101d04 */
[----:B------:R-:W-:-:S02]  /*14bf0*/  ISETP.LT.AND P1, PT, R2, 0x1010, !P0 ;  /* 0x000010100200780c */ /* 0x000fc40004721270 */
[C---:B-1----:R-:W-:Y:S02]  /*14c00*/  IADD3 R7, R3.reuse, 0x138000, RZ ;  /* 0x0013800003077810 */ /* 0x042fe40007ffe0ff */
[----:B------:R-:W-:Y:S02]  /*14c10*/  ISETP.LT.AND P0, PT, R252, 0x1010, !P0 ;  /* 0x00001010fc00780c */ /* 0x000fe40004701270 */
[C---:B------:R-:W-:Y:S02]  /*14c20*/  IADD3 R13, R3.reuse, 0x150000, RZ ;  /* 0x00150000030d7810 */ /* 0x040fe40007ffe0ff */
[----:B------:R-:W-:Y:S01]  /*14c30*/  IADD3 R15, R3, 0x15c000, RZ ;  /* 0x0015c000030f7810 */ /* 0x000fe20007ffe0ff */
[-C--:B------:R-:W-:Y:S01]  /*14c40*/  IMAD.WIDE R6, R7, R0.reuse, c[0x0][0x190] ;  /* 0x0000640007067625 */ /* 0x080fe200078e0200 */
[C---:B------:R-:W-:Y:S02]  /*14c50*/  IADD3 R17, R3.reuse, 0x168000, RZ ;  /* 0x0016800003117810 */ /* 0x040fe40007ffe0ff */
[----:B--2---:R-:W-:Y:S01]  /*14c60*/  IADD3 R9, R3, 0x144000, RZ ;  /* 0x0014400003097810 */ /* 0x004fe20007ffe0ff */
[----:B-----5:R1:W-:Y:S01]  /*14c70*/  @P6 STG.E.128 [R4.64], R24 ;  /* 0x0000001804006986 */ /* 0x0203e2000c101d04 */
[----:B---3--:R-:W-:-:S04]  /*14c80*/  IMAD.WIDE R10, R13, R0, c[0x0][0x190] ;  /* 0x000064000d0a7625 */ /* 0x008fc800078e0200 */
[-C--:B------:R-:W-:Y:S01]  /*14c90*/  IMAD.WIDE R8, R9, R0.reuse, c[0x0][0x190] ;  /* 0x0000640009087625 */ /* 0x080fe200078e0200 */
[----:B------:R1:W-:Y:S03]  /*14ca0*/  @P5 STG.E.128 [R6.64], R28 ;  /* 0x0000001c06005986 */ /* 0x0003e6000c101d04 */
[-C--:B------:R-:W-:Y:S01]  /*14cb0*/  IMAD.WIDE R12, R15, R0.reuse, c[0x0][0x190] ;  /* 0x000064000f0c7625 */ /* 0x080fe200078e0200 */
[----:B------:R1:W-:Y:S03]  /*14cc0*/  @P4 STG.E.128 [R8.64], R32 ;  /* 0x0000002008004986 */ /* 0x0003e6000c101d04 */
[----:B------:R-:W-:Y:S01]  /*14cd0*/  IMAD.WIDE R14, R17, R0, c[0x0][0x190] ;  /* 0x00006400110e7625 */ /* 0x000fe200078e0200 */
[----:B------:R1:W-:Y:S04]  /*14ce0*/  @P3 STG.E.128 [R10.64], R36 ;  /* 0x000000240a003986 */ /* 0x0003e8000c101d04 */
[----:B------:R1:W-:Y:S04]  /*14cf0*/  @P2 STG.E.128 [R12.64], R40 ;  /* 0x000000280c002986 */ /* 0x0003e8000c101d04 */
[----:B------:R1:W-:Y:S01]  /*14d00*/  @P1 STG.E.128 [R14.64], R44 ;  /* 0x0000002c0e001986 */ /* 0x0003e2000c101d04 */
[----:B------:R-:W-:Y:S05]  /*14d10*/  @!P0 EXIT ;  /* 0x000000000000894d */ /* 0x000fea0003800000 */
[----:B------:R-:W2:Y:S01]  /*14d20*/  LDS.128 R148, [R148+0x7000] ;  /* 0x0070000094947984 */ /* 0x000ea20000000c00 */
[----:B------:R-:W-:-:S05]  /*14d30*/  IADD3 R3, R3, 0x174000, RZ ;  /* 0x0017400003037810 */ /* 0x000fca0007ffe0ff */
[----:B------:R-:W-:-:S05]  /*14d40*/  IMAD.WIDE R2, R3, R0, c[0x0][0x190] ;  /* 0x0000640003027625 */ /* 0x000fca00078e0200 */
[----:B--2---:R-:W-:Y:S01]  /*14d50*/  STG.E.128 [R2.64], R148 ;  /* 0x0000009402007986 */ /* 0x004fe2000c101d04 */
[----:B------:R-:W-:Y:S05]  /*14d60*/  EXIT ;  /* 0x000000000000794d */ /* 0x000fea0003800000 */
.L_x_1:
[----:B------:R-:W-:-:S00]  /*14d70*/  BRA `(.L_x_1) ;  /* 0xfffffff000007947 */ /* 0x000fc0000383ffff */
[----:B------:R-:W-:-:S00]  /*14d80*/  NOP ;  /* 0x0000000000007918 */ /* 0x000fc00000000000 */
[----:B------:R-:W-:-:S00]  /*14d90*/  NOP ;  /* 0x0000000000007918 */ /* 0x000fc00000000000 */
[----:B------:R-:W-:-:S00]  /*14da0*/  NOP ;  /* 0x0000000000007918 */ /* 0x000fc00000000000 */
[----:B------:R-:W-:-:S00]  /*14db0*/  NOP ;  /* 0x0000000000007918 */ /* 0x000fc00000000000 */
[----:B------:R-:W-:-:S00]  /*14dc0*/  NOP ;  /* 0x0000000000007918 */ /* 0x000fc00000000000 */
[----:B------:R-:W-:-:S00]  /*14dd0*/  NOP ;  /* 0x0000000000007918 */ /* 0x000fc00000000000 */
[----:B------:R-:W-:-:S00]  /*14de0*/  NOP ;  /* 0x0000000000007918 */ /* 0x000fc00000000000 */
[----:B------:R-:W-:-:S00]  /*14df0*/  NOP ;  /* 0x0000000000007918 */ /* 0x000fc00000000000 */
.L_x_2:


//--------------------- .nv.shared.triton_        --------------------------
	.section	.nv.shared.triton_,"aw",@nobits
	.sectionflags	@""
	.align	16
